	.target	sm_90a

	.elftype	@"ET_EXEC"


//--------------------- .note.nv.tkinfo           --------------------------
	.section	.note.nv.tkinfo,"",@"SHT_NOTE"
	.sectionflags	@"SHF_NOTE_NV_TKINFO"
	.tkinfo
        /*0018*/ 	.word	0x00000002
        /*0030*/ 	.string	""
        /*0030*/ 	.string	"ptxas"
        /*0030*/ 	.string	"Cuda compilation tools, release 13.0, V13.0.88"
        /*0030*/ 	.string	"Build cuda_13.0.r13.0/compiler.36424714_0"
        /*0030*/ 	.string	"-v  -suppress-debug-info  -lineinfo  -arch sm_90a "



//--------------------- .note.nv.cuinfo           --------------------------
	.section	.note.nv.cuinfo,"",@"SHT_NOTE"
	.sectionflags	@"SHF_NOTE_NV_CUINFO"
        /*0018*/ 	.short	0x0002
        /*001a*/ 	.short	0x005a
        /*001c*/ 	.short	0x0082
	.zero		2


//--------------------- .nv.info                  --------------------------
	.section	.nv.info,"",@"SHT_CUDA_INFO"
	.align	4


	//----- nvinfo : EIATTR_REGCOUNT
	.align		4
        /*0000*/ 	.byte	0x04, 0x2f
        /*0002*/ 	.short	(.L_1 - .L_0)
	.align		4
.L_0:
        /*0004*/ 	.word	index@(matmul_kernel)
        /*0008*/ 	.word	0x000000ff


	//----- nvinfo : EIATTR_FRAME_SIZE
	.align		4
.L_1:
        /*000c*/ 	.byte	0x04, 0x11
        /*000e*/ 	.short	(.L_3 - .L_2)
	.align		4
.L_2:
        /*0010*/ 	.word	index@(matmul_kernel)
        /*0014*/ 	.word	0x000023d0


	//----- nvinfo : EIATTR_MIN_STACK_SIZE
	.align		4
.L_3:
        /*0018*/ 	.byte	0x04, 0x12
        /*001a*/ 	.short	(.L_5 - .L_4)
	.align		4
.L_4:
        /*001c*/ 	.word	index@(matmul_kernel)
        /*0020*/ 	.word	0x000023d0
.L_5:


//--------------------- .nv.compat                --------------------------
	.section	.nv.compat,"",@"SHT_CUDA_COMPAT_INFO"
	.align	4
        /*0000*/ 	.byte	0x02, 0x09, 0x01, 0x00, 0x02, 0x02, 0x04, 0x00, 0x02, 0x05, 0x05, 0x00, 0x03, 0x07, 0x01, 0x01
        /*0010*/ 	.byte	0x02, 0x03, 0x00, 0x00, 0x02, 0x06, 0x01, 0x00, 0x04, 0x0b, 0x08, 0x00, 0x00, 0x00, 0x00, 0x00
        /*0020*/ 	.byte	0x00, 0x00, 0x00, 0x00


//--------------------- .nv.info.matmul_kernel    --------------------------
	.section	.nv.info.matmul_kernel,"",@"SHT_CUDA_INFO"
	.sectionflags	@""
	.align	4


	//----- nvinfo : EIATTR_CUDA_API_VERSION
	.align		4
        /*0000*/ 	.byte	0x04, 0x37
        /*0002*/ 	.short	(.L_7 - .L_6)
.L_6:
        /*0004*/ 	.word	0x00000082


	//----- nvinfo : EIATTR_KPARAM_INFO
	.align		4
.L_7:
        /*0008*/ 	.byte	0x04, 0x17
        /*000a*/ 	.short	(.L_9 - .L_8)
.L_8:
        /*000c*/ 	.word	0x00000000
        /*0010*/ 	.short	0x000d
        /*0012*/ 	.short	0x0048
        /*0014*/ 	.byte	0x00, 0xf4, 0x21, 0x00


	//----- nvinfo : EIATTR_KPARAM_INFO
	.align		4
.L_9:
        /*0018*/ 	.byte	0x04, 0x17
        /*001a*/ 	.short	(.L_11 - .L_10)
.L_10:
        /*001c*/ 	.word	0x00000000
        /*0020*/ 	.short	0x000c
        /*0022*/ 	.short	0x0040
        /*0024*/ 	.byte	0x00, 0xf4, 0x21, 0x00


	//----- nvinfo : EIATTR_KPARAM_INFO
	.align		4
.L_11:
        /*0028*/ 	.byte	0x04, 0x17
        /*002a*/ 	.short	(.L_13 - .L_12)
.L_12:
        /*002c*/ 	.word	0x00000000
        /*0030*/ 	.short	0x000b
        /*0032*/ 	.short	0x0038
        /*0034*/ 	.byte	0x00, 0xf0, 0x11, 0x00


	//----- nvinfo : EIATTR_KPARAM_INFO
	.align		4
.L_13:
        /*0038*/ 	.byte	0x04, 0x17
        /*003a*/ 	.short	(.L_15 - .L_14)
.L_14:
        /*003c*/ 	.word	0x00000000
        /*0040*/ 	.short	0x000a
        /*0042*/ 	.short	0x0034
        /*0044*/ 	.byte	0x00, 0xf0, 0x11, 0x00


	//----- nvinfo : EIATTR_KPARAM_INFO
	.align		4
.L_15:
        /*0048*/ 	.byte	0x04, 0x17
        /*004a*/ 	.short	(.L_17 - .L_16)
.L_16:
        /*004c*/ 	.word	0x00000000
        /*0050*/ 	.short	0x0009
        /*0052*/ 	.short	0x0030
        /*0054*/ 	.byte	0x00, 0xf0, 0x11, 0x00


	//----- nvinfo : EIATTR_KPARAM_INFO
	.align		4
.L_17:
        /*0058*/ 	.byte	0x04, 0x17
        /*005a*/ 	.short	(.L_19 - .L_18)
.L_18:
        /*005c*/ 	.word	0x00000000
        /*0060*/ 	.short	0x0008
        /*0062*/ 	.short	0x002c
        /*0064*/ 	.byte	0x00, 0xf0, 0x11, 0x00


	//----- nvinfo : EIATTR_KPARAM_INFO
	.align		4
.L_19:
        /*0068*/ 	.byte	0x04, 0x17
        /*006a*/ 	.short	(.L_21 - .L_20)
.L_20:
        /*006c*/ 	.word	0x00000000
        /*0070*/ 	.short	0x0007
        /*0072*/ 	.short	0x0028
        /*0074*/ 	.byte	0x00, 0xf0, 0x11, 0x00


	//----- nvinfo : EIATTR_KPARAM_INFO
	.align		4
.L_21:
        /*0078*/ 	.byte	0x04, 0x17
        /*007a*/ 	.short	(.L_23 - .L_22)
.L_22:
        /*007c*/ 	.word	0x00000000
        /*0080*/ 	.short	0x0006
        /*0082*/ 	.short	0x0024
        /*0084*/ 	.byte	0x00, 0xf0, 0x11, 0x00


	//----- nvinfo : EIATTR_KPARAM_INFO
	.align		4
.L_23:
        /*0088*/ 	.byte	0x04, 0x17
        /*008a*/ 	.short	(.L_25 - .L_24)
.L_24:
        /*008c*/ 	.word	0x00000000
        /*0090*/ 	.short	0x0005
        /*0092*/ 	.short	0x0020
        /*0094*/ 	.byte	0x00, 0xf0, 0x11, 0x00


	//----- nvinfo : EIATTR_KPARAM_INFO
	.align		4
.L_25:
        /*0098*/ 	.byte	0x04, 0x17
        /*009a*/ 	.short	(.L_27 - .L_26)
.L_26:
        /*009c*/ 	.word	0x00000000
        /*00a0*/ 	.short	0x0004
        /*00a2*/ 	.short	0x001c
        /*00a4*/ 	.byte	0x00, 0xf0, 0x11, 0x00


	//----- nvinfo : EIATTR_KPARAM_INFO
	.align		4
.L_27:
        /*00a8*/ 	.byte	0x04, 0x17
        /*00aa*/ 	.short	(.L_29 - .L_28)
.L_28:
        /*00ac*/ 	.word	0x00000000
        /*00b0*/ 	.short	0x0003
        /*00b2*/ 	.short	0x0018
        /*00b4*/ 	.byte	0x00, 0xf0, 0x11, 0x00


	//----- nvinfo : EIATTR_KPARAM_INFO
	.align		4
.L_29:
        /*00b8*/ 	.byte	0x04, 0x17
        /*00ba*/ 	.short	(.L_31 - .L_30)
.L_30:
        /*00bc*/ 	.word	0x00000000
        /*00c0*/ 	.short	0x0002
        /*00c2*/ 	.short	0x0010
        /*00c4*/ 	.byte	0x00, 0xf4, 0x21, 0x00


	//----- nvinfo : EIATTR_KPARAM_INFO
	.align		4
.L_31:
        /*00c8*/ 	.byte	0x04, 0x17
        /*00ca*/ 	.short	(.L_33 - .L_32)
.L_32:
        /*00cc*/ 	.word	0x00000000
        /*00d0*/ 	.short	0x0001
        /*00d2*/ 	.short	0x0008
        /*00d4*/ 	.byte	0x00, 0xf4, 0x21, 0x00


	//----- nvinfo : EIATTR_KPARAM_INFO
	.align		4
.L_33:
        /*00d8*/ 	.byte	0x04, 0x17
        /*00da*/ 	.short	(.L_35 - .L_34)
.L_34:
        /*00dc*/ 	.word	0x00000000
        /*00e0*/ 	.short	0x0000
        /*00e2*/ 	.short	0x0000
        /*00e4*/ 	.byte	0x00, 0xf4, 0x21, 0x00


	//----- nvinfo : EIATTR_SPARSE_MMA_MASK
	.align		4
.L_35:
        /*00e8*/ 	.byte	0x03, 0x50
        /*00ea*/ 	.short	0x0000


	//----- nvinfo : EIATTR_MAXREG_COUNT
	.align		4
        /*00ec*/ 	.byte	0x03, 0x1b
        /*00ee*/ 	.short	0x00ff


	//----- nvinfo : EIATTR_NUM_BARRIERS
	.align		4
        /*00f0*/ 	.byte	0x02, 0x4c
        /*00f2*/ 	.byte	0x01
	.zero		1


	//----- nvinfo : EIATTR_ANNOTATIONS
	.align		4
        /*00f4*/ 	.byte	0x04, 0x55
        /*00f6*/ 	.short	(.L_37 - .L_36)


	//   ....[0]....
.L_36:
        /*00f8*/ 	.word	0x00000001
        /*00fc*/ 	.byte	0x90, 0x01, 0x00, 0x00, 0x01, 0x00, 0x00, 0x00, 0xb0, 0x0a, 0x00, 0x00, 0x01, 0x00, 0x00, 0x00
        /* <DEDUP_REMOVED lines=392> */
        /*198c*/ 	.byte	0x00, 0x1b, 0x01, 0x00, 0x01, 0x00, 0x00, 0x00, 0x10, 0x1b, 0x01, 0x00


	//----- nvinfo : EIATTR_MERCURY_ISA_VERSION
	.align		4
.L_37:
        /*1998*/ 	.byte	0x03, 0x5f
        /*199a*/ 	.short	0x0101


	//----- nvinfo : EIATTR_EXIT_INSTR_OFFSETS
	.align		4
        /*199c*/ 	.byte	0x04, 0x1c
        /*199e*/ 	.short	(.L_39 - .L_38)


	//   ....[0]....
.L_38:
        /*19a0*/ 	.word	0x0005c2a0


	//   ....[1]....
        /*19a4*/ 	.word	0x0005c2c0


	//----- nvinfo : EIATTR_REQNTID
	.align		4
.L_39:
        /*19a8*/ 	.byte	0x04, 0x10
        /*19aa*/ 	.short	(.L_41 - .L_40)
.L_40:
        /*19ac*/ 	.word	0x00000080
        /*19b0*/ 	.word	0x00000001
        /*19b4*/ 	.word	0x00000001


	//----- nvinfo : EIATTR_CBANK_PARAM_SIZE
	.align		4
.L_41:
        /*19b8*/ 	.byte	0x03, 0x19
        /*19ba*/ 	.short	0x0050


	//----- nvinfo : EIATTR_PARAM_CBANK
	.align		4
        /*19bc*/ 	.byte	0x04, 0x0a
        /*19be*/ 	.short	(.L_43 - .L_42)
	.align		4
.L_42:
        /*19c0*/ 	.word	index@(.nv.constant0.matmul_kernel)
        /*19c4*/ 	.short	0x0210
        /*19c6*/ 	.short	0x0050


	//----- nvinfo : EIATTR_SW_WAR
	.align		4
.L_43:
        /*19c8*/ 	.byte	0x04, 0x36
        /*19ca*/ 	.short	(.L_45 - .L_44)
.L_44:
        /*19cc*/ 	.word	0x00000008
.L_45:


//--------------------- .nv.callgraph             --------------------------
	.section	.nv.callgraph,"",@"SHT_CUDA_CALLGRAPH"
	.align	4
	.sectionentsize	8
	.align		4
        /*0000*/ 	.word	0x00000000
	.align		4
        /*0004*/ 	.word	0xffffffff
	.align		4
        /*0008*/ 	.word	0x00000000
	.align		4
        /*000c*/ 	.word	0xfffffffe
	.align		4
        /*0010*/ 	.word	0x00000000
	.align		4
        /*0014*/ 	.word	0xfffffffd
	.align		4
        /*0018*/ 	.word	0x00000000
	.align		4
        /*001c*/ 	.word	0xfffffffc


//--------------------- .text.matmul_kernel       --------------------------
	.section	.text.matmul_kernel,"ax",@progbits
	.align	128
        .global         matmul_kernel
        .type           matmul_kernel,@function
        .size           matmul_kernel,(.L_x_3 - matmul_kernel)
        .other          matmul_kernel,@"STO_CUDA_ENTRY STV_DEFAULT"
matmul_kernel:
.text.matmul_kernel:
[----:B------:R-:W1:Y:S08]  /*0000*/  LDC R1, c[0x0][0x28] ;  /* 0x00000a00ff017b82 */ /* 0x000e700000000800 */
[----:B------:R-:W2:Y:S01]  /*0010*/  LDC.64 R2, c[0x0][0x228] ;  /* 0x00008a00ff027b82 */ /* 0x000ea20000000a00 */
[----:B-1----:R-:W-:Y:S01]  /*0020*/  VIADD R1, R1, 0xffffdc30 ;  /* 0xffffdc3001017836 */ /* 0x002fe20000000000 */
[----:B------:R-:W1:Y:S01]  /*0030*/  S2R R5, SR_CTAID.X ;  /* 0x0000000000057919 */ /* 0x000e620000002500 */
[----:B------:R-:W-:Y:S01]  /*0040*/  ULDC UR4, c[0x0][0x230] ;  /* 0x00008c0000047ab9 */ /* 0x000fe20000000800 */
[----:B------:R-:W-:Y:S01]  /*0050*/  ULDC UR6, c[0x0][0x230] ;  /* 0x00008c0000067ab9 */ /* 0x000fe20000000800 */
[----:B------:R-:W-:Y:S01]  /*0060*/  UIADD3 UR4, UR4, 0x3f, URZ ;  /* 0x0000003f04047890 */ /* 0x000fe2000fffe03f */
[----:B------:R-:W3:Y:S01]  /*0070*/  S2R R50, SR_TID.X ;  /* 0x0000000000327919 */ /* 0x000ee20000002100 */
[----:B------:R-:W-:Y:S01]  /*0080*/  ULDC UR33, c[0x0][0x240] ;  /* 0x0000900000217ab9 */ /* 0x000fe20000000800 */
[----:B------:R-:W-:Y:S01]  /*0090*/  ULDC UR31, c[0x0][0x240] ;  /* 0x00009000001f7ab9 */ /* 0x000fe20000000800 */
[----:B------:R-:W-:Y:S01]  /*00a0*/  UISETP.GT.AND UP0, UPT, UR4, 0x3f, UPT ;  /* 0x0000003f0400788c */ /* 0x000fe2000bf04270 */
[----:B------:R-:W4:Y:S01]  /*00b0*/  LDC R248, c[0x0][0x230] ;  /* 0x00008c00fff87b82 */ /* 0x000f220000000800 */
[----:B------:R-:W-:Y:S01]  /*00c0*/  ULDC UR34, c[0x0][0x240] ;  /* 0x0000900000227ab9 */ /* 0x000fe20000000800 */
[----:B------:R-:W-:Y:S01]  /*00d0*/  ULDC UR35, c[0x0][0x240] ;  /* 0x0000900000237ab9 */ /* 0x000fe20000000800 */
[----:B------:R-:W-:Y:S01]  /*00e0*/  USEL UR5, URZ, 0x4, !UP0 ;  /* 0x000000043f057887 */ /* 0x000fe2000c000000 */
[----:B------:R-:W-:Y:S01]  /*00f0*/  ULDC UR37, c[0x0][0x240] ;  /* 0x0000900000257ab9 */ /* 0x000fe20000000800 */
        /* <DEDUP_REMOVED lines=8> */
[----:B--2---:R-:W-:Y:S01]  /*0180*/  IMAD.MOV.U32 R48, RZ, RZ, R3 ;  /* 0x000000ffff307224 */ /* 0x004fe200078e0003 */
[----:B------:R2:W-:Y:S01]  /*0190*/  STL.64 [R1+0x18d8], R2 ;  /* 0x0018d80201007387 */ /* 0x0005e20000100a00 */
[----:B------:R-:W-:Y:S01]  /*01a0*/  IMAD.MOV.U32 R46, RZ, RZ, R2 ;  /* 0x000000ffff2e7224 */ /* 0x000fe200078e0002 */
[----:B------:R-:W-:Y:S01]  /*01b0*/  ULDC UR44, c[0x0][0x240] ;  /* 0x00009000002c7ab9 */ /* 0x000fe20000000800 */
[----:B------:R-:W-:Y:S01]  /*01c0*/  VIADD R0, R48, 0xff ;  /* 0x000000ff30007836 */ /* 0x000fe20000000000 */
[----:B------:R-:W-:Y:S01]  /*01d0*/  LOP3.LUT R238, RZ, R48, RZ, 0x33, !PT ;  /* 0x00000030ffee7212 */ /* 0x000fe200078e33ff */
[----:B------:R-:W-:Y:S01]  /*01e0*/  ULDC UR45, c[0x0][0x240] ;  /* 0x00009000002d7ab9 */ /* 0x000fe20000000800 */
[----:B------:R-:W-:Y:S01]  /*01f0*/  ULDC UR46, c[0x0][0x240] ;  /* 0x00009000002e7ab9 */ /* 0x000fe20000000800 */
[----:B------:R-:W-:Y:S01]  /*0200*/  ULDC UR49, c[0x0][0x240] ;  /* 0x0000900000317ab9 */ /* 0x000fe20000000800 */
[----:B------:R-:W-:Y:S01]  /*0210*/  ULDC UR53, c[0x0][0x240] ;  /* 0x0000900000357ab9 */ /* 0x000fe20000000800 */
[----:B-1----:R-:W-:Y:S01]  /*0220*/  IABS R8, R5 ;  /* 0x0000000500087213 */ /* 0x002fe20000000000 */
[----:B------:R-:W-:Y:S01]  /*0230*/  ULDC UR48, c[0x0][0x240] ;  /* 0x0000900000307ab9 */ /* 0x000fe20000000800 */
[----:B------:R-:W-:Y:S01]  /*0240*/  ULDC UR50, c[0x0][0x240] ;  /* 0x0000900000327ab9 */ /* 0x000fe20000000800 */
[----:B--2---:R-:W-:Y:S01]  /*0250*/  SHF.R.S32.HI R3, RZ, 0x1f, R0 ;  /* 0x0000001fff037819 */ /* 0x004fe20000011400 */
[----:B------:R-:W-:Y:S01]  /*0260*/  ULDC UR51, c[0x0][0x240] ;  /* 0x0000900000337ab9 */ /* 0x000fe20000000800 */
[C---:B---3--:R-:W-:Y:S01]  /*0270*/  LOP3.LUT R250, R50.reuse, 0x7f, RZ, 0xc0, !PT ;  /* 0x0000007f32fa7812 */ /* 0x048fe200078ec0ff */
[----:B------:R-:W-:Y:S01]  /*0280*/  ULDC UR52, c[0x0][0x240] ;  /* 0x0000900000347ab9 */ /* 0x000fe20000000800 */
[----:B------:R-:W-:Y:S01]  /*0290*/  LEA.HI R3, R3, R0, RZ, 0x8 ;  /* 0x0000000003037211 */ /* 0x000fe200078f40ff */
[----:B------:R-:W-:Y:S01]  /*02a0*/  ULDC UR55, c[0x0][0x240] ;  /* 0x0000900000377ab9 */ /* 0x000fe20000000800 */
[----:B------:R-:W-:Y:S01]  /*02b0*/  LOP3.LUT R252, R50, 0x3f, RZ, 0xc0, !PT ;  /* 0x0000003f32fc7812 */ /* 0x000fe200078ec0ff */
[----:B------:R-:W-:Y:S01]  /*02c0*/  ULDC UR59, c[0x0][0x240] ;  /* 0x00009000003b7ab9 */ /* 0x000fe20000000800 */
[----:B------:R-:W-:Y:S01]  /*02d0*/  SHF.R.S32.HI R4, RZ, 0x8, R3 ;  /* 0x00000008ff047819 */ /* 0x000fe20000011403 */
[----:B------:R-:W-:Y:S01]  /*02e0*/  ULDC UR54, c[0x0][0x240] ;  /* 0x0000900000367ab9 */ /* 0x000fe20000000800 */
[----:B------:R-:W-:Y:S01]  /*02f0*/  ULDC UR56, c[0x0][0x240] ;  /* 0x0000900000387ab9 */ /* 0x000fe20000000800 */
[----:B------:R-:W-:Y:S01]  /*0300*/  ULDC UR57, c[0x0][0x240] ;  /* 0x0000900000397ab9 */ /* 0x000fe20000000800 */
[-C--:B------:R-:W-:Y:S01]  /*0310*/  IABS R7, R4.reuse ;  /* 0x0000000400077213 */ /* 0x080fe20000000000 */
[----:B------:R-:W-:Y:S01]  /*0320*/  ULDC UR58, c[0x0][0x240] ;  /* 0x00009000003a7ab9 */ /* 0x000fe20000000800 */
[----:B------:R-:W-:Y:S01]  /*0330*/  IABS R10, R4 ;  /* 0x00000004000a7213 */ /* 0x000fe20000000000 */
[----:B------:R-:W-:Y:S01]  /*0340*/  ULDC UR61, c[0x0][0x240] ;  /* 0x00009000003d7ab9 */ /* 0x000fe20000000800 */
[----:B------:R-:W1:Y:S01]  /*0350*/  I2F.RP R0, R7 ;  /* 0x0000000700007306 */ /* 0x000e620000209400 */
        /* <DEDUP_REMOVED lines=14> */
[----:B-1----:R-:W1:Y:S01]  /*0440*/  MUFU.RCP R0, R0 ;  /* 0x0000000000007308 */ /* 0x002e620000001000 */
        /* <DEDUP_REMOVED lines=11> */
[----:B------:R-:W2:Y:S01]  /*0500*/  LDC R246, c[0x0][0x230] ;  /* 0x00008c00fff67b82 */ /* 0x000ea20000000800 */
[----:B-1----:R-:W-:-:S02]  /*0510*/  VIADD R2, R0, 0xffffffe ;  /* 0x0ffffffe00027836 */ /* 0x002fc40000000000 */
[----:B------:R-:W-:Y:S02]  /*0520*/  IMAD.MOV R0, RZ, RZ, -R10 ;  /* 0x000000ffff007224 */ /* 0x000fe400078e0a0a */
[----:B------:R1:W3:Y:S02]  /*0530*/  F2I.FTZ.U32.TRUNC.NTZ R3, R2 ;  /* 0x0000000200037305 */ /* 0x0002e4000021f000 */
[----:B-1----:R-:W-:Y:S02]  /*0540*/  IMAD.MOV.U32 R2, RZ, RZ, RZ ;  /* 0x000000ffff027224 */ /* 0x002fe400078e00ff */
[----:B---3--:R-:W-:Y:S02]  /*0550*/  IMAD.MOV R6, RZ, RZ, -R3 ;  /* 0x000000ffff067224 */ /* 0x008fe400078e0a03 */
[----:B--2---:R-:W-:Y:S02]  /*0560*/  VIADD R246, R246, 0xffffffff ;  /* 0xfffffffff6f67836 */ /* 0x004fe40000000000 */
[----:B------:R-:W-:-:S02]  /*0570*/  IMAD R9, R6, R7, RZ ;  /* 0x0000000706097224 */ /* 0x000fc400078e02ff */
[----:B------:R-:W-:Y:S02]  /*0580*/  IMAD.MOV.U32 R6, RZ, RZ, R8 ;  /* 0x000000ffff067224 */ /* 0x000fe400078e0008 */
[----:B------:R-:W-:-:S06]  /*0590*/  IMAD.HI.U32 R3, R3, R9, R2 ;  /* 0x0000000903037227 */ /* 0x000fcc00078e0002 */
[----:B------:R-:W-:-:S04]  /*05a0*/  IMAD.HI.U32 R3, R3, R6, RZ ;  /* 0x0000000603037227 */ /* 0x000fc800078e00ff */
[----:B------:R-:W-:-:S05]  /*05b0*/  IMAD R0, R3, R0, R6 ;  /* 0x0000000003007224 */ /* 0x000fca00078e0206 */
[----:B------:R-:W-:-:S13]  /*05c0*/  ISETP.GT.U32.AND P1, PT, R7, R0, PT ;  /* 0x000000000700720c */ /* 0x000fda0003f24070 */
[----:B------:R-:W-:Y:S02]  /*05d0*/  @!P1 IMAD.IADD R0, R0, 0x1, -R7 ;  /* 0x0000000100009824 */ /* 0x000fe400078e0a07 */
[----:B------:R-:W-:Y:S01]  /*05e0*/  @!P1 VIADD R3, R3, 0x1 ;  /* 0x0000000103039836 */ /* 0x000fe20000000000 */
[----:B------:R-:W-:Y:S02]  /*05f0*/  ISETP.NE.AND P1, PT, R4, RZ, PT ;  /* 0x000000ff0400720c */ /* 0x000fe40003f25270 */
[----:B------:R-:W-:Y:S02]  /*0600*/  ISETP.GE.U32.AND P0, PT, R0, R7, PT ;  /* 0x000000070000720c */ /* 0x000fe40003f06070 */
[----:B------:R-:W-:-:S04]  /*0610*/  LOP3.LUT R0, R5, R4, RZ, 0x3c, !PT ;  /* 0x0000000405007212 */ /* 0x000fc800078e3cff */
[----:B------:R-:W-:Y:S01]  /*0620*/  ISETP.GE.AND P2, PT, R0, RZ, PT ;  /* 0x000000ff0000720c */ /* 0x000fe20003f46270 */
[----:B------:R-:W-:-:S06]  /*0630*/  VIADD R0, R46, 0x1ff ;  /* 0x000001ff2e007836 */ /* 0x000fcc0000000000 */
[----:B------:R-:W-:-:S04]  /*0640*/  @P0 VIADD R3, R3, 0x1 ;  /* 0x0000000103030836 */ /* 0x000fc80000000000 */
[----:B------:R-:W-:Y:S01]  /*0650*/  IMAD.MOV.U32 R8, RZ, RZ, R3 ;  /* 0x000000ffff087224 */ /* 0x000fe200078e0003 */
[----:B------:R-:W-:-:S03]  /*0660*/  SHF.R.S32.HI R3, RZ, 0x1f, R0 ;  /* 0x0000001fff037819 */ /* 0x000fc60000011400 */
[----:B------:R-:W-:Y:S01]  /*0670*/  @!P2 IMAD.MOV R8, RZ, RZ, -R8 ;  /* 0x000000ffff08a224 */ /* 0x000fe200078e0a08 */
[----:B------:R-:W-:Y:S02]  /*0680*/  LEA.HI R3, R3, R0, RZ, 0x9 ;  /* 0x0000000003037211 */ /* 0x000fe400078f48ff */
[----:B------:R-:W-:-:S04]  /*0690*/  @!P1 LOP3.LUT R8, RZ, R4, RZ, 0x33, !PT ;  /* 0x00000004ff089212 */ /* 0x000fc800078e33ff */
[----:B------:R-:W-:Y:S01]  /*06a0*/  LEA.HI.SX32 R3, R3, -R8, 0x17 ;  /* 0x8000000803037211 */ /* 0x000fe200078fbaff */
[----:B------:R-:W-:-:S03]  /*06b0*/  IMAD.MOV R6, RZ, RZ, -R8 ;  /* 0x000000ffff067224 */ /* 0x000fc600078e0a08 */
[----:B------:R-:W-:Y:S01]  /*06c0*/  VIMNMX R11, R3, 0x1, PT ;  /* 0x00000001030b7848 */ /* 0x000fe20003fe0100 */
[----:B------:R-:W-:-:S03]  /*06d0*/  IMAD R10, R4, R6, R5 ;  /* 0x00000006040a7224 */ /* 0x000fc600078e0205 */
[----:B------:R-:W-:Y:S02]  /*06e0*/  IABS R7, R11 ;  /* 0x0000000b00077213 */ /* 0x000fe40000000000 */
[----:B------:R-:W-:Y:S02]  /*06f0*/  IABS R6, R10 ;  /* 0x0000000a00067213 */ /* 0x000fe40000000000 */
[----:B------:R-:W1:Y:S08]  /*0700*/  I2F.RP R0, R7 ;  /* 0x0000000700007306 */ /* 0x000e700000209400 */
[----:B-1----:R-:W1:Y:S02]  /*0710*/  MUFU.RCP R0, R0 ;  /* 0x0000000000007308 */ /* 0x002e640000001000 */
[----:B-1----:R-:W-:-:S06]  /*0720*/  VIADD R2, R0, 0xffffffe ;  /* 0x0ffffffe00027836 */ /* 0x002fcc0000000000 */
[----:B------:R1:W2:Y:S02]  /*0730*/  F2I.FTZ.U32.TRUNC.NTZ R3, R2 ;  /* 0x0000000200037305 */ /* 0x0002a4000021f000 */
[----:B-1----:R-:W-:Y:S02]  /*0740*/  IMAD.MOV.U32 R2, RZ, RZ, RZ ;  /* 0x000000ffff027224 */ /* 0x002fe400078e00ff */
[----:B--2---:R-:W-:-:S04]  /*0750*/  IMAD.MOV R9, RZ, RZ, -R3 ;  /* 0x000000ffff097224 */ /* 0x004fc800078e0a03 */
[----:B------:R-:W-:Y:S01]  /*0760*/  IMAD.MOV.U32 R4, RZ, RZ, R9 ;  /* 0x000000ffff047224 */ /* 0x000fe200078e0009 */
[----:B------:R-:W-:-:S03]  /*0770*/  IABS R9, R11 ;  /* 0x0000000b00097213 */ /* 0x000fc60000000000 */
[----:B------:R-:W-:Y:S02]  /*0780*/  IMAD R5, R4, R7, RZ ;  /* 0x0000000704057224 */ /* 0x000fe400078e02ff */
[----:B------:R-:W-:Y:S02]  /*0790*/  IMAD.MOV.U32 R4, RZ, RZ, R6 ;  /* 0x000000ffff047224 */ /* 0x000fe400078e0006 */
[----:B------:R-:W-:-:S04]  /*07a0*/  IMAD.HI.U32 R3, R3, R5, R2 ;  /* 0x0000000503037227 */ /* 0x000fc800078e0002 */
[----:B------:R-:W-:Y:S01]  /*07b0*/  IMAD.MOV R0, RZ, RZ, -R9 ;  /* 0x000000ffff007224 */ /* 0x000fe200078e0a09 */
[----:B------:R-:W-:Y:S01]  /*07c0*/  IABS R9, R46 ;  /* 0x0000002e00097213 */ /* 0x000fe20000000000 */
[----:B------:R-:W-:-:S03]  /*07d0*/  IMAD.HI.U32 R3, R3, R4, RZ ;  /* 0x0000000403037227 */ /* 0x000fc600078e00ff */
[----:B------:R-:W1:Y:S01]  /*07e0*/  I2F.RP R2, R9 ;  /* 0x0000000900027306 */ /* 0x000e620000209400 */
[----:B------:R-:W-:Y:S01]  /*07f0*/  IMAD R0, R3, R0, R4 ;  /* 0x0000000003007224 */ /* 0x000fe200078e0204 */
[----:B------:R-:W-:-:S04]  /*0800*/  IABS R4, R48 ;  /* 0x0000003000047213 */ /* 0x000fc80000000000 */
[----:B------:R-:W-:Y:S02]  /*0810*/  ISETP.GT.U32.AND P1, PT, R7, R0, PT ;  /* 0x000000000700720c */ /* 0x000fe40003f24070 */
[----:B------:R-:W2:Y:S08]  /*0820*/  I2F.RP R5, R4 ;  /* 0x0000000400057306 */ /* 0x000eb00000209400 */
[----:B-1----:R-:W1:Y:S03]  /*0830*/  MUFU.RCP R2, R2 ;  /* 0x0000000200027308 */ /* 0x002e660000001000 */
[----:B------:R-:W-:-:S02]  /*0840*/  @!P1 IMAD.IADD R0, R0, 0x1, -R7 ;  /* 0x0000000100009824 */ /* 0x000fc400078e0a07 */
[----:B------:R-:W-:Y:S01]  /*0850*/  @!P1 VIADD R3, R3, 0x1 ;  /* 0x0000000103039836 */ /* 0x000fe20000000000 */
[----:B------:R-:W-:Y:S02]  /*0860*/  ISETP.NE.AND P1, PT, R11, RZ, PT ;  /* 0x000000ff0b00720c */ /* 0x000fe40003f25270 */
[----:B------:R-:W-:Y:S01]  /*0870*/  ISETP.GE.U32.AND P0, PT, R0, R7, PT ;  /* 0x000000070000720c */ /* 0x000fe20003f06070 */
[----:B--2---:R-:W2:Y:S01]  /*0880*/  MUFU.RCP R5, R5 ;  /* 0x0000000500057308 */ /* 0x004ea20000001000 */
[----:B------:R-:W-:-:S04]  /*0890*/  LOP3.LUT R0, R10, R11, RZ, 0x3c, !PT ;  /* 0x0000000b0a007212 */ /* 0x000fc800078e3cff */
[----:B------:R-:W-:-:S07]  /*08a0*/  ISETP.GE.AND P2, PT, R0, RZ, PT ;  /* 0x000000ff0000720c */ /* 0x000fce0003f46270 */
[----:B------:R-:W-:-:S04]  /*08b0*/  @P0 VIADD R3, R3, 0x1 ;  /* 0x0000000103030836 */ /* 0x000fc80000000000 */
[----:B------:R-:W-:Y:S02]  /*08c0*/  IMAD.MOV.U32 R22, RZ, RZ, R3 ;  /* 0x000000ffff167224 */ /* 0x000fe400078e0003 */
[----:B-1----:R-:W-:Y:S01]  /*08d0*/  VIADD R3, R2, 0xffffffe ;  /* 0x0ffffffe02037836 */ /* 0x002fe20000000000 */
[----:B------:R-:W-:Y:S01]  /*08e0*/  SHF.R.S32.HI R2, RZ, 0x6, R50 ;  /* 0x00000006ff027819 */ /* 0x000fe20000011432 */
[----:B------:R-:W-:Y:S01]  /*08f0*/  @!P2 IMAD.MOV R22, RZ, RZ, -R22 ;  /* 0x000000ffff16a224 */ /* 0x000fe200078e0a16 */
[----:B------:R-:W-:Y:S01]  /*0900*/  @!P1 LOP3.LUT R22, RZ, R11, RZ, 0x33, !PT ;  /* 0x0000000bff169212 */ /* 0x000fe200078e33ff */
[----:B--2---:R-:W-:Y:S01]  /*0910*/  VIADD R6, R5, 0xffffffe ;  /* 0x0ffffffe05067836 */ /* 0x004fe20000000000 */
[----:B------:R-:W-:Y:S01]  /*0920*/  SGXT R2, R2, 0x1 ;  /* 0x000000010202781a */ /* 0x000fe20000000200 */
[----:B------:R-:W1:Y:S02]  /*0930*/  F2I.FTZ.U32.TRUNC.NTZ R3, R3 ;  /* 0x0000000300037305 */ /* 0x000e64000021f000 */
[----:B------:R-:W-:Y:S01]  /*0940*/  IMAD.MOV R0, RZ, RZ, -R22 ;  /* 0x000000ffff007224 */ /* 0x000fe200078e0a16 */
[----:B------:R-:W-:Y:S01]  /*0950*/  LOP3.LUT R2, R2, 0x90, RZ, 0xc0, !PT ;  /* 0x0000009002027812 */ /* 0x000fe200078ec0ff */
[----:B------:R-:W-:-:S02]  /*0960*/  IMAD.SHL.U32 R22, R22, 0x100, RZ ;  /* 0x0000010016167824 */ /* 0x000fc400078e00ff */
[----:B------:R-:W-:Y:S02]  /*0970*/  IMAD R0, R11, R0, R10 ;  /* 0x000000000b007224 */ /* 0x000fe400078e020a */
[----:B------:R2:W3:Y:S02]  /*0980*/  F2I.FTZ.U32.TRUNC.NTZ R7, R6 ;  /* 0x0000000600077305 */ /* 0x0004e4000021f000 */
[----:B------:R-:W-:-:S04]  /*0990*/  IMAD.IADD R0, R8, 0x1, R0 ;  /* 0x0000000108007824 */ /* 0x000fc800078e0200 */
[----:B------:R-:W-:Y:S02]  /*09a0*/  IMAD R23, R0, 0x200, R250 ;  /* 0x0000020000177824 */ /* 0x000fe400078e02fa */
[----:B-1----:R-:W-:Y:S02]  /*09b0*/  IMAD.MOV R5, RZ, RZ, -R3 ;  /* 0x000000ffff057224 */ /* 0x002fe400078e0a03 */
[----:B--2---:R-:W-:Y:S01]  /*09c0*/  IMAD.MOV.U32 R6, RZ, RZ, RZ ;  /* 0x000000ffff067224 */ /* 0x004fe200078e00ff */
[----:B------:R-:W-:Y:S01]  /*09d0*/  IABS R10, R23 ;  /* 0x00000017000a7213 */ /* 0x000fe20000000000 */
[----:B------:R-:W-:Y:S02]  /*09e0*/  IMAD.MOV.U32 R8, RZ, RZ, R5 ;  /* 0x000000ffff087224 */ /* 0x000fe400078e0005 */
[----:B------:R-:W-:Y:S02]  /*09f0*/  IMAD.SHL.U32 R5, R50, 0x4, RZ ;  /* 0x0000000432057824 */ /* 0x000fe400078e00ff */
[----:B------:R-:W-:-:S02]  /*0a00*/  IMAD R11, R8, R9, RZ ;  /* 0x00000009080b7224 */ /* 0x000fc400078e02ff */
[----:B------:R-:W-:Y:S01]  /*0a10*/  VIADD R152, R23, 0x80 ;  /* 0x0000008017987836 */ /* 0x000fe20000000000 */
[----:B------:R-:W-:Y:S01]  /*0a20*/  LOP3.LUT R8, R2, 0x7c, R5, 0x78, !PT ;  /* 0x0000007c02087812 */ /* 0x000fe200078e7805 */
[----:B------:R-:W-:Y:S02]  /*0a30*/  IMAD.MOV.U32 R2, RZ, RZ, RZ ;  /* 0x000000ffff027224 */ /* 0x000fe400078e00ff */
[----:B------:R-:W-:Y:S02]  /*0a40*/  IMAD.SHL.U32 R5, R50, 0x400, RZ ;  /* 0x0000040032057824 */ /* 0x000fe400078e00ff */
[----:B------:R-:W-:Y:S01]  /*0a50*/  IMAD.HI.U32 R2, R3, R11, R2 ;  /* 0x0000000b03027227 */ /* 0x000fe200078e0002 */
[----:B------:R-:W-:Y:S02]  /*0a60*/  SHF.R.U32.HI R3, RZ, 0x6, R50 ;  /* 0x00000006ff037819 */ /* 0x000fe40000011632 */
[----:B------:R-:W-:Y:S01]  /*0a70*/  LOP3.LUT R8, R8, 0x8000, R5, 0xf8, !PT ;  /* 0x0000800008087812 */ /* 0x000fe200078ef805 */
[----:B---3--:R-:W-:Y:S01]  /*0a80*/  IMAD.MOV R11, RZ, RZ, -R7 ;  /* 0x000000ffff0b7224 */ /* 0x008fe200078e0a07 */
[----:B------:R-:W-:Y:S01]  /*0a90*/  SGXT.U32 R3, R3, 0x1 ;  /* 0x000000010303781a */ /* 0x000fe20000000000 */
[----:B------:R-:W-:-:S02]  /*0aa0*/  IMAD.HI.U32 R0, R2, R10, RZ ;  /* 0x0000000a02007227 */ /* 0x000fc400078e00ff */
[----:B------:R1:W-:Y:S01]  /*0ab0*/  STL [R1+0x1844], R8 ;  /* 0x0018440801007387 */ /* 0x0003e20000100800 */
[----:B------:R-:W-:Y:S01]  /*0ac0*/  LOP3.LUT R3, R22, R3, RZ, 0xfc, !PT ;  /* 0x0000000316037212 */ /* 0x000fe200078efcff */
[----:B------:R-:W-:Y:S02]  /*0ad0*/  IMAD R5, R11, R4, RZ ;  /* 0x000000040b057224 */ /* 0x000fe400078e02ff */
[----:B------:R-:W-:Y:S01]  /*0ae0*/  IMAD.MOV R0, RZ, RZ, -R0 ;  /* 0x000000ffff007224 */ /* 0x000fe200078e0a00 */
[----:B------:R-:W-:Y:S01]  /*0af0*/  IABS R219, R3 ;  /* 0x0000000300db7213 */ /* 0x000fe20000000000 */
[----:B------:R-:W-:Y:S01]  /*0b00*/  IMAD.HI.U32 R6, R7, R5, R6 ;  /* 0x0000000507067227 */ /* 0x000fe200078e0006 */
[C---:B------:R-:W-:Y:S01]  /*0b10*/  LOP3.LUT R5, R3.reuse, 0xfe, RZ, 0xfc, !PT ;  /* 0x000000fe03057812 */ /* 0x040fe200078efcff */
[----:B------:R2:W-:Y:S01]  /*0b20*/  STL.64 [R1+0x1b00], R22 ;  /* 0x001b001601007387 */ /* 0x0005e20000100a00 */
[----:B------:R-:W-:Y:S01]  /*0b30*/  LOP3.LUT R14, R3, 0x4e, RZ, 0xfc, !PT ;  /* 0x0000004e030e7812 */ /* 0x000fe200078efcff */
[----:B------:R-:W-:Y:S01]  /*0b40*/  IMAD R0, R9, R0, R10 ;  /* 0x0000000009007224 */ /* 0x000fe200078e020a */
[----:B------:R-:W-:Y:S01]  /*0b50*/  IABS R10, R152 ;  /* 0x00000098000a7213 */ /* 0x000fe20000000000 */
[----:B------:R-:W-:Y:S01]  /*0b60*/  VIADD R154, R23, 0x100 ;  /* 0x00000100179a7836 */ /* 0x000fe20000000000 */
[----:B------:R-:W-:Y:S01]  /*0b70*/  ISETP.GE.AND P4, PT, R5, RZ, PT ;  /* 0x000000ff0500720c */ /* 0x000fe20003f86270 */
[----:B------:R-:W-:Y:S01]  /*0b80*/  VIADD R153, R23, 0x180 ;  /* 0x0000018017997836 */ /* 0x000fe20000000000 */
[----:B------:R-:W-:Y:S01]  /*0b90*/  IABS R217, R5 ;  /* 0x0000000500d97213 */ /* 0x000fe20000000000 */
[----:B------:R-:W-:Y:S01]  /*0ba0*/  IMAD.HI.U32 R7, R6, R219, RZ ;  /* 0x000000db06077227 */ /* 0x000fe200078e00ff */
[----:B------:R-:W-:-:S02]  /*0bb0*/  IABS R38, R154 ;  /* 0x0000009a00267213 */ /* 0x000fc40000000000 */
[----:B------:R-:W-:Y:S01]  /*0bc0*/  IABS R40, R153 ;  /* 0x0000009900287213 */ /* 0x000fe20000000000 */
[C---:B------:R-:W-:Y:S01]  /*0bd0*/  IMAD.HI.U32 R5, R2.reuse, R10, RZ ;  /* 0x0000000a02057227 */ /* 0x040fe200078e00ff */
[----:B------:R-:W-:Y:S01]  /*0be0*/  ISETP.GT.U32.AND P0, PT, R9, R0, PT ;  /* 0x000000000900720c */ /* 0x000fe20003f04070 */
[----:B------:R3:W-:Y:S01]  /*0bf0*/  STL.64 [R1+0x1b08], R152 ;  /* 0x001b089801007387 */ /* 0x0007e20000100a00 */
[C---:B------:R-:W-:Y:S01]  /*0c00*/  LOP3.LUT R13, R3.reuse, 0x4c, RZ, 0xfc, !PT ;  /* 0x0000004c030d7812 */ /* 0x040fe200078efcff */
[----:B------:R-:W-:Y:S01]  /*0c10*/  IMAD.MOV R12, RZ, RZ, -R7 ;  /* 0x000000ffff0c7224 */ /* 0x000fe200078e0a07 */
[----:B------:R-:W-:Y:S01]  /*0c20*/  IABS R135, R14 ;  /* 0x0000000e00877213 */ /* 0x000fe20000000000 */
[C---:B------:R-:W-:Y:S01]  /*0c30*/  IMAD.HI.U32 R7, R2.reuse, R38, RZ ;  /* 0x0000002602077227 */ /* 0x040fe200078e00ff */
[----:B------:R-:W-:Y:S02]  /*0c40*/  IABS R137, R13 ;  /* 0x0000000d00897213 */ /* 0x000fe40000000000 */
[C---:B------:R-:W-:Y:S01]  /*0c50*/  LOP3.LUT R15, R3.reuse, 0xc8, RZ, 0xfc, !PT ;  /* 0x000000c8030f7812 */ /* 0x040fe200078efcff */
[----:B------:R-:W-:Y:S01]  /*0c60*/  IMAD.MOV R11, RZ, RZ, -R5 ;  /* 0x000000ffff0b7224 */ /* 0x000fe200078e0a05 */
[C---:B------:R-:W-:Y:S01]  /*0c70*/  LOP3.LUT R16, R3.reuse, 0xd8, RZ, 0xfc, !PT ;  /* 0x000000d803107812 */ /* 0x040fe200078efcff */
[----:B------:R-:W-:Y:S01]  /*0c80*/  IMAD.HI.U32 R5, R2, R40, RZ ;  /* 0x0000002802057227 */ /* 0x000fe200078e00ff */
[----:B------:R-:W-:-:S02]  /*0c90*/  LOP3.LUT R18, R3, 0xdc, RZ, 0xfc, !PT ;  /* 0x000000dc03127812 */ /* 0x000fc400078efcff */
[----:B------:R-:W-:Y:S01]  /*0ca0*/  IABS R235, R16 ;  /* 0x0000001000eb7213 */ /* 0x000fe20000000000 */
[----:B------:R-:W-:Y:S01]  /*0cb0*/  IMAD.MOV R7, RZ, RZ, -R7 ;  /* 0x000000ffff077224 */ /* 0x000fe200078e0a07 */
[----:B------:R-:W-:Y:S01]  /*0cc0*/  LOP3.LUT R17, R3, 0xda, RZ, 0xfc, !PT ;  /* 0x000000da03117812 */ /* 0x000fe200078efcff */
[----:B------:R-:W-:Y:S01]  /*0cd0*/  IMAD R2, R9, R11, R10 ;  /* 0x0000000b09027224 */ /* 0x000fe200078e020a */
[C---:B------:R-:W-:Y:S01]  /*0ce0*/  LOP3.LUT R10, R3.reuse, 0x6, RZ, 0xfc, !PT ;  /* 0x00000006030a7812 */ /* 0x040fe200078efcff */
[----:B------:R-:W-:Y:S01]  /*0cf0*/  IMAD.MOV R5, RZ, RZ, -R5 ;  /* 0x000000ffff057224 */ /* 0x000fe200078e0a05 */
[----:B------:R-:W-:Y:S01]  /*0d00*/  LOP3.LUT R11, R3, 0x10, RZ, 0xfc, !PT ;  /* 0x00000010030b7812 */ /* 0x000fe200078efcff */
[C---:B------:R-:W-:Y:S01]  /*0d10*/  IMAD R38, R9.reuse, R7, R38 ;  /* 0x0000000709267224 */ /* 0x040fe200078e0226 */
[----:B------:R-:W-:Y:S01]  /*0d20*/  ISETP.GT.U32.AND P2, PT, R9, R2, PT ;  /* 0x000000020900720c */ /* 0x000fe20003f44070 */
[----:B-1----:R-:W-:Y:S01]  /*0d30*/  IMAD.HI.U32 R8, R6, R217, RZ ;  /* 0x000000d906087227 */ /* 0x002fe200078e00ff */
[----:B------:R-:W-:-:S02]  /*0d40*/  LOP3.LUT R7, R3, 0x4, RZ, 0xfc, !PT ;  /* 0x0000000403077812 */ /* 0x000fc400078efcff */
[C---:B------:R-:W-:Y:S01]  /*0d50*/  ISETP.GT.U32.AND P5, PT, R9.reuse, R38, PT ;  /* 0x000000260900720c */ /* 0x040fe20003fa4070 */
[----:B------:R-:W-:Y:S01]  /*0d60*/  IMAD R40, R9, R5, R40 ;  /* 0x0000000509287224 */ /* 0x000fe200078e0228 */
[----:B------:R-:W-:Y:S01]  /*0d70*/  LOP3.LUT R5, R3, 0x2, RZ, 0xfc, !PT ;  /* 0x0000000203057812 */ /* 0x000fe200078efcff */
[----:B------:R-:W-:Y:S01]  /*0d80*/  IMAD.MOV R8, RZ, RZ, -R8 ;  /* 0x000000ffff087224 */ /* 0x000fe200078e0a08 */
[----:B------:R-:W-:Y:S01]  /*0d90*/  IABS R211, R10 ;  /* 0x0000000a00d37213 */ /* 0x000fe20000000000 */
[----:B------:R-:W-:Y:S01]  /*0da0*/  @!P0 IMAD.IADD R0, R0, 0x1, -R9 ;  /* 0x0000000100008824 */ /* 0x000fe200078e0a09 */
[C---:B------:R-:W-:Y:S01]  /*0db0*/  ISETP.GT.U32.AND P3, PT, R9.reuse, R40, PT ;  /* 0x000000280900720c */ /* 0x040fe20003f64070 */
[----:B------:R-:W-:Y:S01]  /*0dc0*/  IMAD R217, R4, R8, R217 ;  /* 0x0000000804d97224 */ /* 0x000fe200078e02d9 */
[----:B------:R-:W-:Y:S01]  /*0dd0*/  IABS R215, R5 ;  /* 0x0000000500d77213 */ /* 0x000fe20000000000 */
[----:B------:R-:W-:Y:S01]  /*0de0*/  @!P2 IMAD.IADD R2, R2, 0x1, -R9 ;  /* 0x000000010202a824 */ /* 0x000fe200078e0a09 */
[C---:B------:R-:W-:Y:S01]  /*0df0*/  ISETP.GT.U32.AND P6, PT, R9.reuse, R0, PT ;  /* 0x000000000900720c */ /* 0x040fe20003fc4070 */
[C---:B------:R-:W-:Y:S01]  /*0e00*/  IMAD R219, R4.reuse, R12, R219 ;  /* 0x0000000c04db7224 */ /* 0x040fe200078e02db */
[----:B------:R-:W-:Y:S01]  /*0e10*/  ISETP.GT.U32.AND P2, PT, R4, R217, PT ;  /* 0x000000d90400720c */ /* 0x000fe20003f44070 */
[----:B------:R-:W-:Y:S01]  /*0e20*/  @!P5 IMAD.IADD R38, R38, 0x1, -R9 ;  /* 0x000000012626d824 */ /* 0x000fe200078e0a09 */
[----:B------:R-:W-:Y:S01]  /*0e30*/  ISETP.GT.U32.AND P5, PT, R9, R2, PT ;  /* 0x000000020900720c */ /* 0x000fe20003fa4070 */
[----:B------:R-:W-:Y:S01]  /*0e40*/  IMAD.HI.U32 R8, R6, R211, RZ ;  /* 0x000000d306087227 */ /* 0x000fe200078e00ff */
[----:B------:R-:W-:-:S02]  /*0e50*/  ISETP.GE.AND P0, PT, R5, RZ, PT ;  /* 0x000000ff0500720c */ /* 0x000fc40003f06270 */
[----:B------:R-:W-:Y:S01]  /*0e60*/  IABS R213, R7 ;  /* 0x0000000700d57213 */ /* 0x000fe20000000000 */
[--C-:B------:R-:W-:Y:S01]  /*0e70*/  @!P3 IMAD.IADD R40, R40, 0x1, -R9.reuse ;  /* 0x000000012828b824 */ /* 0x100fe200078e0a09 */
[----:B------:R-:W-:Y:S01]  /*0e80*/  ISETP.GE.AND P1, PT, R7, RZ, PT ;  /* 0x000000ff0700720c */ /* 0x000fe20003f26270 */
[----:B------:R-:W-:Y:S01]  /*0e90*/  IMAD.HI.U32 R5, R6, R215, RZ ;  /* 0x000000d706057227 */ /* 0x000fe200078e00ff */
[C---:B------:R-:W-:Y:S02]  /*0ea0*/  ISETP.GT.U32.AND P3, PT, R9.reuse, R38, PT ;  /* 0x000000260900720c */ /* 0x040fe40003f64070 */
[----:B------:R-:W-:Y:S01]  /*0eb0*/  IABS R201, R11 ;  /* 0x0000000b00c97213 */ /* 0x000fe20000000000 */
[----:B------:R-:W-:Y:S01]  /*0ec0*/  @!P6 IMAD.IADD R0, R0, 0x1, -R9 ;  /* 0x000000010000e824 */ /* 0x000fe200078e0a09 */
[----:B------:R-:W-:Y:S01]  /*0ed0*/  ISETP.GT.U32.AND P6, PT, R9, R40, PT ;  /* 0x000000280900720c */ /* 0x000fe20003fc4070 */
[----:B------:R-:W-:Y:S01]  /*0ee0*/  @!P2 IMAD.IADD R217, R217, 0x1, -R4 ;  /* 0x00000001d9d9a824 */ /* 0x000fe200078e0a04 */
[----:B------:R-:W-:Y:S01]  /*0ef0*/  ISETP.GT.U32.AND P2, PT, R4, R219, PT ;  /* 0x000000db0400720c */ /* 0x000fe20003f44070 */
[----:B------:R-:W-:Y:S01]  /*0f00*/  IMAD.MOV R5, RZ, RZ, -R5 ;  /* 0x000000ffff057224 */ /* 0x000fe200078e0a05 */
[C---:B------:R-:W-:Y:S01]  /*0f10*/  LOP3.LUT R12, R3.reuse, 0x12, RZ, 0xfc, !PT ;  /* 0x00000012030c7812 */ /* 0x040fe200078efcff */
[----:B------:R-:W-:Y:S01]  /*0f20*/  @!P5 IMAD.IADD R2, R2, 0x1, -R9 ;  /* 0x000000010202d824 */ /* 0x000fe200078e0a09 */
[C---:B------:R-:W-:Y:S01]  /*0f30*/  ISETP.GT.U32.AND P5, PT, R4.reuse, R217, PT ;  /* 0x000000d90400720c */ /* 0x040fe20003fa4070 */
[----:B------:R-:W-:Y:S01]  /*0f40*/  IMAD R215, R4, R5, R215 ;  /* 0x0000000504d77224 */ /* 0x000fe200078e02d7 */
[----:B------:R-:W-:Y:S01]  /*0f50*/  LOP3.LUT R5, R3, 0x8, RZ, 0xfc, !PT ;  /* 0x0000000803057812 */ /* 0x000fe200078efcff */
[----:B------:R-:W-:Y:S01]  /*0f60*/  IMAD.HI.U32 R7, R6, R213, RZ ;  /* 0x000000d506077227 */ /* 0x000fe200078e00ff */
[----:B------:R-:W-:-:S02]  /*0f70*/  IABS R199, R12 ;  /* 0x0000000c00c77213 */ /* 0x000fc40000000000 */
[----:B------:R-:W-:Y:S01]  /*0f80*/  IABS R209, R5 ;  /* 0x0000000500d17213 */ /* 0x000fe20000000000 */
[----:B------:R-:W-:Y:S01]  /*0f90*/  @!P6 IMAD.IADD R40, R40, 0x1, -R9 ;  /* 0x000000012828e824 */ /* 0x000fe200078e0a09 */
[C---:B------:R-:W-:Y:S01]  /*0fa0*/  ISETP.GT.U32.AND P6, PT, R4.reuse, R215, PT ;  /* 0x000000d70400720c */ /* 0x040fe20003fc4070 */
[----:B------:R-:W-:Y:S01]  /*0fb0*/  @!P2 IMAD.IADD R219, R219, 0x1, -R4 ;  /* 0x00000001dbdba824 */ /* 0x000fe200078e0a04 */
[----:B------:R-:W-:Y:S01]  /*0fc0*/  ISETP.GE.AND P2, PT, R5, RZ, PT ;  /* 0x000000ff0500720c */ /* 0x000fe20003f46270 */
[----:B------:R-:W-:Y:S01]  /*0fd0*/  IMAD.MOV R8, RZ, RZ, -R8 ;  /* 0x000000ffff087224 */ /* 0x000fe200078e0a08 */
[----:B------:R-:W-:Y:S01]  /*0fe0*/  IABS R233, R17 ;  /* 0x0000001100e97213 */ /* 0x000fe20000000000 */
[--C-:B------:R-:W-:Y:S01]  /*0ff0*/  @!P5 IMAD.IADD R217, R217, 0x1, -R4.reuse ;  /* 0x00000001d9d9d824 */ /* 0x100fe200078e0a04 */
[C---:B------:R-:W-:Y:S01]  /*1000*/  ISETP.GT.U32.AND P5, PT, R4.reuse, R219, PT ;  /* 0x000000db0400720c */ /* 0x040fe20003fa4070 */
[----:B------:R-:W-:Y:S01]  /*1010*/  IMAD.MOV R7, RZ, RZ, -R7 ;  /* 0x000000ffff077224 */ /* 0x000fe200078e0a07 */
[C---:B------:R-:W-:Y:S01]  /*1020*/  LOP3.LUT R28, R3.reuse, 0xde, RZ, 0xfc, !PT ;  /* 0x000000de031c7812 */ /* 0x040fe200078efcff */
[C---:B------:R-:W-:Y:S01]  /*1030*/  IMAD R211, R4.reuse, R8, R211 ;  /* 0x0000000804d37224 */ /* 0x040fe200078e02d3 */
[C---:B------:R-:W-:Y:S01]  /*1040*/  LOP3.LUT R8, R3.reuse, 0xa, RZ, 0xfc, !PT ;  /* 0x0000000a03087812 */ /* 0x040fe200078efcff */
[----:B------:R-:W-:Y:S01]  /*1050*/  IMAD R213, R4, R7, R213 ;  /* 0x0000000704d57224 */ /* 0x000fe200078e02d5 */
[----:B------:R-:W-:Y:S01]  /*1060*/  LOP3.LUT R30, R3, 0xe0, RZ, 0xfc, !PT ;  /* 0x000000e0031e7812 */ /* 0x000fe200078efcff */
[----:B------:R-:W-:Y:S01]  /*1070*/  @!P6 IMAD.IADD R215, R215, 0x1, -R4 ;  /* 0x00000001d7d7e824 */ /* 0x000fe200078e0a04 */
[----:B------:R-:W-:Y:S01]  /*1080*/  IABS R207, R8 ;  /* 0x0000000800cf7213 */ /* 0x000fe20000000000 */
[----:B------:R-:W-:Y:S01]  /*1090*/  IMAD.HI.U32 R5, R6, R209, RZ ;  /* 0x000000d106057227 */ /* 0x000fe200078e00ff */
[----:B------:R-:W-:-:S02]  /*10a0*/  IABS R231, R28 ;  /* 0x0000001c00e77213 */ /* 0x000fc40000000000 */
[C---:B------:R-:W-:Y:S01]  /*10b0*/  ISETP.GT.U32.AND P6, PT, R4.reuse, R215, PT ;  /* 0x000000d70400720c */ /* 0x040fe20003fc4070 */
[--C-:B------:R-:W-:Y:S01]  /*10c0*/  @!P5 IMAD.IADD R219, R219, 0x1, -R4.reuse ;  /* 0x00000001dbdbd824 */ /* 0x100fe200078e0a04 */
[----:B------:R-:W-:Y:S01]  /*10d0*/  ISETP.GT.U32.AND P5, PT, R4, R213, PT ;  /* 0x000000d50400720c */ /* 0x000fe20003fa4070 */
[----:B------:R-:W-:Y:S01]  /*10e0*/  IMAD.HI.U32 R7, R6, R207, RZ ;  /* 0x000000cf06077227 */ /* 0x000fe200078e00ff */
[C---:B------:R-:W-:Y:S02]  /*10f0*/  LOP3.LUT R34, R3.reuse, 0xf2, RZ, 0xfc, !PT ;  /* 0x000000f203227812 */ /* 0x040fe400078efcff */
[C---:B------:R-:W-:Y:S01]  /*1100*/  LOP3.LUT R36, R3.reuse, 0xf4, RZ, 0xfc, !PT ;  /* 0x000000f403247812 */ /* 0x040fe200078efcff */
[----:B------:R-:W-:Y:S01]  /*1110*/  IMAD.MOV R5, RZ, RZ, -R5 ;  /* 0x000000ffff057224 */ /* 0x000fe200078e0a05 */
[----:B------:R-:W-:Y:S01]  /*1120*/  IABS R225, R34 ;  /* 0x0000002200e17213 */ /* 0x000fe20000000000 */
[----:B------:R-:W-:Y:S01]  /*1130*/  @!P4 IMAD.MOV R217, RZ, RZ, -R217 ;  /* 0x000000ffffd9c224 */ /* 0x000fe200078e0ad9 */
[C---:B------:R-:W-:Y:S01]  /*1140*/  ISETP.GE.AND P4, PT, R3.reuse, RZ, PT ;  /* 0x000000ff0300720c */ /* 0x040fe20003f86270 */
[----:B------:R-:W-:Y:S01]  /*1150*/  IMAD.MOV R7, RZ, RZ, -R7 ;  /* 0x000000ffff077224 */ /* 0x000fe200078e0a07 */
[----:B------:R-:W-:Y:S01]  /*1160*/  IABS R223, R36 ;  /* 0x0000002400df7213 */ /* 0x000fe20000000000 */
[C---:B------:R-:W-:Y:S01]  /*1170*/  IMAD R209, R4.reuse, R5, R209 ;  /* 0x0000000504d17224 */ /* 0x040fe200078e02d1 */
[C---:B------:R-:W-:Y:S01]  /*1180*/  LOP3.LUT R32, R3.reuse, 0xf0, RZ, 0xfc, !PT ;  /* 0x000000f003207812 */ /* 0x040fe200078efcff */
[C---:B------:R-:W-:Y:S01]  /*1190*/  IMAD R207, R4.reuse, R7, R207 ;  /* 0x0000000704cf7224 */ /* 0x040fe200078e02cf */
[----:B------:R-:W-:Y:S01]  /*11a0*/  LOP3.LUT R42, R3, 0xf6, RZ, 0xfc, !PT ;  /* 0x000000f6032a7812 */ /* 0x000fe200078efcff */
[--C-:B------:R-:W-:Y:S01]  /*11b0*/  @!P6 IMAD.IADD R215, R215, 0x1, -R4.reuse ;  /* 0x00000001d7d7e824 */ /* 0x100fe200078e0a04 */
[----:B------:R-:W-:Y:S01]  /*11c0*/  ISETP.GT.U32.AND P6, PT, R4, R209, PT ;  /* 0x000000d10400720c */ /* 0x000fe20003fc4070 */
[----:B------:R-:W-:Y:S01]  /*11d0*/  @!P3 IMAD.IADD R38, R38, 0x1, -R9 ;  /* 0x000000012626b824 */ /* 0x000fe200078e0a09 */
[----:B------:R-:W-:Y:S01]  /*11e0*/  LOP3.LUT R9, R3, 0xc, RZ, 0xfc, !PT ;  /* 0x0000000c03097812 */ /* 0x000fe200078efcff */
[----:B------:R-:W-:Y:S01]  /*11f0*/  @!P5 IMAD.IADD R213, R213, 0x1, -R4 ;  /* 0x00000001d5d5d824 */ /* 0x000fe200078e0a04 */
[----:B------:R-:W-:Y:S01]  /*1200*/  ISETP.GT.U32.AND P5, PT, R4, R207, PT ;  /* 0x000000cf0400720c */ /* 0x000fe20003fa4070 */
[----:B------:R-:W-:Y:S01]  /*1210*/  @!P4 IMAD.MOV R219, RZ, RZ, -R219 ;  /* 0x000000ffffdbc224 */ /* 0x000fe200078e0adb */
[----:B------:R-:W-:Y:S01]  /*1220*/  IABS R205, R9 ;  /* 0x0000000900cd7213 */ /* 0x000fe20000000000 */
[----:B------:R-:W-:Y:S01]  /*1230*/  @!P0 IMAD.MOV R215, RZ, RZ, -R215 ;  /* 0x000000ffffd78224 */ /* 0x000fe200078e0ad7 */
[----:B------:R-:W-:Y:S01]  /*1240*/  ISETP.GE.AND P3, PT, R10, RZ, PT ;  /* 0x000000ff0a00720c */ /* 0x000fe20003f66270 */
[----:B------:R-:W-:Y:S01]  /*1250*/  IMAD.HI.U32 R7, R6, R199, RZ ;  /* 0x000000c706077227 */ /* 0x000fe200078e00ff */
[----:B------:R-:W-:-:S02]  /*1260*/  ISETP.GT.U32.AND P4, PT, R4, R211, PT ;  /* 0x000000d30400720c */ /* 0x000fc40003f84070 */
[----:B------:R-:W-:Y:S01]  /*1270*/  LOP3.LUT R10, R3, 0xe, RZ, 0xfc, !PT ;  /* 0x0000000e030a7812 */ /* 0x000fe200078efcff */
[----:B------:R-:W-:Y:S01]  /*1280*/  IMAD.HI.U32 R5, R6, R205, RZ ;  /* 0x000000cd06057227 */ /* 0x000fe200078e00ff */
[----:B------:R-:W-:Y:S02]  /*1290*/  IABS R237, R32 ;  /* 0x0000002000ed7213 */ /* 0x000fe40000000000 */
[----:B------:R-:W-:Y:S01]  /*12a0*/  IABS R203, R10 ;  /* 0x0000000a00cb7213 */ /* 0x000fe20000000000 */
[--C-:B------:R-:W-:Y:S01]  /*12b0*/  @!P6 IMAD.IADD R209, R209, 0x1, -R4.reuse ;  /* 0x00000001d1d1e824 */ /* 0x100fe200078e0a04 */
[----:B------:R-:W-:Y:S01]  /*12c0*/  LOP3.LUT R44, R3, 0xf8, RZ, 0xfc, !PT ;  /* 0x000000f8032c7812 */ /* 0x000fe200078efcff */
[----:B------:R-:W-:Y:S01]  /*12d0*/  IMAD.MOV R5, RZ, RZ, -R5 ;  /* 0x000000ffff057224 */ /* 0x000fe200078e0a05 */
[----:B------:R-:W-:Y:S01]  /*12e0*/  IABS R241, R42 ;  /* 0x0000002a00f17213 */ /* 0x000fe20000000000 */
[----:B------:R-:W-:Y:S01]  /*12f0*/  @!P5 IMAD.IADD R207, R207, 0x1, -R4 ;  /* 0x00000001cfcfd824 */ /* 0x000fe200078e0a04 */
[C---:B------:R-:W-:Y:S01]  /*1300*/  ISETP.GT.U32.AND P5, PT, R4.reuse, R209, PT ;  /* 0x000000d10400720c */ /* 0x040fe20003fa4070 */
[----:B------:R-:W-:-:S02]  /*1310*/  IMAD R205, R4, R5, R205 ;  /* 0x0000000504cd7224 */ /* 0x000fc400078e02cd */
[----:B------:R-:W-:Y:S01]  /*1320*/  IMAD.HI.U32 R5, R6, R203, RZ ;  /* 0x000000cb06057227 */ /* 0x000fe200078e00ff */
[----:B------:R-:W-:-:S03]  /*1330*/  ISETP.GT.U32.AND P0, PT, R4, R207, PT ;  /* 0x000000cf0400720c */ /* 0x000fc60003f04070 */
[--C-:B------:R-:W-:Y:S01]  /*1340*/  @!P4 IMAD.IADD R211, R211, 0x1, -R4.reuse ;  /* 0x00000001d3d3c824 */ /* 0x100fe200078e0a04 */
[C---:B------:R-:W-:Y:S01]  /*1350*/  ISETP.GT.U32.AND P4, PT, R4.reuse, R213, PT ;  /* 0x000000d50400720c */ /* 0x040fe20003f84070 */
[----:B------:R-:W-:Y:S02]  /*1360*/  IMAD.MOV R5, RZ, RZ, -R5 ;  /* 0x000000ffff057224 */ /* 0x000fe400078e0a05 */
[----:B------:R-:W-:Y:S01]  /*1370*/  IMAD.MOV R7, RZ, RZ, -R7 ;  /* 0x000000ffff077224 */ /* 0x000fe200078e0a07 */
[C---:B------:R-:W-:Y:S01]  /*1380*/  ISETP.GT.U32.AND P6, PT, R4.reuse, R211, PT ;  /* 0x000000d30400720c */ /* 0x040fe20003fc4070 */
[----:B------:R-:W-:Y:S02]  /*1390*/  IMAD R203, R4, R5, R203 ;  /* 0x0000000504cb7224 */ /* 0x000fe400078e02cb */
[----:B------:R-:W-:Y:S02]  /*13a0*/  @!P5 IMAD.IADD R209, R209, 0x1, -R4 ;  /* 0x00000001d1d1d824 */ /* 0x000fe400078e0a04 */
[----:B------:R-:W-:Y:S01]  /*13b0*/  IMAD.HI.U32 R5, R6, R201, RZ ;  /* 0x000000c906057227 */ /* 0x000fe200078e00ff */
[----:B------:R-:W-:-:S03]  /*13c0*/  ISETP.GT.U32.AND P5, PT, R4, R203, PT ;  /* 0x000000cb0400720c */ /* 0x000fc60003fa4070 */
[----:B------:R-:W-:Y:S02]  /*13d0*/  IMAD.MOV R5, RZ, RZ, -R5 ;  /* 0x000000ffff057224 */ /* 0x000fe400078e0a05 */
[--C-:B------:R-:W-:Y:S01]  /*13e0*/  @!P4 IMAD.IADD R213, R213, 0x1, -R4.reuse ;  /* 0x00000001d5d5c824 */ /* 0x100fe200078e0a04 */
[----:B------:R-:W-:Y:S01]  /*13f0*/  ISETP.GT.U32.AND P4, PT, R4, R205, PT ;  /* 0x000000cd0400720c */ /* 0x000fe20003f84070 */
[--C-:B------:R-:W-:Y:S01]  /*1400*/  @!P6 IMAD.IADD R211, R211, 0x1, -R4.reuse ;  /* 0x00000001d3d3e824 */ /* 0x100fe200078e0a04 */
[----:B------:R-:W-:Y:S01]  /*1410*/  ISETP.GE.AND P6, PT, R8, RZ, PT ;  /* 0x000000ff0800720c */ /* 0x000fe20003fc6270 */
[C---:B------:R-:W-:Y:S01]  /*1420*/  IMAD R201, R4.reuse, R5, R201 ;  /* 0x0000000504c97224 */ /* 0x040fe200078e02c9 */
[----:B------:R-:W-:Y:S01]  /*1430*/  LOP3.LUT R8, R3, 0x14, RZ, 0xfc, !PT ;  /* 0x0000001403087812 */ /* 0x000fe200078efcff */
[--C-:B------:R-:W-:Y:S01]  /*1440*/  @!P0 IMAD.IADD R207, R207, 0x1, -R4.reuse ;  /* 0x00000001cfcf8824 */ /* 0x100fe200078e0a04 */
[----:B------:R-:W-:Y:S01]  /*1450*/  ISETP.GE.AND P0, PT, R9, RZ, PT ;  /* 0x000000ff0900720c */ /* 0x000fe20003f06270 */
[----:B------:R-:W-:Y:S01]  /*1460*/  @!P5 IMAD.IADD R203, R203, 0x1, -R4 ;  /* 0x00000001cbcbd824 */ /* 0x000fe200078e0a04 */
[----:B------:R-:W-:Y:S01]  /*1470*/  IABS R197, R8 ;  /* 0x0000000800c57213 */ /* 0x000fe20000000000 */
[C---:B------:R-:W-:Y:S01]  /*1480*/  IMAD R199, R4.reuse, R7, R199 ;  /* 0x0000000704c77224 */ /* 0x040fe200078e02c7 */
[----:B------:R-:W-:Y:S01]  /*1490*/  LOP3.LUT R9, R3, 0x16, RZ, 0xfc, !PT ;  /* 0x0000001603097812 */ /* 0x000fe200078efcff */
[----:B------:R-:W-:Y:S01]  /*14a0*/  @!P1 IMAD.MOV R213, RZ, RZ, -R213 ;  /* 0x000000ffffd59224 */ /* 0x000fe200078e0ad5 */
[----:B------:R-:W-:Y:S01]  /*14b0*/  ISETP.GT.U32.AND P5, PT, R4, R203, PT ;  /* 0x000000cb0400720c */ /* 0x000fe20003fa4070 */
[----:B------:R-:W-:Y:S01]  /*14c0*/  IMAD.HI.U32 R5, R6, R197, RZ ;  /* 0x000000c506057227 */ /* 0x000fe200078e00ff */
[----:B------:R-:W-:-:S03]  /*14d0*/  IABS R195, R9 ;  /* 0x0000000900c37213 */ /* 0x000fc60000000000 */
[----:B------:R-:W-:Y:S02]  /*14e0*/  IMAD.MOV R5, RZ, RZ, -R5 ;  /* 0x000000ffff057224 */ /* 0x000fe400078e0a05 */
[--C-:B------:R-:W-:Y:S01]  /*14f0*/  @!P4 IMAD.IADD R205, R205, 0x1, -R4.reuse ;  /* 0x00000001cdcdc824 */ /* 0x100fe200078e0a04 */
[----:B------:R-:W-:Y:S01]  /*1500*/  ISETP.GE.AND P4, PT, R10, RZ, PT ;  /* 0x000000ff0a00720c */ /* 0x000fe20003f86270 */
[C---:B------:R-:W-:Y:S01]  /*1510*/  IMAD R197, R4.reuse, R5, R197 ;  /* 0x0000000504c57224 */ /* 0x040fe200078e02c5 */
[----:B------:R-:W-:Y:S01]  /*1520*/  LOP3.LUT R10, R3, 0x18, RZ, 0xfc, !PT ;  /* 0x00000018030a7812 */ /* 0x000fe200078efcff */
[----:B------:R-:W-:Y:S01]  /*1530*/  @!P6 IMAD.MOV R207, RZ, RZ, -R207 ;  /* 0x000000ffffcfe224 */ /* 0x000fe200078e0acf */
[C---:B------:R-:W-:Y:S01]  /*1540*/  ISETP.GT.U32.AND P1, PT, R4.reuse, R205, PT ;  /* 0x000000cd0400720c */ /* 0x040fe20003f24070 */
[----:B------:R-:W-:Y:S01]  /*1550*/  @!P5 IMAD.IADD R203, R203, 0x1, -R4 ;  /* 0x00000001cbcbd824 */ /* 0x000fe200078e0a04 */
[C---:B------:R-:W-:Y:S01]  /*1560*/  ISETP.GT.U32.AND P5, PT, R4.reuse, R197, PT ;  /* 0x000000c50400720c */ /* 0x040fe20003fa4070 */
[----:B------:R-:W-:Y:S01]  /*1570*/  @!P3 IMAD.MOV R211, RZ, RZ, -R211 ;  /* 0x000000ffffd3b224 */ /* 0x000fe200078e0ad3 */
[----:B------:R-:W-:Y:S01]  /*1580*/  ISETP.GT.U32.AND P6, PT, R4, R199, PT ;  /* 0x000000c70400720c */ /* 0x000fe20003fc4070 */
[----:B------:R-:W-:Y:S01]  /*1590*/  IMAD.HI.U32 R5, R6, R195, RZ ;  /* 0x000000c306057227 */ /* 0x000fe200078e00ff */
[----:B------:R-:W-:-:S02]  /*15a0*/  IABS R193, R10 ;  /* 0x0000000a00c17213 */ /* 0x000fc40000000000 */
[----:B------:R-:W-:Y:S01]  /*15b0*/  ISETP.GT.U32.AND P3, PT, R4, R201, PT ;  /* 0x000000c90400720c */ /* 0x000fe20003f64070 */
[----:B------:R-:W-:Y:S02]  /*15c0*/  IMAD.MOV R7, RZ, RZ, -R5 ;  /* 0x000000ffff077224 */ /* 0x000fe400078e0a05 */
[----:B------:R-:W-:-:S04]  /*15d0*/  IMAD.HI.U32 R5, R6, R193, RZ ;  /* 0x000000c106057227 */ /* 0x000fc800078e00ff */
[--C-:B------:R-:W-:Y:S02]  /*15e0*/  @!P5 IMAD.IADD R197, R197, 0x1, -R4.reuse ;  /* 0x00000001c5c5d824 */ /* 0x100fe400078e0a04 */
[--C-:B------:R-:W-:Y:S01]  /*15f0*/  @!P1 IMAD.IADD R205, R205, 0x1, -R4.reuse ;  /* 0x00000001cdcd9824 */ /* 0x100fe200078e0a04 */
[----:B------:R-:W-:Y:S01]  /*1600*/  ISETP.GE.AND P1, PT, R12, RZ, PT ;  /* 0x000000ff0c00720c */ /* 0x000fe20003f26270 */
[--C-:B------:R-:W-:Y:S01]  /*1610*/  @!P6 IMAD.IADD R199, R199, 0x1, -R4.reuse ;  /* 0x00000001c7c7e824 */ /* 0x100fe200078e0a04 */
[C---:B------:R-:W-:Y:S01]  /*1620*/  ISETP.GT.U32.AND P5, PT, R4.reuse, R197, PT ;  /* 0x000000c50400720c */ /* 0x040fe20003fa4070 */
[----:B------:R-:W-:Y:S01]  /*1630*/  IMAD.MOV R5, RZ, RZ, -R5 ;  /* 0x000000ffff057224 */ /* 0x000fe200078e0a05 */
[----:B------:R-:W-:Y:S01]  /*1640*/  LOP3.LUT R12, R3, 0x4a, RZ, 0xfc, !PT ;  /* 0x0000004a030c7812 */ /* 0x000fe200078efcff */
[----:B------:R-:W-:Y:S01]  /*1650*/  @!P0 IMAD.MOV R205, RZ, RZ, -R205 ;  /* 0x000000ffffcd8224 */ /* 0x000fe200078e0acd */
[C---:B------:R-:W-:Y:S01]  /*1660*/  ISETP.GT.U32.AND P0, PT, R4.reuse, R199, PT ;  /* 0x000000c70400720c */ /* 0x040fe20003f04070 */
[----:B------:R-:W-:Y:S01]  /*1670*/  IMAD R193, R4, R5, R193 ;  /* 0x0000000504c17224 */ /* 0x000fe200078e02c1 */
[----:B------:R-:W-:Y:S01]  /*1680*/  IABS R139, R12 ;  /* 0x0000000c008b7213 */ /* 0x000fe20000000000 */
[--C-:B------:R-:W-:Y:S01]  /*1690*/  @!P3 IMAD.IADD R201, R201, 0x1, -R4.reuse ;  /* 0x00000001c9c9b824 */ /* 0x100fe200078e0a04 */
[----:B------:R-:W-:Y:S01]  /*16a0*/  ISETP.GE.AND P3, PT, R8, RZ, PT ;  /* 0x000000ff0800720c */ /* 0x000fe20003f66270 */
[----:B------:R-:W-:Y:S01]  /*16b0*/  @!P2 IMAD.MOV R209, RZ, RZ, -R209 ;  /* 0x000000ffffd1a224 */ /* 0x000fe200078e0ad1 */
[----:B------:R-:W-:Y:S01]  /*16c0*/  LOP3.LUT R8, R3, 0x1a, RZ, 0xfc, !PT ;  /* 0x0000001a03087812 */ /* 0x000fe200078efcff */
[C---:B------:R-:W-:Y:S01]  /*16d0*/  IMAD R195, R4.reuse, R7, R195 ;  /* 0x0000000704c37224 */ /* 0x040fe200078e02c3 */
[----:B------:R-:W-:Y:S01]  /*16e0*/  ISETP.GE.AND P2, PT, R11, RZ, PT ;  /* 0x000000ff0b00720c */ /* 0x000fe20003f46270 */
[--C-:B------:R-:W-:Y:S01]  /*16f0*/  @!P5 IMAD.IADD R197, R197, 0x1, -R4.reuse ;  /* 0x00000001c5c5d824 */ /* 0x100fe200078e0a04 */
[C---:B------:R-:W-:Y:S01]  /*1700*/  ISETP.GT.U32.AND P5, PT, R4.reuse, R193, PT ;  /* 0x000000c10400720c */ /* 0x040fe20003fa4070 */
[----:B------:R-:W-:Y:S01]  /*1710*/  @!P4 IMAD.MOV R203, RZ, RZ, -R203 ;  /* 0x000000ffffcbc224 */ /* 0x000fe200078e0acb */
[----:B------:R-:W-:Y:S01]  /*1720*/  ISETP.GT.U32.AND P6, PT, R4, R201, PT ;  /* 0x000000c90400720c */ /* 0x000fe20003fc4070 */
[----:B------:R-:W-:Y:S01]  /*1730*/  @!P0 IMAD.IADD R199, R199, 0x1, -R4 ;  /* 0x00000001c7c78824 */ /* 0x000fe200078e0a04 */
[----:B------:R-:W-:Y:S01]  /*1740*/  LOP3.LUT R11, R3, 0x1c, RZ, 0xfc, !PT ;  /* 0x0000001c030b7812 */ /* 0x000fe200078efcff */
[----:B------:R-:W-:Y:S01]  /*1750*/  IMAD.MOV.U32 R234, RZ, RZ, R2 ;  /* 0x000000ffffea7224 */ /* 0x000fe200078e0002 */
[----:B------:R-:W-:Y:S01]  /*1760*/  IABS R191, R8 ;  /* 0x0000000800bf7213 */ /* 0x000fe20000000000 */
[----:B------:R-:W-:Y:S01]  /*1770*/  @!P3 IMAD.MOV R197, RZ, RZ, -R197 ;  /* 0x000000ffffc5b224 */ /* 0x000fe200078e0ac5 */
[----:B------:R-:W-:Y:S01]  /*1780*/  IABS R189, R11 ;  /* 0x0000000b00bd7213 */ /* 0x000fe20000000000 */
[----:B------:R-:W-:Y:S01]  /*1790*/  @!P1 IMAD.MOV R199, RZ, RZ, -R199 ;  /* 0x000000ffffc79224 */ /* 0x000fe200078e0ac7 */
[----:B------:R-:W-:Y:S01]  /*17a0*/  ISETP.GE.AND P0, PT, R9, RZ, PT ;  /* 0x000000ff0900720c */ /* 0x000fe20003f06270 */
[----:B------:R-:W-:Y:S01]  /*17b0*/  IMAD.HI.U32 R5, R6, R191, RZ ;  /* 0x000000bf06057227 */ /* 0x000fe200078e00ff */
[----:B------:R-:W-:-:S02]  /*17c0*/  LOP3.LUT R9, R3, 0x1e, RZ, 0xfc, !PT ;  /* 0x0000001e03097812 */ /* 0x000fc400078efcff */
[----:B------:R-:W-:Y:S01]  /*17d0*/  ISETP.GE.AND P1, PT, R8, RZ, PT ;  /* 0x000000ff0800720c */ /* 0x000fe20003f26270 */
[----:B------:R-:W-:Y:S01]  /*17e0*/  IMAD.HI.U32 R7, R6, R189, RZ ;  /* 0x000000bd06077227 */ /* 0x000fe200078e00ff */
[----:B------:R-:W-:Y:S02]  /*17f0*/  IABS R187, R9 ;  /* 0x0000000900bb7213 */ /* 0x000fe40000000000 */
[----:B------:R-:W-:Y:S01]  /*1800*/  LOP3.LUT R8, R3, 0x24, RZ, 0xfc, !PT ;  /* 0x0000002403087812 */ /* 0x000fe200078efcff */
[----:B------:R-:W-:Y:S02]  /*1810*/  IMAD.MOV R5, RZ, RZ, -R5 ;  /* 0x000000ffff057224 */ /* 0x000fe400078e0a05 */
[--C-:B------:R-:W-:Y:S01]  /*1820*/  @!P5 IMAD.IADD R193, R193, 0x1, -R4.reuse ;  /* 0x00000001c1c1d824 */ /* 0x100fe200078e0a04 */
[----:B------:R-:W-:Y:S01]  /*1830*/  IABS R181, R8 ;  /* 0x0000000800b57213 */ /* 0x000fe20000000000 */
[----:B------:R-:W-:Y:S01]  /*1840*/  @!P6 IMAD.IADD R201, R201, 0x1, -R4 ;  /* 0x00000001c9c9e824 */ /* 0x000fe200078e0a04 */
[C---:B------:R-:W-:Y:S01]  /*1850*/  ISETP.GT.U32.AND P6, PT, R4.reuse, R195, PT ;  /* 0x000000c30400720c */ /* 0x040fe20003fc4070 */
[----:B------:R-:W-:Y:S01]  /*1860*/  IMAD.MOV R7, RZ, RZ, -R7 ;  /* 0x000000ffff077224 */ /* 0x000fe200078e0a07 */
[C---:B------:R-:W-:Y:S01]  /*1870*/  ISETP.GT.U32.AND P4, PT, R4.reuse, R193, PT ;  /* 0x000000c10400720c */ /* 0x040fe20003f84070 */
[----:B------:R-:W-:-:S02]  /*1880*/  IMAD R191, R4, R5, R191 ;  /* 0x0000000504bf7224 */ /* 0x000fc400078e02bf */
[----:B------:R-:W-:Y:S01]  /*1890*/  IMAD R189, R4, R7, R189 ;  /* 0x0000000704bd7224 */ /* 0x000fe200078e02bd */
[----:B------:R-:W-:Y:S01]  /*18a0*/  LOP3.LUT R7, R3, 0x22, RZ, 0xfc, !PT ;  /* 0x0000002203077812 */ /* 0x000fe200078efcff */
[----:B------:R-:W-:-:S03]  /*18b0*/  IMAD.HI.U32 R5, R6, R187, RZ ;  /* 0x000000bb06057227 */ /* 0x000fc600078e00ff */
[C---:B------:R-:W-:Y:S01]  /*18c0*/  ISETP.GT.U32.AND P3, PT, R4.reuse, R189, PT ;  /* 0x000000bd0400720c */ /* 0x040fe20003f64070 */
[----:B------:R-:W-:Y:S01]  /*18d0*/  @!P2 IMAD.MOV R201, RZ, RZ, -R201 ;  /* 0x000000ffffc9a224 */ /* 0x000fe200078e0ac9 */
[----:B------:R-:W-:Y:S01]  /*18e0*/  ISETP.GT.U32.AND P2, PT, R4, R191, PT ;  /* 0x000000bf0400720c */ /* 0x000fe20003f44070 */
[----:B------:R-:W-:Y:S01]  /*18f0*/  IMAD.MOV R5, RZ, RZ, -R5 ;  /* 0x000000ffff057224 */ /* 0x000fe200078e0a05 */
[----:B------:R-:W-:Y:S01]  /*1900*/  IABS R183, R7 ;  /* 0x0000000700b77213 */ /* 0x000fe20000000000 */
[--C-:B------:R-:W-:Y:S01]  /*1910*/  @!P6 IMAD.IADD R195, R195, 0x1, -R4.reuse ;  /* 0x00000001c3c3e824 */ /* 0x100fe200078e0a04 */
[----:B------:R-:W-:Y:S01]  /*1920*/  ISETP.GE.AND P6, PT, R10, RZ, PT ;  /* 0x000000ff0a00720c */ /* 0x000fe20003fc6270 */
[C---:B------:R-:W-:Y:S01]  /*1930*/  IMAD R187, R4.reuse, R5, R187 ;  /* 0x0000000504bb7224 */ /* 0x040fe200078e02bb */
[----:B------:R-:W-:Y:S01]  /*1940*/  LOP3.LUT R10, R3, 0x20, RZ, 0xfc, !PT ;  /* 0x00000020030a7812 */ /* 0x000fe200078efcff */
[----:B------:R-:W-:Y:S01]  /*1950*/  @!P4 IMAD.IADD R193, R193, 0x1, -R4 ;  /* 0x00000001c1c1c824 */ /* 0x000fe200078e0a04 */
[----:B------:R-:W-:-:S02]  /*1960*/  ISETP.GT.U32.AND P5, PT, R4, R195, PT ;  /* 0x000000c30400720c */ /* 0x000fc40003fa4070 */
[----:B------:R-:W-:Y:S01]  /*1970*/  ISETP.GT.U32.AND P4, PT, R4, R187, PT ;  /* 0x000000bb0400720c */ /* 0x000fe20003f84070 */
[--C-:B------:R-:W-:Y:S01]  /*1980*/  @!P3 IMAD.IADD R189, R189, 0x1, -R4.reuse ;  /* 0x00000001bdbdb824 */ /* 0x100fe200078e0a04 */
[----:B------:R-:W-:Y:S01]  /*1990*/  IABS R185, R10 ;  /* 0x0000000a00b97213 */ /* 0x000fe20000000000 */
[----:B------:R-:W-:Y:S01]  /*19a0*/  @!P2 IMAD.IADD R191, R191, 0x1, -R4 ;  /* 0x00000001bfbfa824 */ /* 0x000fe200078e0a04 */
[----:B------:R-:W-:Y:S02]  /*19b0*/  ISETP.GE.AND P2, PT, R9, RZ, PT ;  /* 0x000000ff0900720c */ /* 0x000fe40003f46270 */
[----:B------:R-:W-:Y:S01]  /*19c0*/  LOP3.LUT R9, R3, 0x26, RZ, 0xfc, !PT ;  /* 0x0000002603097812 */ /* 0x000fe200078efcff */
[----:B------:R-:W-:Y:S01]  /*19d0*/  IMAD.HI.U32 R5, R6, R185, RZ ;  /* 0x000000b906057227 */ /* 0x000fe200078e00ff */
[----:B------:R-:W-:Y:S02]  /*19e0*/  ISETP.GT.U32.AND P3, PT, R4, R191, PT ;  /* 0x000000bf0400720c */ /* 0x000fe40003f64070 */
[----:B------:R-:W-:Y:S01]  /*19f0*/  IABS R179, R9 ;  /* 0x0000000900b37213 */ /* 0x000fe20000000000 */
[----:B------:R-:W-:-:S02]  /*1a00*/  IMAD.MOV R5, RZ, RZ, -R5 ;  /* 0x000000ffff057224 */ /* 0x000fc400078e0a05 */
[----:B------:R-:W-:Y:S02]  /*1a10*/  @!P4 IMAD.IADD R187, R187, 0x1, -R4 ;  /* 0x00000001bbbbc824 */ /* 0x000fe400078e0a04 */
[----:B------:R-:W-:Y:S02]  /*1a20*/  IMAD R185, R4, R5, R185 ;  /* 0x0000000504b97224 */ /* 0x000fe400078e02b9 */
[----:B------:R-:W-:Y:S01]  /*1a30*/  IMAD.HI.U32 R5, R6, R183, RZ ;  /* 0x000000b706057227 */ /* 0x000fe200078e00ff */
[----:B------:R-:W-:-:S03]  /*1a40*/  ISETP.GT.U32.AND P4, PT, R4, R187, PT ;  /* 0x000000bb0400720c */ /* 0x000fc60003f84070 */
[--C-:B------:R-:W-:Y:S01]  /*1a50*/  @!P3 IMAD.IADD R191, R191, 0x1, -R4.reuse ;  /* 0x00000001bfbfb824 */ /* 0x100fe200078e0a04 */
[C---:B------:R-:W-:Y:S01]  /*1a60*/  ISETP.GT.U32.AND P3, PT, R4.reuse, R185, PT ;  /* 0x000000b90400720c */ /* 0x040fe20003f64070 */
[--C-:B------:R-:W-:Y:S01]  /*1a70*/  @!P5 IMAD.IADD R195, R195, 0x1, -R4.reuse ;  /* 0x00000001c3c3d824 */ /* 0x100fe200078e0a04 */
[----:B------:R-:W-:Y:S01]  /*1a80*/  ISETP.GE.AND P5, PT, R11, RZ, PT ;  /* 0x000000ff0b00720c */ /* 0x000fe20003fa6270 */
[----:B------:R-:W-:Y:S01]  /*1a90*/  IMAD.MOV R5, RZ, RZ, -R5 ;  /* 0x000000ffff057224 */ /* 0x000fe200078e0a05 */
[----:B------:R-:W-:Y:S01]  /*1aa0*/  LOP3.LUT R11, R3, 0x36, RZ, 0xfc, !PT ;  /* 0x00000036030b7812 */ /* 0x000fe200078efcff */
[----:B------:R-:W-:Y:S01]  /*1ab0*/  @!P0 IMAD.MOV R195, RZ, RZ, -R195 ;  /* 0x000000ffffc38224 */ /* 0x000fe200078e0ac3 */
[C---:B------:R-:W-:Y:S01]  /*1ac0*/  ISETP.GT.U32.AND P0, PT, R4.reuse, R189, PT ;  /* 0x000000bd0400720c */ /* 0x040fe20003f04070 */
[----:B------:R-:W-:Y:S01]  /*1ad0*/  IMAD R183, R4, R5, R183 ;  /* 0x0000000504b77224 */ /* 0x000fe200078e02b7 */
[----:B------:R-:W-:Y:S01]  /*1ae0*/  IABS R163, R11 ;  /* 0x0000000b00a37213 */ /* 0x000fe20000000000 */
[----:B------:R-:W-:-:S02]  /*1af0*/  @!P4 IMAD.IADD R187, R187, 0x1, -R4 ;  /* 0x00000001bbbbc824 */ /* 0x000fc400078e0a04 */
[----:B------:R-:W-:Y:S01]  /*1b00*/  @!P6 IMAD.MOV R193, RZ, RZ, -R193 ;  /* 0x000000ffffc1e224 */ /* 0x000fe200078e0ac1 */
[----:B------:R-:W-:Y:S01]  /*1b10*/  ISETP.GT.U32.AND P4, PT, R4, R183, PT ;  /* 0x000000b70400720c */ /* 0x000fe20003f84070 */
[----:B------:R-:W-:Y:S01]  /*1b20*/  IMAD.HI.U32 R5, R6, R181, RZ ;  /* 0x000000b506057227 */ /* 0x000fe200078e00ff */
[----:B------:R-:W-:Y:S02]  /*1b30*/  ISETP.GE.AND P6, PT, R10, RZ, PT ;  /* 0x000000ff0a00720c */ /* 0x000fe40003fc6270 */
[----:B------:R-:W-:Y:S01]  /*1b40*/  LOP3.LUT R10, R3, 0x28, RZ, 0xfc, !PT ;  /* 0x00000028030a7812 */ /* 0x000fe200078efcff */
[--C-:B------:R-:W-:Y:S01]  /*1b50*/  @!P3 IMAD.IADD R185, R185, 0x1, -R4.reuse ;  /* 0x00000001b9b9b824 */ /* 0x100fe200078e0a04 */
[----:B------:R-:W-:Y:S01]  /*1b60*/  ISETP.GE.AND P3, PT, R8, RZ, PT ;  /* 0x000000ff0800720c */ /* 0x000fe20003f66270 */
[----:B------:R-:W-:Y:S01]  /*1b70*/  IMAD.MOV R5, RZ, RZ, -R5 ;  /* 0x000000ffff057224 */ /* 0x000fe200078e0a05 */
[----:B------:R-:W-:Y:S01]  /*1b80*/  IABS R177, R10 ;  /* 0x0000000a00b17213 */ /* 0x000fe20000000000 */
[----:B------:R-:W-:Y:S01]  /*1b90*/  @!P1 IMAD.MOV R191, RZ, RZ, -R191 ;  /* 0x000000ffffbf9224 */ /* 0x000fe200078e0abf */
[C---:B------:R-:W-:Y:S01]  /*1ba0*/  ISETP.GT.U32.AND P1, PT, R4.reuse, R185, PT ;  /* 0x000000b90400720c */ /* 0x040fe20003f24070 */
[----:B------:R-:W-:Y:S01]  /*1bb0*/  @!P0 IMAD.IADD R189, R189, 0x1, -R4 ;  /* 0x00000001bdbd8824 */ /* 0x000fe200078e0a04 */
[----:B------:R-:W-:Y:S01]  /*1bc0*/  ISETP.GE.AND P0, PT, R7, RZ, PT ;  /* 0x000000ff0700720c */ /* 0x000fe20003f06270 */
[----:B------:R-:W-:Y:S01]  /*1bd0*/  IMAD R181, R4, R5, R181 ;  /* 0x0000000504b57224 */ /* 0x000fe200078e02b5 */
[----:B------:R-:W-:Y:S01]  /*1be0*/  LOP3.LUT R8, R3, 0x2a, RZ, 0xfc, !PT ;  /* 0x0000002a03087812 */ /* 0x000fe200078efcff */
[----:B------:R-:W-:-:S03]  /*1bf0*/  IMAD.HI.U32 R7, R6, R177, RZ ;  /* 0x000000b106077227 */ /* 0x000fc600078e00ff */
[----:B------:R-:W-:Y:S01]  /*1c00*/  IABS R175, R8 ;  /* 0x0000000800af7213 */ /* 0x000fe20000000000 */
[----:B------:R-:W-:Y:S02]  /*1c10*/  @!P4 IMAD.IADD R183, R183, 0x1, -R4 ;  /* 0x00000001b7b7c824 */ /* 0x000fe400078e0a04 */
[----:B------:R-:W-:Y:S01]  /*1c20*/  @!P5 IMAD.MOV R189, RZ, RZ, -R189 ;  /* 0x000000ffffbdd224 */ /* 0x000fe200078e0abd */
[C---:B------:R-:W-:Y:S01]  /*1c30*/  ISETP.GT.U32.AND P5, PT, R4.reuse, R181, PT ;  /* 0x000000b50400720c */ /* 0x040fe20003fa4070 */
[----:B------:R-:W-:Y:S01]  /*1c40*/  IMAD.MOV R7, RZ, RZ, -R7 ;  /* 0x000000ffff077224 */ /* 0x000fe200078e0a07 */
[----:B------:R-:W-:Y:S01]  /*1c50*/  ISETP.GT.U32.AND P4, PT, R4, R183, PT ;  /* 0x000000b70400720c */ /* 0x000fe20003f84070 */
[----:B------:R-:W-:-:S04]  /*1c60*/  IMAD.HI.U32 R5, R6, R179, RZ ;  /* 0x000000b306057227 */ /* 0x000fc800078e00ff */
[--C-:B------:R-:W-:Y:S01]  /*1c70*/  @!P1 IMAD.IADD R185, R185, 0x1, -R4.reuse ;  /* 0x00000001b9b99824 */ /* 0x100fe200078e0a04 */
[----:B------:R-:W-:Y:S01]  /*1c80*/  ISETP.GE.AND P1, PT, R10, RZ, PT ;  /* 0x000000ff0a00720c */ /* 0x000fe20003f26270 */
[C---:B------:R-:W-:Y:S01]  /*1c90*/  IMAD R177, R4.reuse, R7, R177 ;  /* 0x0000000704b17224 */ /* 0x040fe200078e02b1 */
[C---:B------:R-:W-:Y:S01]  /*1ca0*/  LOP3.LUT R7, R3.reuse, 0x2c, RZ, 0xfc, !PT ;  /* 0x0000002c03077812 */ /* 0x040fe200078efcff */
[----:B------:R-:W-:Y:S01]  /*1cb0*/  IMAD.MOV R5, RZ, RZ, -R5 ;  /* 0x000000ffff057224 */ /* 0x000fe200078e0a05 */
[----:B------:R-:W-:Y:S01]  /*1cc0*/  LOP3.LUT R10, R3, 0x34, RZ, 0xfc, !PT ;  /* 0x00000034030a7812 */ /* 0x000fe200078efcff */
[----:B------:R-:W-:Y:S01]  /*1cd0*/  @!P6 IMAD.MOV R185, RZ, RZ, -R185 ;  /* 0x000000ffffb9e224 */ /* 0x000fe200078e0ab9 */
[C---:B------:R-:W-:Y:S01]  /*1ce0*/  ISETP.GT.U32.AND P6, PT, R4.reuse, R177, PT ;  /* 0x000000b10400720c */ /* 0x040fe20003fc4070 */
[C---:B------:R-:W-:Y:S01]  /*1cf0*/  IMAD R179, R4.reuse, R5, R179 ;  /* 0x0000000504b37224 */ /* 0x040fe200078e02b3 */
[----:B------:R-:W-:Y:S01]  /*1d00*/  IABS R173, R7 ;  /* 0x0000000700ad7213 */ /* 0x000fe20000000000 */
[--C-:B------:R-:W-:Y:S01]  /*1d10*/  @!P5 IMAD.IADD R181, R181, 0x1, -R4.reuse ;  /* 0x00000001b5b5d824 */ /* 0x100fe200078e0a04 */
[----:B------:R-:W-:Y:S01]  /*1d20*/  IABS R165, R10 ;  /* 0x0000000a00a57213 */ /* 0x000fe20000000000 */
[----:B------:R-:W-:Y:S01]  /*1d30*/  @!P4 IMAD.IADD R183, R183, 0x1, -R4 ;  /* 0x00000001b7b7c824 */ /* 0x000fe200078e0a04 */
[C---:B------:R-:W-:Y:S01]  /*1d40*/  ISETP.GT.U32.AND P4, PT, R4.reuse, R179, PT ;  /* 0x000000b30400720c */ /* 0x040fe20003f84070 */
[----:B------:R-:W-:Y:S01]  /*1d50*/  @!P2 IMAD.MOV R187, RZ, RZ, -R187 ;  /* 0x000000ffffbba224 */ /* 0x000fe200078e0abb */
[----:B------:R-:W-:Y:S01]  /*1d60*/  ISETP.GT.U32.AND P5, PT, R4, R181, PT ;  /* 0x000000b50400720c */ /* 0x000fe20003fa4070 */
[----:B------:R-:W-:Y:S01]  /*1d70*/  IMAD.HI.U32 R5, R6, R175, RZ ;  /* 0x000000af06057227 */ /* 0x000fe200078e00ff */
[----:B------:R-:W-:-:S02]  /*1d80*/  ISETP.GE.AND P2, PT, R9, RZ, PT ;  /* 0x000000ff0900720c */ /* 0x000fc40003f46270 */
[----:B------:R-:W-:Y:S01]  /*1d90*/  LOP3.LUT R9, R3, 0x2e, RZ, 0xfc, !PT ;  /* 0x0000002e03097812 */ /* 0x000fe200078efcff */
[--C-:B------:R-:W-:Y:S02]  /*1da0*/  @!P6 IMAD.IADD R177, R177, 0x1, -R4.reuse ;  /* 0x00000001b1b1e824 */ /* 0x100fe400078e0a04 */
[----:B------:R-:W-:Y:S01]  /*1db0*/  @!P0 IMAD.MOV R183, RZ, RZ, -R183 ;  /* 0x000000ffffb78224 */ /* 0x000fe200078e0ab7 */
[----:B------:R-:W-:Y:S02]  /*1dc0*/  IABS R171, R9 ;  /* 0x0000000900ab7213 */ /* 0x000fe40000000000 */
[----:B------:R-:W-:Y:S01]  /*1dd0*/  ISETP.GT.U32.AND P6, PT, R4, R177, PT ;  /* 0x000000b10400720c */ /* 0x000fe20003fc4070 */
[--C-:B------:R-:W-:Y:S01]  /*1de0*/  @!P4 IMAD.IADD R179, R179, 0x1, -R4.reuse ;  /* 0x00000001b3b3c824 */ /* 0x100fe200078e0a04 */
[----:B------:R-:W-:Y:S01]  /*1df0*/  ISETP.GE.AND P0, PT, R8, RZ, PT ;  /* 0x000000ff0800720c */ /* 0x000fe20003f06270 */
[----:B------:R-:W-:Y:S01]  /*1e00*/  @!P5 IMAD.IADD R181, R181, 0x1, -R4 ;  /* 0x00000001b5b5d824 */ /* 0x000fe200078e0a04 */
[----:B------:R-:W-:Y:S01]  /*1e10*/  ISETP.GE.AND P5, PT, R7, RZ, PT ;  /* 0x000000ff0700720c */ /* 0x000fe20003fa6270 */
[----:B------:R-:W-:Y:S01]  /*1e20*/  IMAD.HI.U32 R7, R6, R171, RZ ;  /* 0x000000ab06077227 */ /* 0x000fe200078e00ff */
[----:B------:R-:W-:-:S03]  /*1e30*/  ISETP.GT.U32.AND P4, PT, R4, R179, PT ;  /* 0x000000b30400720c */ /* 0x000fc60003f84070 */
[----:B------:R-:W-:Y:S02]  /*1e40*/  IMAD.MOV R7, RZ, RZ, -R7 ;  /* 0x000000ffff077224 */ /* 0x000fe400078e0a07 */
[----:B------:R-:W-:Y:S02]  /*1e50*/  IMAD.MOV R8, RZ, RZ, -R5 ;  /* 0x000000ffff087224 */ /* 0x000fe400078e0a05 */
[C---:B------:R-:W-:Y:S02]  /*1e60*/  IMAD R171, R4.reuse, R7, R171 ;  /* 0x0000000704ab7224 */ /* 0x040fe400078e02ab */
[----:B------:R-:W-:Y:S02]  /*1e70*/  @!P6 IMAD.IADD R177, R177, 0x1, -R4 ;  /* 0x00000001b1b1e824 */ /* 0x000fe400078e0a04 */
[C---:B------:R-:W-:Y:S02]  /*1e80*/  IMAD R175, R4.reuse, R8, R175 ;  /* 0x0000000804af7224 */ /* 0x040fe400078e02af */
[----:B------:R-:W-:Y:S01]  /*1e90*/  @!P1 IMAD.MOV R177, RZ, RZ, -R177 ;  /* 0x000000ffffb19224 */ /* 0x000fe200078e0ab1 */
[----:B------:R-:W-:Y:S01]  /*1ea0*/  ISETP.GT.U32.AND P1, PT, R4, R171, PT ;  /* 0x000000ab0400720c */ /* 0x000fe20003f24070 */
[----:B------:R-:W-:-:S04]  /*1eb0*/  IMAD.HI.U32 R5, R6, R173, RZ ;  /* 0x000000ad06057227 */ /* 0x000fc800078e00ff */
[----:B------:R-:W-:Y:S01]  /*1ec0*/  @!P3 IMAD.MOV R181, RZ, RZ, -R181 ;  /* 0x000000ffffb5b224 */ /* 0x000fe200078e0ab5 */
[----:B------:R-:W-:Y:S01]  /*1ed0*/  ISETP.GE.AND P3, PT, R9, RZ, PT ;  /* 0x000000ff0900720c */ /* 0x000fe20003f66270 */
[--C-:B------:R-:W-:Y:S01]  /*1ee0*/  @!P4 IMAD.IADD R179, R179, 0x1, -R4.reuse ;  /* 0x00000001b3b3c824 */ /* 0x100fe200078e0a04 */
[C---:B------:R-:W-:Y:S01]  /*1ef0*/  ISETP.GT.U32.AND P4, PT, R4.reuse, R175, PT ;  /* 0x000000af0400720c */ /* 0x040fe20003f84070 */
[----:B------:R-:W-:Y:S01]  /*1f00*/  IMAD.MOV R5, RZ, RZ, -R5 ;  /* 0x000000ffff057224 */ /* 0x000fe200078e0a05 */
[----:B------:R-:W-:Y:S01]  /*1f10*/  LOP3.LUT R9, R3, 0x32, RZ, 0xfc, !PT ;  /* 0x0000003203097812 */ /* 0x000fe200078efcff */
[----:B------:R-:W-:Y:S02]  /*1f20*/  @!P2 IMAD.MOV R179, RZ, RZ, -R179 ;  /* 0x000000ffffb3a224 */ /* 0x000fe400078e0ab3 */
[----:B------:R-:W-:Y:S01]  /*1f30*/  IMAD R173, R4, R5, R173 ;  /* 0x0000000504ad7224 */ /* 0x000fe200078e02ad */
[----:B------:R-:W-:Y:S01]  /*1f40*/  IABS R167, R9 ;  /* 0x0000000900a77213 */ /* 0x000fe20000000000 */
[----:B------:R-:W-:Y:S01]  /*1f50*/  @!P1 IMAD.IADD R171, R171, 0x1, -R4 ;  /* 0x00000001abab9824 */ /* 0x000fe200078e0a04 */
[----:B------:R-:W-:-:S02]  /*1f60*/  LOP3.LUT R5, R3, 0x30, RZ, 0xfc, !PT ;  /* 0x0000003003057812 */ /* 0x000fc400078efcff */
[----:B------:R-:W-:Y:S01]  /*1f70*/  ISETP.GT.U32.AND P2, PT, R4, R173, PT ;  /* 0x000000ad0400720c */ /* 0x000fe20003f44070 */
[----:B------:R-:W-:Y:S01]  /*1f80*/  IMAD.HI.U32 R7, R6, R167, RZ ;  /* 0x000000a706077227 */ /* 0x000fe200078e00ff */
[----:B------:R-:W-:Y:S02]  /*1f90*/  ISETP.GT.U32.AND P1, PT, R4, R171, PT ;  /* 0x000000ab0400720c */ /* 0x000fe40003f24070 */
[----:B------:R-:W-:Y:S01]  /*1fa0*/  IABS R169, R5 ;  /* 0x0000000500a97213 */ /* 0x000fe20000000000 */
[----:B------:R-:W-:Y:S01]  /*1fb0*/  @!P4 IMAD.IADD R175, R175, 0x1, -R4 ;  /* 0x00000001afafc824 */ /* 0x000fe200078e0a04 */
[----:B------:R-:W-:Y:S01]  /*1fc0*/  ISETP.GE.AND P6, PT, R5, RZ, PT ;  /* 0x000000ff0500720c */ /* 0x000fe20003fc6270 */
[----:B------:R-:W-:Y:S02]  /*1fd0*/  IMAD.MOV R7, RZ, RZ, -R7 ;  /* 0x000000ffff077224 */ /* 0x000fe400078e0a07 */
[----:B------:R-:W-:Y:S01]  /*1fe0*/  IMAD.HI.U32 R5, R6, R169, RZ ;  /* 0x000000a906057227 */ /* 0x000fe200078e00ff */
[----:B------:R-:W-:-:S03]  /*1ff0*/  ISETP.GT.U32.AND P4, PT, R4, R175, PT ;  /* 0x000000af0400720c */ /* 0x000fc60003f84070 */
[----:B------:R-:W-:Y:S02]  /*2000*/  IMAD R167, R4, R7, R167 ;  /* 0x0000000704a77224 */ /* 0x000fe400078e02a7 */
[----:B------:R-:W-:-:S04]  /*2010*/  IMAD.HI.U32 R7, R6, R163, RZ ;  /* 0x000000a306077227 */ /* 0x000fc800078e00ff */
[----:B------:R-:W-:Y:S02]  /*2020*/  IMAD.MOV R7, RZ, RZ, -R7 ;  /* 0x000000ffff077224 */ /* 0x000fe400078e0a07 */
[--C-:B------:R-:W-:Y:S02]  /*2030*/  @!P2 IMAD.IADD R173, R173, 0x1, -R4.reuse ;  /* 0x00000001adada824 */ /* 0x100fe400078e0a04 */
[C---:B------:R-:W-:Y:S02]  /*2040*/  IMAD R163, R4.reuse, R7, R163 ;  /* 0x0000000704a37224 */ /* 0x040fe400078e02a3 */
[--C-:B------:R-:W-:Y:S01]  /*2050*/  @!P1 IMAD.IADD R171, R171, 0x1, -R4.reuse ;  /* 0x00000001abab9824 */ /* 0x100fe200078e0a04 */
[C---:B------:R-:W-:Y:S01]  /*2060*/  ISETP.GT.U32.AND P2, PT, R4.reuse, R173, PT ;  /* 0x000000ad0400720c */ /* 0x040fe20003f44070 */
[----:B------:R-:W-:Y:S02]  /*2070*/  IMAD.MOV R8, RZ, RZ, -R5 ;  /* 0x000000ffff087224 */ /* 0x000fe400078e0a05 */
[----:B------:R-:W-:Y:S01]  /*2080*/  @!P4 IMAD.IADD R175, R175, 0x1, -R4 ;  /* 0x00000001afafc824 */ /* 0x000fe200078e0a04 */
[----:B------:R-:W-:Y:S01]  /*2090*/  ISETP.GE.AND P4, PT, R9, RZ, PT ;  /* 0x000000ff0900720c */ /* 0x000fe20003f86270 */
[----:B------:R-:W-:Y:S01]  /*20a0*/  @!P3 IMAD.MOV R171, RZ, RZ, -R171 ;  /* 0x000000ffffabb224 */ /* 0x000fe200078e0aab */
[C---:B------:R-:W-:Y:S01]  /*20b0*/  ISETP.GT.U32.AND P3, PT, R4.reuse, R163, PT ;  /* 0x000000a30400720c */ /* 0x040fe20003f64070 */
[----:B------:R-:W-:Y:S01]  /*20c0*/  IMAD R169, R4, R8, R169 ;  /* 0x0000000804a97224 */ /* 0x000fe200078e02a9 */
[C---:B------:R-:W-:Y:S01]  /*20d0*/  LOP3.LUT R8, R3.reuse, 0x38, RZ, 0xfc, !PT ;  /* 0x0000003803087812 */ /* 0x040fe200078efcff */
[----:B------:R-:W-:Y:S01]  /*20e0*/  IMAD.HI.U32 R5, R6, R165, RZ ;  /* 0x000000a506057227 */ /* 0x000fe200078e00ff */
[----:B------:R-:W-:-:S02]  /*20f0*/  LOP3.LUT R9, R3, 0x3a, RZ, 0xfc, !PT ;  /* 0x0000003a03097812 */ /* 0x000fc400078efcff */
[----:B------:R-:W-:Y:S01]  /*2100*/  IABS R161, R8 ;  /* 0x0000000800a17213 */ /* 0x000fe20000000000 */
[----:B------:R-:W-:Y:S01]  /*2110*/  @!P0 IMAD.MOV R175, RZ, RZ, -R175 ;  /* 0x000000ffffaf8224 */ /* 0x000fe200078e0aaf */
[C---:B------:R-:W-:Y:S01]  /*2120*/  ISETP.GT.U32.AND P0, PT, R4.reuse, R167, PT ;  /* 0x000000a70400720c */ /* 0x040fe20003f04070 */
[----:B------:R-:W-:Y:S01]  /*2130*/  IMAD.MOV R5, RZ, RZ, -R5 ;  /* 0x000000ffff057224 */ /* 0x000fe200078e0a05 */
[----:B------:R-:W-:Y:S01]  /*2140*/  IABS R159, R9 ;  /* 0x00000009009f7213 */ /* 0x000fe20000000000 */
[----:B------:R-:W-:Y:S01]  /*2150*/  @!P2 IMAD.IADD R173, R173, 0x1, -R4 ;  /* 0x00000001adada824 */ /* 0x000fe200078e0a04 */
[C---:B------:R-:W-:Y:S01]  /*2160*/  ISETP.GT.U32.AND P2, PT, R4.reuse, R169, PT ;  /* 0x000000a90400720c */ /* 0x040fe20003f44070 */
[----:B------:R-:W-:Y:S02]  /*2170*/  IMAD R165, R4, R5, R165 ;  /* 0x0000000504a57224 */ /* 0x000fe400078e02a5 */
[----:B------:R-:W-:-:S03]  /*2180*/  IMAD.HI.U32 R5, R6, R161, RZ ;  /* 0x000000a106057227 */ /* 0x000fc600078e00ff */
[C---:B------:R-:W-:Y:S01]  /*2190*/  ISETP.GT.U32.AND P1, PT, R4.reuse, R165, PT ;  /* 0x000000a50400720c */ /* 0x040fe20003f24070 */
[--C-:B------:R-:W-:Y:S02]  /*21a0*/  @!P3 IMAD.IADD R163, R163, 0x1, -R4.reuse ;  /* 0x00000001a3a3b824 */ /* 0x100fe400078e0a04 */
[----:B------:R-:W-:Y:S02]  /*21b0*/  IMAD.MOV R5, RZ, RZ, -R5 ;  /* 0x000000ffff057224 */ /* 0x000fe400078e0a05 */
[----:B------:R-:W-:Y:S01]  /*21c0*/  @!P0 IMAD.IADD R167, R167, 0x1, -R4 ;  /* 0x00000001a7a78824 */ /* 0x000fe200078e0a04 */
[C---:B------:R-:W-:Y:S01]  /*21d0*/  ISETP.GT.U32.AND P3, PT, R4.reuse, R163, PT ;  /* 0x000000a30400720c */ /* 0x040fe20003f64070 */
[----:B------:R-:W-:Y:S02]  /*21e0*/  IMAD R161, R4, R5, R161 ;  /* 0x0000000504a17224 */ /* 0x000fe400078e02a1 */
[----:B------:R-:W-:Y:S01]  /*21f0*/  IMAD.HI.U32 R5, R6, R159, RZ ;  /* 0x0000009f06057227 */ /* 0x000fe200078e00ff */
[----:B------:R-:W-:-:S03]  /*2200*/  ISETP.GT.U32.AND P0, PT, R4, R167, PT ;  /* 0x000000a70400720c */ /* 0x000fc60003f04070 */
[----:B------:R-:W-:Y:S02]  /*2210*/  IMAD.MOV R5, RZ, RZ, -R5 ;  /* 0x000000ffff057224 */ /* 0x000fe400078e0a05 */
[--C-:B------:R-:W-:Y:S02]  /*2220*/  @!P2 IMAD.IADD R169, R169, 0x1, -R4.reuse ;  /* 0x00000001a9a9a824 */ /* 0x100fe400078e0a04 */
[--C-:B------:R-:W-:Y:S02]  /*2230*/  @!P1 IMAD.IADD R165, R165, 0x1, -R4.reuse ;  /* 0x00000001a5a59824 */ /* 0x100fe400078e0a04 */
[C---:B------:R-:W-:Y:S01]  /*2240*/  IMAD R159, R4.reuse, R5, R159 ;  /* 0x00000005049f7224 */ /* 0x040fe200078e029f */
[----:B------:R-:W-:Y:S01]  /*2250*/  ISETP.GT.U32.AND P2, PT, R4, R169, PT ;  /* 0x000000a90400720c */ /* 0x000fe20003f44070 */
[----:B------:R-:W-:Y:S01]  /*2260*/  @!P5 IMAD.MOV R173, RZ, RZ, -R173 ;  /* 0x000000ffffadd224 */ /* 0x000fe200078e0aad */
[----:B------:R-:W-:Y:S01]  /*2270*/  ISETP.GE.AND P5, PT, R10, RZ, PT ;  /* 0x000000ff0a00720c */ /* 0x000fe20003fa6270 */
[--C-:B------:R-:W-:Y:S01]  /*2280*/  @!P3 IMAD.IADD R163, R163, 0x1, -R4.reuse ;  /* 0x00000001a3a3b824 */ /* 0x100fe200078e0a04 */
[----:B------:R-:W-:Y:S01]  /*2290*/  LOP3.LUT R10, R3, 0x3c, RZ, 0xfc, !PT ;  /* 0x0000003c030a7812 */ /* 0x000fe200078efcff */
[----:B------:R-:W-:Y:S01]  /*22a0*/  @!P0 IMAD.IADD R167, R167, 0x1, -R4 ;  /* 0x00000001a7a78824 */ /* 0x000fe200078e0a04 */
[----:B------:R-:W-:-:S02]  /*22b0*/  ISETP.GT.U32.AND P1, PT, R4, R165, PT ;  /* 0x000000a50400720c */ /* 0x000fc40003f24070 */
[C---:B------:R-:W-:Y:S01]  /*22c0*/  ISETP.GT.U32.AND P3, PT, R4.reuse, R159, PT ;  /* 0x0000009f0400720c */ /* 0x040fe20003f64070 */
[----:B------:R-:W-:Y:S01]  /*22d0*/  @!P4 IMAD.MOV R167, RZ, RZ, -R167 ;  /* 0x000000ffffa7c224 */ /* 0x000fe200078e0aa7 */
[----:B------:R-:W-:Y:S02]  /*22e0*/  IABS R157, R10 ;  /* 0x0000000a009d7213 */ /* 0x000fe40000000000 */
[----:B------:R-:W-:Y:S01]  /*22f0*/  ISETP.GT.U32.AND P0, PT, R4, R161, PT ;  /* 0x000000a10400720c */ /* 0x000fe20003f04070 */
[--C-:B------:R-:W-:Y:S01]  /*2300*/  @!P2 IMAD.IADD R169, R169, 0x1, -R4.reuse ;  /* 0x00000001a9a9a824 */ /* 0x100fe200078e0a04 */
[----:B------:R-:W-:Y:S01]  /*2310*/  LOP3.LUT R5, R3, 0x3e, RZ, 0xfc, !PT ;  /* 0x0000003e03057812 */ /* 0x000fe200078efcff */
[----:B------:R-:W-:Y:S01]  /*2320*/  IMAD.HI.U32 R7, R6, R157, RZ ;  /* 0x0000009d06077227 */ /* 0x000fe200078e00ff */
[----:B------:R-:W-:Y:S02]  /*2330*/  ISETP.GE.AND P2, PT, R11, RZ, PT ;  /* 0x000000ff0b00720c */ /* 0x000fe40003f46270 */
[----:B------:R-:W-:Y:S01]  /*2340*/  IABS R151, R5 ;  /* 0x0000000500977213 */ /* 0x000fe20000000000 */
[----:B------:R-:W-:Y:S01]  /*2350*/  IMAD.MOV R7, RZ, RZ, -R7 ;  /* 0x000000ffff077224 */ /* 0x000fe200078e0a07 */
[----:B------:R-:W-:Y:S01]  /*2360*/  ISETP.GE.AND P4, PT, R9, RZ, PT ;  /* 0x000000ff0900720c */ /* 0x000fe20003f86270 */
[--C-:B------:R-:W-:Y:S01]  /*2370*/  @!P1 IMAD.IADD R165, R165, 0x1, -R4.reuse ;  /* 0x00000001a5a59824 */ /* 0x100fe200078e0a04 */
[----:B------:R-:W-:Y:S01]  /*2380*/  LOP3.LUT R9, R3, 0x44, RZ, 0xfc, !PT ;  /* 0x0000004403097812 */ /* 0x000fe200078efcff */
[--C-:B------:R-:W-:Y:S01]  /*2390*/  @!P3 IMAD.IADD R159, R159, 0x1, -R4.reuse ;  /* 0x000000019f9fb824 */ /* 0x100fe200078e0a04 */
[----:B------:R-:W-:Y:S01]  /*23a0*/  ISETP.GE.AND P1, PT, R10, RZ, PT ;  /* 0x000000ff0a00720c */ /* 0x000fe20003f26270 */
[----:B------:R-:W-:Y:S01]  /*23b0*/  @!P0 IMAD.IADD R161, R161, 0x1, -R4 ;  /* 0x00000001a1a18824 */ /* 0x000fe200078e0a04 */
[----:B------:R-:W-:Y:S01]  /*23c0*/  IABS R145, R9 ;  /* 0x0000000900917213 */ /* 0x000fe20000000000 */
[----:B------:R-:W-:Y:S01]  /*23d0*/  IMAD R157, R4, R7, R157 ;  /* 0x00000007049d7224 */ /* 0x000fe200078e029d */
[----:B------:R-:W-:Y:S01]  /*23e0*/  LOP3.LUT R7, R3, 0x40, RZ, 0xfc, !PT ;  /* 0x0000004003077812 */ /* 0x000fe200078efcff */
[----:B------:R-:W-:Y:S01]  /*23f0*/  @!P5 IMAD.MOV R165, RZ, RZ, -R165 ;  /* 0x000000ffffa5d224 */ /* 0x000fe200078e0aa5 */
[----:B------:R-:W-:Y:S01]  /*2400*/  ISETP.GE.AND P5, PT, R5, RZ, PT ;  /* 0x000000ff0500720c */ /* 0x000fe20003fa6270 */
[----:B------:R-:W-:Y:S01]  /*2410*/  IMAD.HI.U32 R5, R6, R151, RZ ;  /* 0x0000009706057227 */ /* 0x000fe200078e00ff */
[----:B------:R-:W-:-:S02]  /*2420*/  ISETP.GT.U32.AND P3, PT, R4, R159, PT ;  /* 0x0000009f0400720c */ /* 0x000fc40003f64070 */
[----:B------:R-:W-:Y:S01]  /*2430*/  ISETP.GT.U32.AND P0, PT, R4, R161, PT ;  /* 0x000000a10400720c */ /* 0x000fe20003f04070 */
[----:B------:R-:W-:Y:S01]  /*2440*/  IMAD.MOV R5, RZ, RZ, -R5 ;  /* 0x000000ffff057224 */ /* 0x000fe200078e0a05 */
[----:B------:R-:W-:Y:S01]  /*2450*/  IABS R149, R7 ;  /* 0x0000000700957213 */ /* 0x000fe20000000000 */
[----:B------:R-:W-:Y:S01]  /*2460*/  @!P6 IMAD.MOV R169, RZ, RZ, -R169 ;  /* 0x000000ffffa9e224 */ /* 0x000fe200078e0aa9 */
[----:B------:R-:W-:Y:S01]  /*2470*/  ISETP.GE.AND P6, PT, R8, RZ, PT ;  /* 0x000000ff0800720c */ /* 0x000fe20003fc6270 */
[----:B------:R-:W-:Y:S01]  /*2480*/  @!P2 IMAD.MOV R163, RZ, RZ, -R163 ;  /* 0x000000ffffa3a224 */ /* 0x000fe200078e0aa3 */
[----:B------:R-:W-:Y:S01]  /*2490*/  ISETP.GE.AND P2, PT, R7, RZ, PT ;  /* 0x000000ff0700720c */ /* 0x000fe20003f46270 */
[----:B------:R-:W-:Y:S01]  /*24a0*/  IMAD.HI.U32 R7, R6, R149, RZ ;  /* 0x0000009506077227 */ /* 0x000fe200078e00ff */
[C---:B------:R-:W-:Y:S02]  /*24b0*/  LOP3.LUT R8, R3.reuse, 0x42, RZ, 0xfc, !PT ;  /* 0x0000004203087812 */ /* 0x040fe400078efcff */
[----:B------:R-:W-:Y:S01]  /*24c0*/  LOP3.LUT R10, R3, 0x46, RZ, 0xfc, !PT ;  /* 0x00000046030a7812 */ /* 0x000fe200078efcff */
[C---:B------:R-:W-:Y:S01]  /*24d0*/  IMAD R151, R4.reuse, R5, R151 ;  /* 0x0000000504977224 */ /* 0x040fe200078e0297 */
[----:B------:R-:W-:Y:S01]  /*24e0*/  IABS R147, R8 ;  /* 0x0000000800937213 */ /* 0x000fe20000000000 */
[----:B------:R-:W-:Y:S01]  /*24f0*/  IMAD.MOV R7, RZ, RZ, -R7 ;  /* 0x000000ffff077224 */ /* 0x000fe200078e0a07 */
[----:B------:R-:W-:Y:S01]  /*2500*/  IABS R143, R10 ;  /* 0x0000000a008f7213 */ /* 0x000fe20000000000 */
[--C-:B------:R-:W-:Y:S01]  /*2510*/  @!P3 IMAD.IADD R159, R159, 0x1, -R4.reuse ;  /* 0x000000019f9fb824 */ /* 0x100fe200078e0a04 */
[C---:B------:R-:W-:Y:S01]  /*2520*/  ISETP.GT.U32.AND P3, PT, R4.reuse, R151, PT ;  /* 0x000000970400720c */ /* 0x040fe20003f64070 */
[----:B------:R-:W-:Y:S01]  /*2530*/  @!P0 IMAD.IADD R161, R161, 0x1, -R4 ;  /* 0x00000001a1a18824 */ /* 0x000fe200078e0a04 */
[C---:B------:R-:W-:Y:S01]  /*2540*/  ISETP.GT.U32.AND P0, PT, R4.reuse, R157, PT ;  /* 0x0000009d0400720c */ /* 0x040fe20003f04070 */
[----:B------:R-:W-:Y:S01]  /*2550*/  IMAD R149, R4, R7, R149 ;  /* 0x0000000704957224 */ /* 0x000fe200078e0295 */
[----:B------:R-:W-:Y:S01]  /*2560*/  LOP3.LUT R11, R3, 0x48, RZ, 0xfc, !PT ;  /* 0x00000048030b7812 */ /* 0x000fe200078efcff */
[----:B------:R-:W-:-:S02]  /*2570*/  @!P6 IMAD.MOV R161, RZ, RZ, -R161 ;  /* 0x000000ffffa1e224 */ /* 0x000fc400078e0aa1 */
[----:B------:R-:W-:Y:S01]  /*2580*/  IMAD.HI.U32 R5, R6, R147, RZ ;  /* 0x0000009306057227 */ /* 0x000fe200078e00ff */
[----:B------:R-:W-:Y:S02]  /*2590*/  ISETP.GT.U32.AND P6, PT, R4, R149, PT ;  /* 0x000000950400720c */ /* 0x000fe40003fc4070 */
[----:B------:R-:W-:Y:S01]  /*25a0*/  IABS R141, R11 ;  /* 0x0000000b008d7213 */ /* 0x000fe20000000000 */
[----:B------:R-:W-:Y:S02]  /*25b0*/  IMAD.MOV R5, RZ, RZ, -R5 ;  /* 0x000000ffff057224 */ /* 0x000fe400078e0a05 */
[--C-:B------:R-:W-:Y:S02]  /*25c0*/  @!P3 IMAD.IADD R151, R151, 0x1, -R4.reuse ;  /* 0x000000019797b824 */ /* 0x100fe400078e0a04 */
[----:B------:R-:W-:Y:S02]  /*25d0*/  @!P0 IMAD.IADD R157, R157, 0x1, -R4 ;  /* 0x000000019d9d8824 */ /* 0x000fe400078e0a04 */
[----:B------:R-:W-:Y:S01]  /*25e0*/  IMAD.HI.U32 R7, R6, R145, RZ ;  /* 0x0000009106077227 */ /* 0x000fe200078e00ff */
[----:B------:R-:W-:-:S02]  /*25f0*/  ISETP.GT.U32.AND P3, PT, R4, R151, PT ;  /* 0x000000970400720c */ /* 0x000fc40003f64070 */
[C---:B------:R-:W-:Y:S01]  /*2600*/  ISETP.GT.U32.AND P0, PT, R4.reuse, R157, PT ;  /* 0x0000009d0400720c */ /* 0x040fe20003f04070 */
[----:B------:R-:W-:Y:S02]  /*2610*/  @!P6 IMAD.IADD R149, R149, 0x1, -R4 ;  /* 0x000000019595e824 */ /* 0x000fe400078e0a04 */
[C---:B------:R-:W-:Y:S02]  /*2620*/  IMAD R147, R4.reuse, R5, R147 ;  /* 0x0000000504937224 */ /* 0x040fe400078e0293 */
[----:B------:R-:W-:Y:S01]  /*2630*/  IMAD.MOV R7, RZ, RZ, -R7 ;  /* 0x000000ffff077224 */ /* 0x000fe200078e0a07 */
[----:B------:R-:W-:Y:S01]  /*2640*/  ISETP.GT.U32.AND P6, PT, R4, R149, PT ;  /* 0x000000950400720c */ /* 0x000fe20003fc4070 */
[----:B------:R-:W-:-:S04]  /*2650*/  IMAD.HI.U32 R5, R6, R143, RZ ;  /* 0x0000008f06057227 */ /* 0x000fc800078e00ff */
[--C-:B------:R-:W-:Y:S01]  /*2660*/  @!P3 IMAD.IADD R151, R151, 0x1, -R4.reuse ;  /* 0x000000019797b824 */ /* 0x100fe200078e0a04 */
[----:B------:R-:W-:Y:S01]  /*2670*/  ISETP.GT.U32.AND P3, PT, R4, R147, PT ;  /* 0x000000930400720c */ /* 0x000fe20003f64070 */
[----:B------:R-:W-:Y:S01]  /*2680*/  @!P4 IMAD.MOV R159, RZ, RZ, -R159 ;  /* 0x000000ffff9fc224 */ /* 0x000fe200078e0a9f */
[----:B------:R-:W-:Y:S01]  /*2690*/  ISETP.GE.AND P4, PT, R8, RZ, PT ;  /* 0x000000ff0800720c */ /* 0x000fe20003f86270 */
[C---:B------:R-:W-:Y:S02]  /*26a0*/  IMAD R145, R4.reuse, R7, R145 ;  /* 0x0000000704917224 */ /* 0x040fe400078e0291 */
[----:B------:R-:W-:Y:S02]  /*26b0*/  IMAD.MOV R8, RZ, RZ, -R5 ;  /* 0x000000ffff087224 */ /* 0x000fe400078e0a05 */
[----:B------:R-:W-:Y:S01]  /*26c0*/  @!P6 IMAD.IADD R149, R149, 0x1, -R4 ;  /* 0x000000019595e824 */ /* 0x000fe200078e0a04 */
[----:B------:R-:W-:Y:S01]  /*26d0*/  ISETP.GT.U32.AND P6, PT, R4, R145, PT ;  /* 0x000000910400720c */ /* 0x000fe20003fc4070 */
[----:B------:R-:W-:-:S04]  /*26e0*/  IMAD.HI.U32 R5, R6, R141, RZ ;  /* 0x0000008d06057227 */ /* 0x000fc800078e00ff */
[C---:B------:R-:W-:Y:S02]  /*26f0*/  IMAD R143, R4.reuse, R8, R143 ;  /* 0x00000008048f7224 */ /* 0x040fe400078e028f */
[--C-:B------:R-:W-:Y:S01]  /*2700*/  @!P0 IMAD.IADD R157, R157, 0x1, -R4.reuse ;  /* 0x000000019d9d8824 */ /* 0x100fe200078e0a04 */
[----:B------:R-:W-:Y:S01]  /*2710*/  ISETP.GE.AND P0, PT, R9, RZ, PT ;  /* 0x000000ff0900720c */ /* 0x000fe20003f06270 */
[----:B------:R-:W-:Y:S02]  /*2720*/  IMAD.MOV R9, RZ, RZ, -R5 ;  /* 0x000000ffff097224 */ /* 0x000fe400078e0a05 */
[--C-:B------:R-:W-:Y:S01]  /*2730*/  @!P3 IMAD.IADD R147, R147, 0x1, -R4.reuse ;  /* 0x000000019393b824 */ /* 0x100fe200078e0a04 */
[C---:B------:R-:W-:Y:S01]  /*2740*/  ISETP.GT.U32.AND P3, PT, R4.reuse, R143, PT ;  /* 0x0000008f0400720c */ /* 0x040fe20003f64070 */
[----:B------:R-:W-:Y:S01]  /*2750*/  IMAD R141, R4, R9, R141 ;  /* 0x00000009048d7224 */ /* 0x000fe200078e028d */
[----:B------:R-:W-:Y:S01]  /*2760*/  LOP3.LUT R9, R3, 0x52, RZ, 0xfc, !PT ;  /* 0x0000005203097812 */ /* 0x000fe200078efcff */
[----:B------:R-:W-:-:S02]  /*2770*/  @!P6 IMAD.IADD R145, R145, 0x1, -R4 ;  /* 0x000000019191e824 */ /* 0x000fc400078e0a04 */
[----:B------:R-:W-:Y:S01]  /*2780*/  IMAD.HI.U32 R7, R6, R139, RZ ;  /* 0x0000008b06077227 */ /* 0x000fe200078e00ff */
[C---:B------:R-:W-:Y:S02]  /*2790*/  ISETP.GT.U32.AND P6, PT, R4.reuse, R141, PT ;  /* 0x0000008d0400720c */ /* 0x040fe40003fc4070 */
[----:B------:R-:W-:Y:S01]  /*27a0*/  IABS R131, R9 ;  /* 0x0000000900837213 */ /* 0x000fe20000000000 */
[----:B------:R-:W-:Y:S02]  /*27b0*/  IMAD.MOV R7, RZ, RZ, -R7 ;  /* 0x000000ffff077224 */ /* 0x000fe400078e0a07 */
[----:B------:R-:W-:Y:S02]  /*27c0*/  @!P5 IMAD.MOV R151, RZ, RZ, -R151 ;  /* 0x000000ffff97d224 */ /* 0x000fe400078e0a97 */
[----:B------:R-:W-:Y:S01]  /*27d0*/  @!P3 IMAD.IADD R143, R143, 0x1, -R4 ;  /* 0x000000018f8fb824 */ /* 0x000fe200078e0a04 */
[C---:B------:R-:W-:Y:S01]  /*27e0*/  ISETP.GT.U32.AND P3, PT, R4.reuse, R147, PT ;  /* 0x000000930400720c */ /* 0x040fe20003f64070 */
[----:B------:R-:W-:-:S02]  /*27f0*/  IMAD R139, R4, R7, R139 ;  /* 0x00000007048b7224 */ /* 0x000fc400078e028b */
[----:B------:R-:W-:Y:S01]  /*2800*/  IMAD.HI.U32 R5, R6, R135, RZ ;  /* 0x0000008706057227 */ /* 0x000fe200078e00ff */
[----:B------:R-:W-:-:S03]  /*2810*/  ISETP.GT.U32.AND P5, PT, R4, R143, PT ;  /* 0x0000008f0400720c */ /* 0x000fc60003fa4070 */
[----:B------:R-:W-:Y:S02]  /*2820*/  @!P6 IMAD.IADD R141, R141, 0x1, -R4 ;  /* 0x000000018d8de824 */ /* 0x000fe400078e0a04 */
[----:B------:R-:W-:Y:S01]  /*2830*/  @!P2 IMAD.MOV R149, RZ, RZ, -R149 ;  /* 0x000000ffff95a224 */ /* 0x000fe200078e0a95 */
[----:B------:R-:W-:Y:S01]  /*2840*/  ISETP.GT.U32.AND P2, PT, R4, R139, PT ;  /* 0x0000008b0400720c */ /* 0x000fe20003f44070 */
[----:B------:R-:W-:Y:S01]  /*2850*/  IMAD.HI.U32 R8, R6, R137, RZ ;  /* 0x0000008906087227 */ /* 0x000fe200078e00ff */
[----:B------:R-:W-:-:S03]  /*2860*/  ISETP.GT.U32.AND P6, PT, R4, R141, PT ;  /* 0x0000008d0400720c */ /* 0x000fc60003fc4070 */
[----:B------:R-:W-:Y:S02]  /*2870*/  IMAD.MOV R5, RZ, RZ, -R5 ;  /* 0x000000ffff057224 */ /* 0x000fe400078e0a05 */
[----:B------:R-:W-:Y:S02]  /*2880*/  IMAD.MOV R8, RZ, RZ, -R8 ;  /* 0x000000ffff087224 */ /* 0x000fe400078e0a08 */
[C---:B------:R-:W-:Y:S02]  /*2890*/  IMAD R135, R4.reuse, R5, R135 ;  /* 0x0000000504877224 */ /* 0x040fe400078e0287 */
[----:B------:R-:W-:Y:S01]  /*28a0*/  @!P1 IMAD.MOV R157, RZ, RZ, -R157 ;  /* 0x000000ffff9d9224 */ /* 0x000fe200078e0a9d */
[C---:B------:R-:W-:Y:S01]  /*28b0*/  ISETP.GT.U32.AND P1, PT, R4.reuse, R145, PT ;  /* 0x000000910400720c */ /* 0x040fe20003f24070 */
[C---:B------:R-:W-:Y:S01]  /*28c0*/  IMAD R137, R4.reuse, R8, R137 ;  /* 0x0000000804897224 */ /* 0x040fe200078e0289 */
[----:B------:R-:W-:Y:S01]  /*28d0*/  LOP3.LUT R8, R3, 0x50, RZ, 0xfc, !PT ;  /* 0x0000005003087812 */ /* 0x000fe200078efcff */
[--C-:B------:R-:W-:Y:S01]  /*28e0*/  @!P5 IMAD.IADD R143, R143, 0x1, -R4.reuse ;  /* 0x000000018f8fd824 */ /* 0x100fe200078e0a04 */
[C---:B------:R-:W-:Y:S01]  /*28f0*/  ISETP.GT.U32.AND P5, PT, R4.reuse, R135, PT ;  /* 0x000000870400720c */ /* 0x040fe20003fa4070 */
[--C-:B------:R-:W-:Y:S01]  /*2900*/  @!P3 IMAD.IADD R147, R147, 0x1, -R4.reuse ;  /* 0x000000019393b824 */ /* 0x100fe200078e0a04 */
[----:B------:R-:W-:Y:S01]  /*2910*/  ISETP.GT.U32.AND P3, PT, R4, R137, PT ;  /* 0x000000890400720c */ /* 0x000fe20003f64070 */
[----:B------:R-:W-:Y:S01]  /*2920*/  @!P2 IMAD.IADD R139, R139, 0x1, -R4 ;  /* 0x000000018b8ba824 */ /* 0x000fe200078e0a04 */
[----:B------:R-:W-:Y:S01]  /*2930*/  IABS R133, R8 ;  /* 0x0000000800857213 */ /* 0x000fe20000000000 */
[----:B------:R-:W-:Y:S01]  /*2940*/  IMAD.HI.U32 R7, R6, R131, RZ ;  /* 0x0000008306077227 */ /* 0x000fe200078e00ff */
[----:B------:R-:W-:-:S02]  /*2950*/  ISETP.GE.AND P2, PT, R12, RZ, PT ;  /* 0x000000ff0c00720c */ /* 0x000fc40003f46270 */
[----:B------:R-:W-:Y:S01]  /*2960*/  LOP3.LUT R12, R3, 0x78, RZ, 0xfc, !PT ;  /* 0x00000078030c7812 */ /* 0x000fe200078efcff */
[--C-:B------:R-:W-:Y:S01]  /*2970*/  @!P6 IMAD.IADD R141, R141, 0x1, -R4.reuse ;  /* 0x000000018d8de824 */ /* 0x100fe200078e0a04 */
[----:B------:R-:W-:Y:S01]  /*2980*/  ISETP.GE.AND P6, PT, R11, RZ, PT ;  /* 0x000000ff0b00720c */ /* 0x000fe20003fc6270 */
[----:B------:R-:W-:Y:S01]  /*2990*/  @!P4 IMAD.MOV R147, RZ, RZ, -R147 ;  /* 0x000000ffff93c224 */ /* 0x000fe200078e0a93 */
[----:B------:R-:W-:Y:S01]  /*29a0*/  ISETP.GT.U32.AND P4, PT, R4, R139, PT ;  /* 0x0000008b0400720c */ /* 0x000fe20003f84070 */
[----:B------:R-:W-:Y:S01]  /*29b0*/  IMAD.MOV R7, RZ, RZ, -R7 ;  /* 0x000000ffff077224 */ /* 0x000fe200078e0a07 */
[----:B------:R-:W-:Y:S01]  /*29c0*/  LOP3.LUT R11, R3, 0x64, RZ, 0xfc, !PT ;  /* 0x00000064030b7812 */ /* 0x000fe200078efcff */
[----:B------:R-:W-:Y:S01]  /*29d0*/  @!P1 IMAD.IADD R145, R145, 0x1, -R4 ;  /* 0x0000000191919824 */ /* 0x000fe200078e0a04 */
[----:B------:R-:W-:Y:S01]  /*29e0*/  ISETP.GE.AND P1, PT, R10, RZ, PT ;  /* 0x000000ff0a00720c */ /* 0x000fe20003f26270 */
[----:B------:R-:W-:Y:S01]  /*29f0*/  IMAD.HI.U32 R5, R6, R133, RZ ;  /* 0x0000008506057227 */ /* 0x000fe200078e00ff */
[----:B------:R-:W-:-:S02]  /*2a00*/  LOP3.LUT R10, R3, 0x56, RZ, 0xfc, !PT ;  /* 0x00000056030a7812 */ /* 0x000fc400078efcff */
[----:B------:R-:W-:Y:S01]  /*2a10*/  IABS R113, R11 ;  /* 0x0000000b00717213 */ /* 0x000fe20000000000 */
[C---:B------:R-:W-:Y:S01]  /*2a20*/  IMAD R131, R4.reuse, R7, R131 ;  /* 0x0000000704837224 */ /* 0x040fe200078e0283 */
[----:B------:R-:W-:Y:S01]  /*2a30*/  LOP3.LUT R7, R3, 0x54, RZ, 0xfc, !PT ;  /* 0x0000005403077812 */ /* 0x000fe200078efcff */
[--C-:B------:R-:W-:Y:S01]  /*2a40*/  @!P5 IMAD.IADD R135, R135, 0x1, -R4.reuse ;  /* 0x000000018787d824 */ /* 0x100fe200078e0a04 */
[----:B------:R-:W-:Y:S01]  /*2a50*/  IABS R127, R10 ;  /* 0x0000000a007f7213 */ /* 0x000fe20000000000 */
[----:B------:R-:W-:Y:S01]  /*2a60*/  IMAD.MOV R5, RZ, RZ, -R5 ;  /* 0x000000ffff057224 */ /* 0x000fe200078e0a05 */
[----:B------:R-:W-:Y:S01]  /*2a70*/  IABS R129, R7 ;  /* 0x0000000700817213 */ /* 0x000fe20000000000 */
[--C-:B------:R-:W-:Y:S01]  /*2a80*/  @!P3 IMAD.IADD R137, R137, 0x1, -R4.reuse ;  /* 0x000000018989b824 */ /* 0x100fe200078e0a04 */
[C---:B------:R-:W-:Y:S01]  /*2a90*/  ISETP.GT.U32.AND P5, PT, R4.reuse, R135, PT ;  /* 0x000000870400720c */ /* 0x040fe20003fa4070 */
[C---:B------:R-:W-:Y:S01]  /*2aa0*/  IMAD R133, R4.reuse, R5, R133 ;  /* 0x0000000504857224 */ /* 0x040fe200078e0285 */
[----:B------:R-:W-:Y:S01]  /*2ab0*/  ISETP.GE.AND P3, PT, R13, RZ, PT ;  /* 0x000000ff0d00720c */ /* 0x000fe20003f66270 */
[----:B------:R-:W-:Y:S01]  /*2ac0*/  @!P0 IMAD.MOV R145, RZ, RZ, -R145 ;  /* 0x000000ffff918224 */ /* 0x000fe200078e0a91 */
[----:B------:R-:W-:Y:S01]  /*2ad0*/  ISETP.GT.U32.AND P0, PT, R4, R137, PT ;  /* 0x000000890400720c */ /* 0x000fe20003f04070 */
[----:B------:R-:W-:Y:S01]  /*2ae0*/  @!P6 IMAD.MOV R141, RZ, RZ, -R141 ;  /* 0x000000ffff8de224 */ /* 0x000fe200078e0a8d */
[----:B------:R-:W-:Y:S01]  /*2af0*/  ISETP.GE.AND P6, PT, R14, RZ, PT ;  /* 0x000000ff0e00720c */ /* 0x000fe20003fc6270 */
[----:B------:R-:W-:Y:S01]  /*2b00*/  @!P4 IMAD.IADD R139, R139, 0x1, -R4 ;  /* 0x000000018b8bc824 */ /* 0x000fe200078e0a04 */
[----:B------:R-:W-:Y:S01]  /*2b10*/  ISETP.GT.U32.AND P4, PT, R4, R131, PT ;  /* 0x000000830400720c */ /* 0x000fe20003f84070 */
[----:B------:R-:W-:Y:S01]  /*2b20*/  IMAD.HI.U32 R5, R6, R129, RZ ;  /* 0x0000008106057227 */ /* 0x000fe200078e00ff */
[----:B------:R-:W-:-:S02]  /*2b30*/  IABS R93, R12 ;  /* 0x0000000c005d7213 */ /* 0x000fc40000000000 */
[----:B------:R-:W-:Y:S01]  /*2b40*/  LOP3.LUT R13, R3, 0xc0, RZ, 0xfc, !PT ;  /* 0x000000c0030d7812 */ /* 0x000fe200078efcff */
[----:B------:R-:W-:Y:S01]  /*2b50*/  @!P1 IMAD.MOV R143, RZ, RZ, -R143 ;  /* 0x000000ffff8f9224 */ /* 0x000fe200078e0a8f */
[C---:B------:R-:W-:Y:S01]  /*2b60*/  ISETP.GT.U32.AND P1, PT, R4.reuse, R133, PT ;  /* 0x000000850400720c */ /* 0x040fe20003f24070 */
[----:B------:R-:W-:Y:S01]  /*2b70*/  IMAD.MOV R5, RZ, RZ, -R5 ;  /* 0x000000ffff057224 */ /* 0x000fe200078e0a05 */
[----:B------:R-:W-:Y:S01]  /*2b80*/  IABS R251, R13 ;  /* 0x0000000d00fb7213 */ /* 0x000fe20000000000 */
[--C-:B------:R-:W-:Y:S01]  /*2b90*/  @!P5 IMAD.IADD R135, R135, 0x1, -R4.reuse ;  /* 0x000000018787d824 */ /* 0x100fe200078e0a04 */
[----:B------:R-:W-:Y:S01]  /*2ba0*/  ISETP.GE.AND P5, PT, R9, RZ, PT ;  /* 0x000000ff0900720c */ /* 0x000fe20003fa6270 */
[C---:B------:R-:W-:Y:S01]  /*2bb0*/  IMAD R129, R4.reuse, R5, R129 ;  /* 0x0000000504817224 */ /* 0x040fe200078e0281 */
[----:B------:R-:W-:Y:S01]  /*2bc0*/  LOP3.LUT R5, R3, 0x58, RZ, 0xfc, !PT ;  /* 0x0000005803057812 */ /* 0x000fe200078efcff */
[--C-:B------:R-:W-:Y:S01]  /*2bd0*/  @!P0 IMAD.IADD R137, R137, 0x1, -R4.reuse ;  /* 0x0000000189898824 */ /* 0x100fe200078e0a04 */
[----:B------:R-:W-:Y:S01]  /*2be0*/  LOP3.LUT R9, R3, 0x5c, RZ, 0xfc, !PT ;  /* 0x0000005c03097812 */ /* 0x000fe200078efcff */
[--C-:B------:R-:W-:Y:S01]  /*2bf0*/  @!P4 IMAD.IADD R131, R131, 0x1, -R4.reuse ;  /* 0x000000018383c824 */ /* 0x100fe200078e0a04 */
[----:B------:R-:W-:Y:S01]  /*2c00*/  IABS R125, R5 ;  /* 0x00000005007d7213 */ /* 0x000fe20000000000 */
[----:B------:R-:W-:Y:S01]  /*2c10*/  @!P6 IMAD.MOV R135, RZ, RZ, -R135 ;  /* 0x000000ffff87e224 */ /* 0x000fe200078e0a87 */
[C---:B------:R-:W-:Y:S01]  /*2c20*/  ISETP.GT.U32.AND P6, PT, R4.reuse, R129, PT ;  /* 0x000000810400720c */ /* 0x040fe20003fc4070 */
[----:B------:R-:W-:Y:S01]  /*2c30*/  @!P1 IMAD.IADD R133, R133, 0x1, -R4 ;  /* 0x0000000185859824 */ /* 0x000fe200078e0a04 */
[----:B------:R-:W-:Y:S01]  /*2c40*/  ISETP.GE.AND P1, PT, R7, RZ, PT ;  /* 0x000000ff0700720c */ /* 0x000fe20003f26270 */
[----:B------:R-:W-:Y:S01]  /*2c50*/  @!P3 IMAD.MOV R137, RZ, RZ, -R137 ;  /* 0x000000ffff89b224 */ /* 0x000fe200078e0a89 */
[----:B------:R-:W-:Y:S01]  /*2c60*/  ISETP.GT.U32.AND P3, PT, R4, R131, PT ;  /* 0x000000830400720c */ /* 0x000fe20003f64070 */
[----:B------:R-:W-:Y:S01]  /*2c70*/  IMAD.HI.U32 R7, R6, R127, RZ ;  /* 0x0000007f06077227 */ /* 0x000fe200078e00ff */
[----:B------:R-:W-:-:S02]  /*2c80*/  IABS R121, R9 ;  /* 0x0000000900797213 */ /* 0x000fc40000000000 */
[----:B------:R-:W-:Y:S01]  /*2c90*/  ISETP.GE.AND P0, PT, R8, RZ, PT ;  /* 0x000000ff0800720c */ /* 0x000fe20003f06270 */
[----:B------:R-:W-:Y:S01]  /*2ca0*/  @!P2 IMAD.MOV R139, RZ, RZ, -R139 ;  /* 0x000000ffff8ba224 */ /* 0x000fe200078e0a8b */
[----:B------:R-:W-:Y:S01]  /*2cb0*/  ISETP.GT.U32.AND P2, PT, R4, R133, PT ;  /* 0x000000850400720c */ /* 0x000fe20003f44070 */
[----:B------:R-:W-:Y:S01]  /*2cc0*/  IMAD.MOV R7, RZ, RZ, -R7 ;  /* 0x000000ffff077224 */ /* 0x000fe200078e0a07 */
[----:B------:R-:W-:Y:S01]  /*2cd0*/  ISETP.GE.AND P4, PT, R10, RZ, PT ;  /* 0x000000ff0a00720c */ /* 0x000fe20003f86270 */
[--C-:B------:R-:W-:Y:S01]  /*2ce0*/  @!P6 IMAD.IADD R129, R129, 0x1, -R4.reuse ;  /* 0x000000018181e824 */ /* 0x100fe200078e0a04 */
[C---:B------:R-:W-:Y:S01]  /*2cf0*/  LOP3.LUT R10, R3.reuse, 0x62, RZ, 0xfc, !PT ;  /* 0x00000062030a7812 */ /* 0x040fe200078efcff */
[C---:B------:R-:W-:Y:S01]  /*2d00*/  IMAD R127, R4.reuse, R7, R127 ;  /* 0x00000007047f7224 */ /* 0x040fe200078e027f */
[----:B------:R-:W-:Y:S01]  /*2d10*/  LOP3.LUT R7, R3, 0x5a, RZ, 0xfc, !PT ;  /* 0x0000005a03077812 */ /* 0x000fe200078efcff */
[----:B------:R-:W-:Y:S01]  /*2d20*/  @!P3 IMAD.IADD R131, R131, 0x1, -R4 ;  /* 0x000000018383b824 */ /* 0x000fe200078e0a04 */
[----:B------:R-:W-:Y:S01]  /*2d30*/  ISETP.GT.U32.AND P6, PT, R4, R129, PT ;  /* 0x000000810400720c */ /* 0x000fe20003fc4070 */
[----:B------:R-:W-:Y:S01]  /*2d40*/  IMAD.HI.U32 R8, R6, R121, RZ ;  /* 0x0000007906087227 */ /* 0x000fe200078e00ff */
[----:B------:R-:W-:-:S02]  /*2d50*/  ISETP.GT.U32.AND P3, PT, R4, R127, PT ;  /* 0x0000007f0400720c */ /* 0x000fc40003f64070 */
[----:B------:R-:W-:Y:S01]  /*2d60*/  IABS R123, R7 ;  /* 0x00000007007b7213 */ /* 0x000fe20000000000 */
[----:B------:R-:W-:Y:S01]  /*2d70*/  @!P2 IMAD.IADD R133, R133, 0x1, -R4 ;  /* 0x000000018585a824 */ /* 0x000fe200078e0a04 */
[----:B------:R-:W-:Y:S01]  /*2d80*/  ISETP.GE.AND P2, PT, R5, RZ, PT ;  /* 0x000000ff0500720c */ /* 0x000fe20003f46270 */
[----:B------:R-:W-:Y:S01]  /*2d90*/  IMAD.HI.U32 R5, R6, R125, RZ ;  /* 0x0000007d06057227 */ /* 0x000fe200078e00ff */
[----:B------:R-:W-:Y:S02]  /*2da0*/  IABS R115, R10 ;  /* 0x0000000a00737213 */ /* 0x000fe40000000000 */
[----:B------:R-:W-:Y:S01]  /*2db0*/  LOP3.LUT R14, R3, 0xc4, RZ, 0xfc, !PT ;  /* 0x000000c4030e7812 */ /* 0x000fe200078efcff */
[----:B------:R-:W-:Y:S02]  /*2dc0*/  IMAD.MOV R5, RZ, RZ, -R5 ;  /* 0x000000ffff057224 */ /* 0x000fe400078e0a05 */
[----:B------:R-:W-:Y:S02]  /*2dd0*/  IMAD.MOV R8, RZ, RZ, -R8 ;  /* 0x000000ffff087224 */ /* 0x000fe400078e0a08 */
[----:B------:R-:W-:-:S02]  /*2de0*/  @!P3 IMAD.IADD R127, R127, 0x1, -R4 ;  /* 0x000000017f7fb824 */ /* 0x000fc400078e0a04 */
[C---:B------:R-:W-:Y:S02]  /*2df0*/  IMAD R125, R4.reuse, R5, R125 ;  /* 0x00000005047d7224 */ /* 0x040fe400078e027d */
[----:B------:R-:W-:Y:S01]  /*2e00*/  @!P6 IMAD.IADD R129, R129, 0x1, -R4 ;  /* 0x000000018181e824 */ /* 0x000fe200078e0a04 */
[C---:B------:R-:W-:Y:S01]  /*2e10*/  ISETP.GT.U32.AND P3, PT, R4.reuse, R127, PT ;  /* 0x0000007f0400720c */ /* 0x040fe20003f64070 */
[C---:B------:R-:W-:Y:S01]  /*2e20*/  IMAD R121, R4.reuse, R8, R121 ;  /* 0x0000000804797224 */ /* 0x040fe200078e0279 */
[C---:B------:R-:W-:Y:S01]  /*2e30*/  ISETP.GT.U32.AND P6, PT, R4.reuse, R125, PT ;  /* 0x0000007d0400720c */ /* 0x040fe20003fc4070 */
[----:B------:R-:W-:Y:S01]  /*2e40*/  @!P0 IMAD.MOV R133, RZ, RZ, -R133 ;  /* 0x000000ffff858224 */ /* 0x000fe200078e0a85 */
[----:B------:R-:W-:Y:S01]  /*2e50*/  ISETP.GE.AND P0, PT, R7, RZ, PT ;  /* 0x000000ff0700720c */ /* 0x000fe20003f06270 */
[----:B------:R-:W-:Y:S01]  /*2e60*/  @!P1 IMAD.MOV R129, RZ, RZ, -R129 ;  /* 0x000000ffff819224 */ /* 0x000fe200078e0a81 */
[----:B------:R-:W-:Y:S01]  /*2e70*/  ISETP.GT.U32.AND P1, PT, R4, R121, PT ;  /* 0x000000790400720c */ /* 0x000fe20003f24070 */
[----:B------:R-:W-:-:S04]  /*2e80*/  IMAD.HI.U32 R7, R6, R123, RZ ;  /* 0x0000007b06077227 */ /* 0x000fc800078e00ff */
[----:B------:R-:W-:Y:S02]  /*2e90*/  IMAD.MOV R7, RZ, RZ, -R7 ;  /* 0x000000ffff077224 */ /* 0x000fe400078e0a07 */
[--C-:B------:R-:W-:Y:S02]  /*2ea0*/  @!P3 IMAD.IADD R127, R127, 0x1, -R4.reuse ;  /* 0x000000017f7fb824 */ /* 0x100fe400078e0a04 */
[C---:B------:R-:W-:Y:S01]  /*2eb0*/  IMAD R123, R4.reuse, R7, R123 ;  /* 0x00000007047b7224 */ /* 0x040fe200078e027b */
[----:B------:R-:W-:Y:S01]  /*2ec0*/  LOP3.LUT R7, R3, 0x5e, RZ, 0xfc, !PT ;  /* 0x0000005e03077812 */ /* 0x000fe200078efcff */
[--C-:B------:R-:W-:Y:S02]  /*2ed0*/  @!P6 IMAD.IADD R125, R125, 0x1, -R4.reuse ;  /* 0x000000017d7de824 */ /* 0x100fe400078e0a04 */
[----:B------:R-:W-:Y:S01]  /*2ee0*/  @!P1 IMAD.IADD R121, R121, 0x1, -R4 ;  /* 0x0000000179799824 */ /* 0x000fe200078e0a04 */
[----:B------:R-:W-:Y:S01]  /*2ef0*/  IABS R119, R7 ;  /* 0x0000000700777213 */ /* 0x000fe20000000000 */
[----:B------:R-:W-:Y:S01]  /*2f00*/  @!P4 IMAD.MOV R127, RZ, RZ, -R127 ;  /* 0x000000ffff7fc224 */ /* 0x000fe200078e0a7f */
[----:B------:R-:W-:Y:S01]  /*2f10*/  ISETP.GT.U32.AND P6, PT, R4, R125, PT ;  /* 0x0000007d0400720c */ /* 0x000fe20003fc4070 */
[----:B------:R-:W-:Y:S01]  /*2f20*/  @!P5 IMAD.MOV R131, RZ, RZ, -R131 ;  /* 0x000000ffff83d224 */ /* 0x000fe200078e0a83 */
[----:B------:R-:W-:Y:S01]  /*2f30*/  ISETP.GE.AND P4, PT, R7, RZ, PT ;  /* 0x000000ff0700720c */ /* 0x000fe20003f86270 */
[----:B------:R-:W-:Y:S01]  /*2f40*/  IMAD.HI.U32 R5, R6, R119, RZ ;  /* 0x0000007706057227 */ /* 0x000fe200078e00ff */
[----:B------:R-:W-:-:S02]  /*2f50*/  ISETP.GT.U32.AND P1, PT, R4, R121, PT ;  /* 0x000000790400720c */ /* 0x000fc40003f24070 */
[----:B------:R-:W-:Y:S01]  /*2f60*/  ISETP.GE.AND P5, PT, R9, RZ, PT ;  /* 0x000000ff0900720c */ /* 0x000fe20003fa6270 */
[----:B------:R-:W-:Y:S01]  /*2f70*/  IMAD.HI.U32 R7, R6, R115, RZ ;  /* 0x0000007306077227 */ /* 0x000fe200078e00ff */
[----:B------:R-:W-:Y:S02]  /*2f80*/  LOP3.LUT R9, R3, 0x60, RZ, 0xfc, !PT ;  /* 0x0000006003097812 */ /* 0x000fe400078efcff */
[----:B------:R-:W-:Y:S01]  /*2f90*/  ISETP.GT.U32.AND P3, PT, R4, R123, PT ;  /* 0x0000007b0400720c */ /* 0x000fe20003f64070 */
[----:B------:R-:W-:Y:S01]  /*2fa0*/  IMAD.MOV R5, RZ, RZ, -R5 ;  /* 0x000000ffff057224 */ /* 0x000fe200078e0a05 */
[----:B------:R-:W-:Y:S01]  /*2fb0*/  IABS R117, R9 ;  /* 0x0000000900757213 */ /* 0x000fe20000000000 */
[----:B------:R-:W-:-:S04]  /*2fc0*/  IMAD.HI.U32 R8, R6, R113, RZ ;  /* 0x0000007106087227 */ /* 0x000fc800078e00ff */
[----:B------:R-:W-:Y:S02]  /*2fd0*/  IMAD.MOV R7, RZ, RZ, -R7 ;  /* 0x000000ffff077224 */ /* 0x000fe400078e0a07 */
[C---:B------:R-:W-:Y:S02]  /*2fe0*/  IMAD R119, R4.reuse, R5, R119 ;  /* 0x0000000504777224 */ /* 0x040fe400078e0277 */
[----:B------:R-:W-:Y:S02]  /*2ff0*/  IMAD.MOV R8, RZ, RZ, -R8 ;  /* 0x000000ffff087224 */ /* 0x000fe400078e0a08 */
[C---:B------:R-:W-:Y:S01]  /*3000*/  IMAD R115, R4.reuse, R7, R115 ;  /* 0x0000000704737224 */ /* 0x040fe200078e0273 */
[----:B------:R-:W-:Y:S01]  /*3010*/  LOP3.LUT R7, R3, 0x66, RZ, 0xfc, !PT ;  /* 0x0000006603077812 */ /* 0x000fe200078efcff */
[--C-:B------:R-:W-:Y:S01]  /*3020*/  @!P6 IMAD.IADD R125, R125, 0x1, -R4.reuse ;  /* 0x000000017d7de824 */ /* 0x100fe200078e0a04 */
[C---:B------:R-:W-:Y:S01]  /*3030*/  ISETP.GT.U32.AND P6, PT, R4.reuse, R119, PT ;  /* 0x000000770400720c */ /* 0x040fe20003fc4070 */
[C---:B------:R-:W-:Y:S01]  /*3040*/  IMAD R113, R4.reuse, R8, R113 ;  /* 0x0000000804717224 */ /* 0x040fe200078e0271 */
[----:B------:R-:W-:Y:S01]  /*3050*/  IABS R111, R7 ;  /* 0x00000007006f7213 */ /* 0x000fe20000000000 */
[----:B------:R-:W-:Y:S01]  /*3060*/  @!P1 IMAD.IADD R121, R121, 0x1, -R4 ;  /* 0x0000000179799824 */ /* 0x000fe200078e0a04 */
[----:B------:R-:W-:Y:S01]  /*3070*/  ISETP.GT.U32.AND P1, PT, R4, R115, PT ;  /* 0x000000730400720c */ /* 0x000fe20003f24070 */
[----:B------:R-:W-:Y:S01]  /*3080*/  IMAD.HI.U32 R5, R6, R117, RZ ;  /* 0x0000007506057227 */ /* 0x000fe200078e00ff */
[----:B------:R-:W-:-:S03]  /*3090*/  LOP3.LUT R8, R3, 0x68, RZ, 0xfc, !PT ;  /* 0x0000006803087812 */ /* 0x000fc600078efcff */
[----:B------:R-:W-:Y:S01]  /*30a0*/  @!P5 IMAD.MOV R121, RZ, RZ, -R121 ;  /* 0x000000ffff79d224 */ /* 0x000fe200078e0a79 */
[C---:B------:R-:W-:Y:S01]  /*30b0*/  ISETP.GT.U32.AND P5, PT, R4.reuse, R113, PT ;  /* 0x000000710400720c */ /* 0x040fe20003fa4070 */
[----:B------:R-:W-:Y:S01]  /*30c0*/  IMAD.MOV R5, RZ, RZ, -R5 ;  /* 0x000000ffff057224 */ /* 0x000fe200078e0a05 */
[----:B------:R-:W-:Y:S01]  /*30d0*/  IABS R109, R8 ;  /* 0x00000008006d7213 */ /* 0x000fe20000000000 */
[----:B------:R-:W-:Y:S02]  /*30e0*/  @!P6 IMAD.IADD R119, R119, 0x1, -R4 ;  /* 0x000000017777e824 */ /* 0x000fe400078e0a04 */
[----:B------:R-:W-:Y:S02]  /*30f0*/  IMAD R117, R4, R5, R117 ;  /* 0x0000000504757224 */ /* 0x000fe400078e0275 */
[----:B------:R-:W-:Y:S01]  /*3100*/  IMAD.HI.U32 R5, R6, R111, RZ ;  /* 0x0000006f06057227 */ /* 0x000fe200078e00ff */
[----:B------:R-:W-:-:S03]  /*3110*/  ISETP.GT.U32.AND P6, PT, R4, R119, PT ;  /* 0x000000770400720c */ /* 0x000fc60003fc4070 */
[--C-:B------:R-:W-:Y:S02]  /*3120*/  @!P1 IMAD.IADD R115, R115, 0x1, -R4.reuse ;  /* 0x0000000173739824 */ /* 0x100fe400078e0a04 */
[--C-:B------:R-:W-:Y:S02]  /*3130*/  @!P3 IMAD.IADD R123, R123, 0x1, -R4.reuse ;  /* 0x000000017b7bb824 */ /* 0x100fe400078e0a04 */
[----:B------:R-:W-:Y:S02]  /*3140*/  IMAD.MOV R5, RZ, RZ, -R5 ;  /* 0x000000ffff057224 */ /* 0x000fe400078e0a05 */
[----:B------:R-:W-:Y:S01]  /*3150*/  @!P5 IMAD.IADD R113, R113, 0x1, -R4 ;  /* 0x000000017171d824 */ /* 0x000fe200078e0a04 */
[C---:B------:R-:W-:Y:S01]  /*3160*/  ISETP.GT.U32.AND P5, PT, R4.reuse, R115, PT ;  /* 0x000000730400720c */ /* 0x040fe20003fa4070 */
[C---:B------:R-:W-:Y:S01]  /*3170*/  IMAD R111, R4.reuse, R5, R111 ;  /* 0x00000005046f7224 */ /* 0x040fe200078e026f */
[----:B------:R-:W-:Y:S01]  /*3180*/  ISETP.GT.U32.AND P3, PT, R4, R123, PT ;  /* 0x0000007b0400720c */ /* 0x000fe20003f64070 */
[----:B------:R-:W-:-:S04]  /*3190*/  IMAD.HI.U32 R5, R6, R109, RZ ;  /* 0x0000006d06057227 */ /* 0x000fc800078e00ff */
[----:B------:R-:W-:Y:S01]  /*31a0*/  @!P2 IMAD.MOV R125, RZ, RZ, -R125 ;  /* 0x000000ffff7da224 */ /* 0x000fe200078e0a7d */
[C---:B------:R-:W-:Y:S01]  /*31b0*/  ISETP.GT.U32.AND P2, PT, R4.reuse, R117, PT ;  /* 0x000000750400720c */ /* 0x040fe20003f44070 */
[----:B------:R-:W-:Y:S02]  /*31c0*/  IMAD.MOV R5, RZ, RZ, -R5 ;  /* 0x000000ffff057224 */ /* 0x000fe400078e0a05 */
[--C-:B------:R-:W-:Y:S01]  /*31d0*/  @!P6 IMAD.IADD R119, R119, 0x1, -R4.reuse ;  /* 0x000000017777e824 */ /* 0x100fe200078e0a04 */
[----:B------:R-:W-:Y:S01]  /*31e0*/  ISETP.GE.AND P6, PT, R11, RZ, PT ;  /* 0x000000ff0b00720c */ /* 0x000fe20003fc6270 */
[C---:B------:R-:W-:Y:S01]  /*31f0*/  IMAD R109, R4.reuse, R5, R109 ;  /* 0x00000005046d7224 */ /* 0x040fe200078e026d */
[----:B------:R-:W-:Y:S01]  /*3200*/  LOP3.LUT R11, R3, 0x6e, RZ, 0xfc, !PT ;  /* 0x0000006e030b7812 */ /* 0x000fe200078efcff */
[--C-:B------:R-:W-:Y:S02]  /*3210*/  @!P5 IMAD.IADD R115, R115, 0x1, -R4.reuse ;  /* 0x000000017373d824 */ /* 0x100fe400078e0a04 */
[--C-:B------:R-:W-:Y:S01]  /*3220*/  @!P3 IMAD.IADD R123, R123, 0x1, -R4.reuse ;  /* 0x000000017b7bb824 */ /* 0x100fe200078e0a04 */
[C---:B------:R-:W-:Y:S01]  /*3230*/  ISETP.GT.U32.AND P5, PT, R4.reuse, R109, PT ;  /* 0x0000006d0400720c */ /* 0x040fe20003fa4070 */
[----:B------:R-:W-:Y:S01]  /*3240*/  @!P4 IMAD.MOV R119, RZ, RZ, -R119 ;  /* 0x000000ffff77c224 */ /* 0x000fe200078e0a77 */
[----:B------:R-:W-:Y:S01]  /*3250*/  ISETP.GE.AND P3, PT, R9, RZ, PT ;  /* 0x000000ff0900720c */ /* 0x000fe20003f66270 */
[----:B------:R-:W-:Y:S01]  /*3260*/  @!P0 IMAD.MOV R123, RZ, RZ, -R123 ;  /* 0x000000ffff7b8224 */ /* 0x000fe200078e0a7b */
[----:B------:R-:W-:Y:S01]  /*3270*/  LOP3.LUT R9, R3, 0x6a, RZ, 0xfc, !PT ;  /* 0x0000006a03097812 */ /* 0x000fe200078efcff */
[----:B------:R-:W-:Y:S01]  /*3280*/  @!P2 IMAD.IADD R117, R117, 0x1, -R4 ;  /* 0x000000017575a824 */ /* 0x000fe200078e0a04 */
[----:B------:R-:W-:-:S02]  /*3290*/  ISETP.GT.U32.AND P4, PT, R4, R113, PT ;  /* 0x000000710400720c */ /* 0x000fc40003f84070 */
[----:B------:R-:W-:Y:S02]  /*32a0*/  ISETP.GE.AND P0, PT, R10, RZ, PT ;  /* 0x000000ff0a00720c */ /* 0x000fe40003f06270 */
[----:B------:R-:W-:Y:S02]  /*32b0*/  LOP3.LUT R10, R3, 0x6c, RZ, 0xfc, !PT ;  /* 0x0000006c030a7812 */ /* 0x000fe400078efcff */
[----:B------:R-:W-:Y:S01]  /*32c0*/  IABS R107, R9 ;  /* 0x00000009006b7213 */ /* 0x000fe20000000000 */
[----:B------:R-:W-:Y:S01]  /*32d0*/  @!P5 IMAD.IADD R109, R109, 0x1, -R4 ;  /* 0x000000016d6dd824 */ /* 0x000fe200078e0a04 */
[----:B------:R-:W-:Y:S02]  /*32e0*/  ISETP.GT.U32.AND P1, PT, R4, R117, PT ;  /* 0x000000750400720c */ /* 0x000fe40003f24070 */
[----:B------:R-:W-:Y:S01]  /*32f0*/  IABS R105, R10 ;  /* 0x0000000a00697213 */ /* 0x000fe20000000000 */
[----:B------:R-:W-:Y:S01]  /*3300*/  IMAD.HI.U32 R5, R6, R107, RZ ;  /* 0x0000006b06057227 */ /* 0x000fe200078e00ff */
[----:B------:R-:W-:-:S02]  /*3310*/  ISETP.GE.AND P2, PT, R7, RZ, PT ;  /* 0x000000ff0700720c */ /* 0x000fc40003f46270 */
[----:B------:R-:W-:Y:S01]  /*3320*/  IABS R103, R11 ;  /* 0x0000000b00677213 */ /* 0x000fe20000000000 */
[----:B------:R-:W-:Y:S01]  /*3330*/  IMAD.HI.U32 R7, R6, R105, RZ ;  /* 0x0000006906077227 */ /* 0x000fe200078e00ff */
[----:B------:R-:W-:-:S03]  /*3340*/  ISETP.GT.U32.AND P5, PT, R4, R109, PT ;  /* 0x0000006d0400720c */ /* 0x000fc60003fa4070 */
[----:B------:R-:W-:Y:S02]  /*3350*/  IMAD.MOV R5, RZ, RZ, -R5 ;  /* 0x000000ffff057224 */ /* 0x000fe400078e0a05 */
[----:B------:R-:W-:Y:S01]  /*3360*/  @!P4 IMAD.IADD R113, R113, 0x1, -R4 ;  /* 0x000000017171c824 */ /* 0x000fe200078e0a04 */
[----:B------:R-:W-:Y:S01]  /*3370*/  ISETP.GE.AND P4, PT, R8, RZ, PT ;  /* 0x000000ff0800720c */ /* 0x000fe20003f86270 */
[----:B------:R-:W-:-:S04]  /*3380*/  IMAD.HI.U32 R8, R6, R103, RZ ;  /* 0x0000006706087227 */ /* 0x000fc800078e00ff */
[----:B------:R-:W-:Y:S02]  /*3390*/  IMAD.MOV R7, RZ, RZ, -R7 ;  /* 0x000000ffff077224 */ /* 0x000fe400078e0a07 */
[C---:B------:R-:W-:Y:S02]  /*33a0*/  IMAD R107, R4.reuse, R5, R107 ;  /* 0x00000005046b7224 */ /* 0x040fe400078e026b */
[----:B------:R-:W-:Y:S01]  /*33b0*/  @!P1 IMAD.IADD R117, R117, 0x1, -R4 ;  /* 0x0000000175759824 */ /* 0x000fe200078e0a04 */
[C---:B------:R-:W-:Y:S01]  /*33c0*/  ISETP.GT.U32.AND P1, PT, R4.reuse, R111, PT ;  /* 0x0000006f0400720c */ /* 0x040fe20003f24070 */
[----:B------:R-:W-:Y:S02]  /*33d0*/  IMAD.MOV R8, RZ, RZ, -R8 ;  /* 0x000000ffff087224 */ /* 0x000fe400078e0a08 */
[C---:B------:R-:W-:Y:S02]  /*33e0*/  IMAD R105, R4.reuse, R7, R105 ;  /* 0x0000000704697224 */ /* 0x040fe400078e0269 */
[----:B------:R-:W-:Y:S01]  /*33f0*/  @!P0 IMAD.MOV R115, RZ, RZ, -R115 ;  /* 0x000000ffff738224 */ /* 0x000fe200078e0a73 */
[C---:B------:R-:W-:Y:S01]  /*3400*/  ISETP.GT.U32.AND P0, PT, R4.reuse, R107, PT ;  /* 0x0000006b0400720c */ /* 0x040fe20003f04070 */
[C---:B------:R-:W-:Y:S01]  /*3410*/  IMAD R103, R4.reuse, R8, R103 ;  /* 0x0000000804677224 */ /* 0x040fe200078e0267 */
[----:B------:R-:W-:Y:S01]  /*3420*/  LOP3.LUT R8, R3, 0x70, RZ, 0xfc, !PT ;  /* 0x0000007003087812 */ /* 0x000fe200078efcff */
[----:B------:R-:W-:Y:S01]  /*3430*/  @!P6 IMAD.MOV R113, RZ, RZ, -R113 ;  /* 0x000000ffff71e224 */ /* 0x000fe200078e0a71 */
[C---:B------:R-:W-:Y:S01]  /*3440*/  ISETP.GT.U32.AND P6, PT, R4.reuse, R105, PT ;  /* 0x000000690400720c */ /* 0x040fe20003fc4070 */
[--C-:B------:R-:W-:Y:S01]  /*3450*/  @!P5 IMAD.IADD R109, R109, 0x1, -R4.reuse ;  /* 0x000000016d6dd824 */ /* 0x100fe200078e0a04 */
[C---:B------:R-:W-:Y:S01]  /*3460*/  ISETP.GT.U32.AND P5, PT, R4.reuse, R103, PT ;  /* 0x000000670400720c */ /* 0x040fe20003fa4070 */
[--C-:B------:R-:W-:Y:S01]  /*3470*/  @!P1 IMAD.IADD R111, R111, 0x1, -R4.reuse ;  /* 0x000000016f6f9824 */ /* 0x100fe200078e0a04 */
[----:B------:R-:W-:Y:S01]  /*3480*/  ISETP.GE.AND P1, PT, R9, RZ, PT ;  /* 0x000000ff0900720c */ /* 0x000fe20003f26270 */
[----:B------:R-:W-:Y:S01]  /*3490*/  @!P3 IMAD.MOV R117, RZ, RZ, -R117 ;  /* 0x000000ffff75b224 */ /* 0x000fe200078e0a75 */
[----:B------:R-:W-:Y:S01]  /*34a0*/  IABS R101, R8 ;  /* 0x0000000800657213 */ /* 0x000fe20000000000 */
[----:B------:R-:W-:Y:S01]  /*34b0*/  @!P4 IMAD.MOV R109, RZ, RZ, -R109 ;  /* 0x000000ffff6dc224 */ /* 0x000fe200078e0a6d */
[----:B------:R-:W-:Y:S01]  /*34c0*/  LOP3.LUT R9, R3, 0x72, RZ, 0xfc, !PT ;  /* 0x0000007203097812 */ /* 0x000fe200078efcff */
[----:B------:R-:W-:Y:S01]  /*34d0*/  @!P0 IMAD.IADD R107, R107, 0x1, -R4 ;  /* 0x000000016b6b8824 */ /* 0x000fe200078e0a04 */
[----:B------:R-:W-:Y:S01]  /*34e0*/  ISETP.GT.U32.AND P3, PT, R4, R111, PT ;  /* 0x0000006f0400720c */ /* 0x000fe20003f64070 */
[----:B------:R-:W-:Y:S01]  /*34f0*/  IMAD.HI.U32 R5, R6, R101, RZ ;  /* 0x0000006506057227 */ /* 0x000fe200078e00ff */
[----:B------:R-:W-:-:S02]  /*3500*/  IABS R99, R9 ;  /* 0x0000000900637213 */ /* 0x000fc40000000000 */
[----:B------:R-:W-:Y:S01]  /*3510*/  ISETP.GE.AND P0, PT, R11, RZ, PT ;  /* 0x000000ff0b00720c */ /* 0x000fe20003f06270 */
[--C-:B------:R-:W-:Y:S01]  /*3520*/  @!P6 IMAD.IADD R105, R105, 0x1, -R4.reuse ;  /* 0x000000016969e824 */ /* 0x100fe200078e0a04 */
[C---:B------:R-:W-:Y:S01]  /*3530*/  ISETP.GT.U32.AND P6, PT, R4.reuse, R107, PT ;  /* 0x0000006b0400720c */ /* 0x040fe20003fc4070 */
[----:B------:R-:W-:Y:S01]  /*3540*/  @!P5 IMAD.IADD R103, R103, 0x1, -R4 ;  /* 0x000000016767d824 */ /* 0x000fe200078e0a04 */
[----:B------:R-:W-:Y:S01]  /*3550*/  LOP3.LUT R11, R3, 0x76, RZ, 0xfc, !PT ;  /* 0x00000076030b7812 */ /* 0x000fe200078efcff */
[----:B------:R-:W-:Y:S01]  /*3560*/  IMAD.MOV R7, RZ, RZ, -R5 ;  /* 0x000000ffff077224 */ /* 0x000fe200078e0a05 */
[----:B------:R-:W-:Y:S01]  /*3570*/  ISETP.GT.U32.AND P5, PT, R4, R105, PT ;  /* 0x000000690400720c */ /* 0x000fe20003fa4070 */
[----:B------:R-:W-:Y:S01]  /*3580*/  IMAD.HI.U32 R5, R6, R99, RZ ;  /* 0x0000006306057227 */ /* 0x000fe200078e00ff */
[----:B------:R-:W-:-:S03]  /*3590*/  IABS R95, R11 ;  /* 0x0000000b005f7213 */ /* 0x000fc60000000000 */
[C---:B------:R-:W-:Y:S02]  /*35a0*/  IMAD R101, R4.reuse, R7, R101 ;  /* 0x0000000704657224 */ /* 0x040fe400078e0265 */
[----:B------:R-:W-:Y:S02]  /*35b0*/  IMAD.MOV R5, RZ, RZ, -R5 ;  /* 0x000000ffff057224 */ /* 0x000fe400078e0a05 */
[--C-:B------:R-:W-:Y:S01]  /*35c0*/  @!P6 IMAD.IADD R107, R107, 0x1, -R4.reuse ;  /* 0x000000016b6be824 */ /* 0x100fe200078e0a04 */
[C---:B------:R-:W-:Y:S01]  /*35d0*/  ISETP.GT.U32.AND P6, PT, R4.reuse, R101, PT ;  /* 0x000000650400720c */ /* 0x040fe20003fc4070 */
[----:B------:R-:W-:Y:S02]  /*35e0*/  IMAD R99, R4, R5, R99 ;  /* 0x0000000504637224 */ /* 0x000fe400078e0263 */
[--C-:B------:R-:W-:Y:S01]  /*35f0*/  @!P3 IMAD.IADD R111, R111, 0x1, -R4.reuse ;  /* 0x000000016f6fb824 */ /* 0x100fe200078e0a04 */
[----:B------:R-:W-:Y:S01]  /*3600*/  ISETP.GE.AND P3, PT, R10, RZ, PT ;  /* 0x000000ff0a00720c */ /* 0x000fe20003f66270 */
[----:B------:R-:W-:Y:S01]  /*3610*/  @!P5 IMAD.IADD R105, R105, 0x1, -R4 ;  /* 0x000000016969d824 */ /* 0x000fe200078e0a04 */
[C---:B------:R-:W-:Y:S01]  /*3620*/  ISETP.GT.U32.AND P5, PT, R4.reuse, R99, PT ;  /* 0x000000630400720c */ /* 0x040fe20003fa4070 */
[----:B------:R-:W-:Y:S01]  /*3630*/  @!P2 IMAD.MOV R111, RZ, RZ, -R111 ;  /* 0x000000ffff6fa224 */ /* 0x000fe200078e0a6f */
[----:B------:R-:W-:Y:S01]  /*3640*/  LOP3.LUT R10, R3, 0x74, RZ, 0xfc, !PT ;  /* 0x00000074030a7812 */ /* 0x000fe200078efcff */
[----:B------:R-:W-:Y:S01]  /*3650*/  @!P1 IMAD.MOV R107, RZ, RZ, -R107 ;  /* 0x000000ffff6b9224 */ /* 0x000fe200078e0a6b */
[----:B------:R-:W-:-:S02]  /*3660*/  ISETP.GT.U32.AND P2, PT, R4, R103, PT ;  /* 0x000000670400720c */ /* 0x000fc40003f44070 */
[----:B------:R-:W-:Y:S01]  /*3670*/  IABS R97, R10 ;  /* 0x0000000a00617213 */ /* 0x000fe20000000000 */
[----:B------:R-:W-:Y:S01]  /*3680*/  @!P6 IMAD.IADD R101, R101, 0x1, -R4 ;  /* 0x000000016565e824 */ /* 0x000fe200078e0a04 */
[----:B------:R-:W-:Y:S02]  /*3690*/  ISETP.GE.AND P6, PT, R9, RZ, PT ;  /* 0x000000ff0900720c */ /* 0x000fe40003fc6270 */
[----:B------:R-:W-:Y:S01]  /*36a0*/  LOP3.LUT R9, R3, 0x7e, RZ, 0xfc, !PT ;  /* 0x0000007e03097812 */ /* 0x000fe200078efcff */
[----:B------:R-:W-:-:S03]  /*36b0*/  IMAD.HI.U32 R5, R6, R97, RZ ;  /* 0x0000006106057227 */ /* 0x000fc600078e00ff */
[----:B------:R-:W-:Y:S01]  /*36c0*/  IABS R87, R9 ;  /* 0x0000000900577213 */ /* 0x000fe20000000000 */
[----:B------:R-:W-:Y:S01]  /*36d0*/  @!P5 IMAD.IADD R99, R99, 0x1, -R4 ;  /* 0x000000016363d824 */ /* 0x000fe200078e0a04 */
[----:B------:R-:W-:Y:S01]  /*36e0*/  ISETP.GT.U32.AND P5, PT, R4, R101, PT ;  /* 0x000000650400720c */ /* 0x000fe20003fa4070 */
[----:B------:R-:W-:Y:S02]  /*36f0*/  IMAD.MOV R7, RZ, RZ, -R5 ;  /* 0x000000ffff077224 */ /* 0x000fe400078e0a05 */
[----:B------:R-:W-:Y:S01]  /*3700*/  IMAD.HI.U32 R5, R6, R95, RZ ;  /* 0x0000005f06057227 */ /* 0x000fe200078e00ff */
[----:B------:R-:W-:-:S03]  /*3710*/  ISETP.GT.U32.AND P1, PT, R4, R99, PT ;  /* 0x000000630400720c */ /* 0x000fc60003f24070 */
[----:B------:R-:W-:Y:S02]  /*3720*/  IMAD R97, R4, R7, R97 ;  /* 0x0000000704617224 */ /* 0x000fe400078e0261 */
[----:B------:R-:W-:Y:S02]  /*3730*/  IMAD.MOV R7, RZ, RZ, -R5 ;  /* 0x000000ffff077224 */ /* 0x000fe400078e0a05 */
[----:B------:R-:W-:Y:S01]  /*3740*/  IMAD.HI.U32 R5, R6, R93, RZ ;  /* 0x0000005d06057227 */ /* 0x000fe200078e00ff */
[----:B------:R-:W-:-:S03]  /*3750*/  ISETP.GT.U32.AND P4, PT, R4, R97, PT ;  /* 0x000000610400720c */ /* 0x000fc60003f84070 */
[C---:B------:R-:W-:Y:S01]  /*3760*/  IMAD R95, R4.reuse, R7, R95 ;  /* 0x00000007045f7224 */ /* 0x040fe200078e025f */
[----:B------:R-:W-:Y:S01]  /*3770*/  LOP3.LUT R7, R3, 0x7a, RZ, 0xfc, !PT ;  /* 0x0000007a03077812 */ /* 0x000fe200078efcff */
[--C-:B------:R-:W-:Y:S02]  /*3780*/  @!P5 IMAD.IADD R101, R101, 0x1, -R4.reuse ;  /* 0x000000016565d824 */ /* 0x100fe400078e0a04 */
[----:B------:R-:W-:Y:S01]  /*3790*/  IMAD.MOV R5, RZ, RZ, -R5 ;  /* 0x000000ffff057224 */ /* 0x000fe200078e0a05 */
[C---:B------:R-:W-:Y:S01]  /*37a0*/  ISETP.GT.U32.AND P5, PT, R4.reuse, R95, PT ;  /* 0x0000005f0400720c */ /* 0x040fe20003fa4070 */
[--C-:B------:R-:W-:Y:S01]  /*37b0*/  @!P2 IMAD.IADD R103, R103, 0x1, -R4.reuse ;  /* 0x000000016767a824 */ /* 0x100fe200078e0a04 */
[----:B------:R-:W-:Y:S01]  /*37c0*/  IABS R91, R7 ;  /* 0x00000007005b7213 */ /* 0x000fe20000000000 */
[----:B------:R-:W-:Y:S01]  /*37d0*/  IMAD R93, R4, R5, R93 ;  /* 0x00000005045d7224 */ /* 0x000fe200078e025d */
[----:B------:R-:W-:Y:S01]  /*37e0*/  ISETP.GE.AND P2, PT, R8, RZ, PT ;  /* 0x000000ff0800720c */ /* 0x000fe20003f46270 */
[----:B------:R-:W-:Y:S01]  /*37f0*/  @!P4 IMAD.IADD R97, R97, 0x1, -R4 ;  /* 0x000000016161c824 */ /* 0x000fe200078e0a04 */
[----:B------:R-:W-:Y:S01]  /*3800*/  LOP3.LUT R8, R3, 0x7c, RZ, 0xfc, !PT ;  /* 0x0000007c03087812 */ /* 0x000fe200078efcff */
[----:B------:R-:W-:Y:S01]  /*3810*/  IMAD.HI.U32 R5, R6, R91, RZ ;  /* 0x0000005b06057227 */ /* 0x000fe200078e00ff */
[----:B------:R-:W-:-:S02]  /*3820*/  ISETP.GE.AND P4, PT, R7, RZ, PT ;  /* 0x000000ff0700720c */ /* 0x000fc40003f86270 */
[----:B------:R-:W-:Y:S01]  /*3830*/  IABS R89, R8 ;  /* 0x0000000800597213 */ /* 0x000fe20000000000 */
[--C-:B------:R-:W-:Y:S01]  /*3840*/  @!P1 IMAD.IADD R99, R99, 0x1, -R4.reuse ;  /* 0x0000000163639824 */ /* 0x100fe200078e0a04 */
[----:B------:R-:W-:Y:S01]  /*3850*/  ISETP.GE.AND P1, PT, R12, RZ, PT ;  /* 0x000000ff0c00720c */ /* 0x000fe20003f26270 */
[----:B------:R-:W-:Y:S01]  /*3860*/  @!P5 IMAD.IADD R95, R95, 0x1, -R4 ;  /* 0x000000015f5fd824 */ /* 0x000fe200078e0a04 */
[C---:B------:R-:W-:Y:S01]  /*3870*/  ISETP.GT.U32.AND P5, PT, R4.reuse, R97, PT ;  /* 0x000000610400720c */ /* 0x040fe20003fa4070 */
[----:B------:R-:W-:Y:S01]  /*3880*/  IMAD.MOV R5, RZ, RZ, -R5 ;  /* 0x000000ffff057224 */ /* 0x000fe200078e0a05 */
[----:B------:R-:W-:Y:S01]  /*3890*/  LOP3.LUT R12, R3, 0x88, RZ, 0xfc, !PT ;  /* 0x00000088030c7812 */ /* 0x000fe200078efcff */
[----:B------:R-:W-:Y:S01]  /*38a0*/  @!P6 IMAD.MOV R99, RZ, RZ, -R99 ;  /* 0x000000ffff63e224 */ /* 0x000fe200078e0a63 */
[C---:B------:R-:W-:Y:S01]  /*38b0*/  ISETP.GT.U32.AND P6, PT, R4.reuse, R93, PT ;  /* 0x0000005d0400720c */ /* 0x040fe20003fc4070 */
[C---:B------:R-:W-:Y:S01]  /*38c0*/  IMAD R91, R4.reuse, R5, R91 ;  /* 0x00000005045b7224 */ /* 0x040fe200078e025b */
[----:B------:R-:W-:Y:S01]  /*38d0*/  IABS R77, R12 ;  /* 0x0000000c004d7213 */ /* 0x000fe20000000000 */
[----:B------:R-:W-:Y:S01]  /*38e0*/  @!P2 IMAD.MOV R101, RZ, RZ, -R101 ;  /* 0x000000ffff65a224 */ /* 0x000fe200078e0a65 */
[----:B------:R-:W-:Y:S01]  /*38f0*/  ISETP.GT.U32.AND P2, PT, R4, R95, PT ;  /* 0x0000005f0400720c */ /* 0x000fe20003f44070 */
[----:B------:R-:W-:Y:S01]  /*3900*/  @!P0 IMAD.MOV R103, RZ, RZ, -R103 ;  /* 0x000000ffff678224 */ /* 0x000fe200078e0a67 */
[----:B------:R-:W-:Y:S01]  /*3910*/  ISETP.GE.AND P0, PT, R11, RZ, PT ;  /* 0x000000ff0b00720c */ /* 0x000fe20003f06270 */
[----:B------:R-:W-:Y:S01]  /*3920*/  IMAD.HI.U32 R5, R6, R89, RZ ;  /* 0x0000005906057227 */ /* 0x000fe200078e00ff */
[----:B------:R-:W-:-:S03]  /*3930*/  LOP3.LUT R11, R3, 0x86, RZ, 0xfc, !PT ;  /* 0x00000086030b7812 */ /* 0x000fc600078efcff */
[--C-:B------:R-:W-:Y:S01]  /*3940*/  @!P5 IMAD.IADD R97, R97, 0x1, -R4.reuse ;  /* 0x000000016161d824 */ /* 0x100fe200078e0a04 */
[----:B------:R-:W-:Y:S01]  /*3950*/  ISETP.GT.U32.AND P5, PT, R4, R91, PT ;  /* 0x0000005b0400720c */ /* 0x000fe20003fa4070 */
[--C-:B------:R-:W-:Y:S01]  /*3960*/  @!P6 IMAD.IADD R93, R93, 0x1, -R4.reuse ;  /* 0x000000015d5de824 */ /* 0x100fe200078e0a04 */
[----:B------:R-:W-:Y:S01]  /*3970*/  ISETP.GE.AND P6, PT, R9, RZ, PT ;  /* 0x000000ff0900720c */ /* 0x000fe20003fc6270 */
[----:B------:R-:W-:Y:S01]  /*3980*/  @!P3 IMAD.MOV R105, RZ, RZ, -R105 ;  /* 0x000000ffff69b224 */ /* 0x000fe200078e0a69 */
[----:B------:R-:W-:Y:S01]  /*3990*/  ISETP.GE.AND P3, PT, R10, RZ, PT ;  /* 0x000000ff0a00720c */ /* 0x000fe20003f66270 */
[--C-:B------:R-:W-:Y:S01]  /*39a0*/  @!P2 IMAD.IADD R95, R95, 0x1, -R4.reuse ;  /* 0x000000015f5fa824 */ /* 0x100fe200078e0a04 */
[----:B------:R-:W-:Y:S01]  /*39b0*/  ISETP.GE.AND P2, PT, R8, RZ, PT ;  /* 0x000000ff0800720c */ /* 0x000fe20003f46270 */
[----:B------:R-:W-:Y:S01]  /*39c0*/  IMAD.HI.U32 R7, R6, R87, RZ ;  /* 0x0000005706077227 */ /* 0x000fe200078e00ff */
[C---:B------:R-:W-:Y:S02]  /*39d0*/  LOP3.LUT R10, R3.reuse, 0x80, RZ, 0xfc, !PT ;  /* 0x00000080030a7812 */ /* 0x040fe400078efcff */
[----:B------:R-:W-:Y:S01]  /*39e0*/  LOP3.LUT R9, R3, 0x84, RZ, 0xfc, !PT ;  /* 0x0000008403097812 */ /* 0x000fe200078efcff */
[----:B------:R-:W-:Y:S01]  /*39f0*/  IMAD.MOV R8, RZ, RZ, -R5 ;  /* 0x000000ffff087224 */ /* 0x000fe200078e0a05 */
[----:B------:R-:W-:Y:S01]  /*3a00*/  IABS R85, R10 ;  /* 0x0000000a00557213 */ /* 0x000fe20000000000 */
[----:B------:R-:W-:Y:S01]  /*3a10*/  @!P5 IMAD.IADD R91, R91, 0x1, -R4 ;  /* 0x000000015b5bd824 */ /* 0x000fe200078e0a04 */
[C---:B------:R-:W-:Y:S01]  /*3a20*/  ISETP.GT.U32.AND P5, PT, R4.reuse, R93, PT ;  /* 0x0000005d0400720c */ /* 0x040fe20003fa4070 */
[----:B------:R-:W-:Y:S01]  /*3a30*/  IMAD.MOV R7, RZ, RZ, -R7 ;  /* 0x000000ffff077224 */ /* 0x000fe200078e0a07 */
[----:B------:R-:W-:Y:S01]  /*3a40*/  IABS R81, R9 ;  /* 0x0000000900517213 */ /* 0x000fe20000000000 */
[C---:B------:R-:W-:Y:S01]  /*3a50*/  IMAD R89, R4.reuse, R8, R89 ;  /* 0x0000000804597224 */ /* 0x040fe200078e0259 */
[----:B------:R-:W-:Y:S01]  /*3a60*/  LOP3.LUT R8, R3, 0x82, RZ, 0xfc, !PT ;  /* 0x0000008203087812 */ /* 0x000fe200078efcff */
[C---:B------:R-:W-:Y:S01]  /*3a70*/  IMAD R87, R4.reuse, R7, R87 ;  /* 0x0000000704577224 */ /* 0x040fe200078e0257 */
[----:B------:R-:W-:Y:S01]  /*3a80*/  IABS R79, R11 ;  /* 0x0000000b004f7213 */ /* 0x000fe20000000000 */
[----:B------:R-:W-:Y:S01]  /*3a90*/  @!P0 IMAD.MOV R95, RZ, RZ, -R95 ;  /* 0x000000ffff5f8224 */ /* 0x000fe200078e0a5f */
[C---:B------:R-:W-:Y:S01]  /*3aa0*/  ISETP.GT.U32.AND P0, PT, R4.reuse, R89, PT ;  /* 0x000000590400720c */ /* 0x040fe20003f04070 */
[----:B------:R-:W-:Y:S01]  /*3ab0*/  @!P3 IMAD.MOV R97, RZ, RZ, -R97 ;  /* 0x000000ffff61b224 */ /* 0x000fe200078e0a61 */
[----:B------:R-:W-:Y:S01]  /*3ac0*/  ISETP.GT.U32.AND P3, PT, R4, R91, PT ;  /* 0x0000005b0400720c */ /* 0x000fe20003f64070 */
[----:B------:R-:W-:Y:S01]  /*3ad0*/  IMAD.HI.U32 R5, R6, R85, RZ ;  /* 0x0000005506057227 */ /* 0x000fe200078e00ff */
[----:B------:R-:W-:-:S03]  /*3ae0*/  IABS R83, R8 ;  /* 0x0000000800537213 */ /* 0x000fc60000000000 */
[----:B------:R-:W-:Y:S01]  /*3af0*/  @!P5 IMAD.IADD R93, R93, 0x1, -R4 ;  /* 0x000000015d5dd824 */ /* 0x000fe200078e0a04 */
[----:B------:R-:W-:Y:S01]  /*3b00*/  ISETP.GT.U32.AND P5, PT, R4, R87, PT ;  /* 0x000000570400720c */ /* 0x000fe20003fa4070 */
[----:B------:R-:W-:Y:S02]  /*3b10*/  IMAD.MOV R5, RZ, RZ, -R5 ;  /* 0x000000ffff057224 */ /* 0x000fe400078e0a05 */
[----:B------:R-:W-:-:S04]  /*3b20*/  IMAD.HI.U32 R7, R6, R81, RZ ;  /* 0x0000005106077227 */ /* 0x000fc800078e00ff */
[----:B------:R-:W-:Y:S02]  /*3b30*/  IMAD R85, R4, R5, R85 ;  /* 0x0000000504557224 */ /* 0x000fe400078e0255 */
[--C-:B------:R-:W-:Y:S01]  /*3b40*/  @!P0 IMAD.IADD R89, R89, 0x1, -R4.reuse ;  /* 0x0000000159598824 */ /* 0x100fe200078e0a04 */
[----:B------:R-:W-:Y:S01]  /*3b50*/  ISETP.GE.AND P0, PT, R10, RZ, PT ;  /* 0x000000ff0a00720c */ /* 0x000fe20003f06270 */
[--C-:B------:R-:W-:Y:S01]  /*3b60*/  @!P3 IMAD.IADD R91, R91, 0x1, -R4.reuse ;  /* 0x000000015b5bb824 */ /* 0x100fe200078e0a04 */
[C---:B------:R-:W-:Y:S01]  /*3b70*/  ISETP.GT.U32.AND P3, PT, R4.reuse, R85, PT ;  /* 0x000000550400720c */ /* 0x040fe20003f64070 */
[----:B------:R-:W-:Y:S01]  /*3b80*/  @!P5 IMAD.IADD R87, R87, 0x1, -R4 ;  /* 0x000000015757d824 */ /* 0x000fe200078e0a04 */
[----:B------:R-:W-:Y:S01]  /*3b90*/  ISETP.GT.U32.AND P5, PT, R4, R89, PT ;  /* 0x000000590400720c */ /* 0x000fe20003fa4070 */
[----:B------:R-:W-:Y:S01]  /*3ba0*/  IMAD.HI.U32 R5, R6, R83, RZ ;  /* 0x0000005306057227 */ /* 0x000fe200078e00ff */
[----:B------:R-:W-:-:S03]  /*3bb0*/  LOP3.LUT R10, R3, 0x9a, RZ, 0xfc, !PT ;  /* 0x0000009a030a7812 */ /* 0x000fc600078efcff */
[----:B------:R-:W-:Y:S01]  /*3bc0*/  IMAD.MOV R5, RZ, RZ, -R5 ;  /* 0x000000ffff057224 */ /* 0x000fe200078e0a05 */
[----:B------:R-:W-:Y:S01]  /*3bd0*/  IABS R59, R10 ;  /* 0x0000000a003b7213 */ /* 0x000fe20000000000 */
[----:B------:R-:W-:Y:S02]  /*3be0*/  IMAD.MOV R7, RZ, RZ, -R7 ;  /* 0x000000ffff077224 */ /* 0x000fe400078e0a07 */
[C---:B------:R-:W-:Y:S02]  /*3bf0*/  IMAD R83, R4.reuse, R5, R83 ;  /* 0x0000000504537224 */ /* 0x040fe400078e0253 */
[--C-:B------:R-:W-:Y:S01]  /*3c00*/  @!P3 IMAD.IADD R85, R85, 0x1, -R4.reuse ;  /* 0x000000015555b824 */ /* 0x100fe200078e0a04 */
[C---:B------:R-:W-:Y:S01]  /*3c10*/  ISETP.GT.U32.AND P3, PT, R4.reuse, R87, PT ;  /* 0x000000570400720c */ /* 0x040fe20003f64070 */
[----:B------:R-:W-:Y:S01]  /*3c20*/  @!P5 IMAD.IADD R89, R89, 0x1, -R4 ;  /* 0x000000015959d824 */ /* 0x000fe200078e0a04 */
[C---:B------:R-:W-:Y:S01]  /*3c30*/  ISETP.GT.U32.AND P5, PT, R4.reuse, R83, PT ;  /* 0x000000530400720c */ /* 0x040fe20003fa4070 */
[----:B------:R-:W-:-:S02]  /*3c40*/  IMAD R81, R4, R7, R81 ;  /* 0x0000000704517224 */ /* 0x000fc400078e0251 */
[----:B------:R-:W-:-:S04]  /*3c50*/  IMAD.HI.U32 R7, R6, R77, RZ ;  /* 0x0000004d06077227 */ /* 0x000fc800078e00ff */
[----:B------:R-:W-:Y:S02]  /*3c60*/  IMAD.MOV R7, RZ, RZ, -R7 ;  /* 0x000000ffff077224 */ /* 0x000fe400078e0a07 */
[----:B------:R-:W-:Y:S01]  /*3c70*/  @!P4 IMAD.MOV R91, RZ, RZ, -R91 ;  /* 0x000000ffff5bc224 */ /* 0x000fe200078e0a5b */
[----:B------:R-:W-:Y:S01]  /*3c80*/  ISETP.GE.AND P4, PT, R8, RZ, PT ;  /* 0x000000ff0800720c */ /* 0x000fe20003f86270 */
[--C-:B------:R-:W-:Y:S01]  /*3c90*/  @!P3 IMAD.IADD R87, R87, 0x1, -R4.reuse ;  /* 0x000000015757b824 */ /* 0x100fe200078e0a04 */
[C---:B------:R-:W-:Y:S01]  /*3ca0*/  ISETP.GT.U32.AND P3, PT, R4.reuse, R81, PT ;  /* 0x000000510400720c */ /* 0x040fe20003f64070 */
[C---:B------:R-:W-:Y:S01]  /*3cb0*/  IMAD R77, R4.reuse, R7, R77 ;  /* 0x00000007044d7224 */ /* 0x040fe200078e024d */
[----:B------:R-:W-:Y:S01]  /*3cc0*/  LOP3.LUT R8, R3, 0x8a, RZ, 0xfc, !PT ;  /* 0x0000008a03087812 */ /* 0x000fe200078efcff */
[----:B------:R-:W-:Y:S01]  /*3cd0*/  @!P5 IMAD.IADD R83, R83, 0x1, -R4 ;  /* 0x000000015353d824 */ /* 0x000fe200078e0a04 */
[----:B------:R-:W-:Y:S01]  /*3ce0*/  LOP3.LUT R7, R3, 0x8c, RZ, 0xfc, !PT ;  /* 0x0000008c03077812 */ /* 0x000fe200078efcff */
[----:B------:R-:W-:Y:S01]  /*3cf0*/  @!P2 IMAD.MOV R89, RZ, RZ, -R89 ;  /* 0x000000ffff59a224 */ /* 0x000fe200078e0a59 */
[----:B------:R-:W-:Y:S01]  /*3d00*/  IABS R75, R8 ;  /* 0x00000008004b7213 */ /* 0x000fe20000000000 */
[----:B------:R-:W-:Y:S01]  /*3d10*/  @!P6 IMAD.MOV R87, RZ, RZ, -R87 ;  /* 0x000000ffff57e224 */ /* 0x000fe200078e0a57 */
[----:B------:R-:W-:Y:S01]  /*3d20*/  ISETP.GT.U32.AND P2, PT, R4, R83, PT ;  /* 0x000000530400720c */ /* 0x000fe20003f44070 */
[----:B------:R-:W-:Y:S01]  /*3d30*/  IMAD.HI.U32 R5, R6, R79, RZ ;  /* 0x0000004f06057227 */ /* 0x000fe200078e00ff */
[----:B------:R-:W-:-:S02]  /*3d40*/  ISETP.GT.U32.AND P6, PT, R4, R77, PT ;  /* 0x0000004d0400720c */ /* 0x000fc40003fc4070 */
[----:B------:R-:W-:Y:S01]  /*3d50*/  IABS R73, R7 ;  /* 0x0000000700497213 */ /* 0x000fe20000000000 */
[----:B------:R-:W-:Y:S02]  /*3d60*/  IMAD.MOV R5, RZ, RZ, -R5 ;  /* 0x000000ffff057224 */ /* 0x000fe400078e0a05 */
[--C-:B------:R-:W-:Y:S02]  /*3d70*/  @!P3 IMAD.IADD R81, R81, 0x1, -R4.reuse ;  /* 0x000000015151b824 */ /* 0x100fe400078e0a04 */
[----:B------:R-:W-:Y:S02]  /*3d80*/  IMAD R79, R4, R5, R79 ;  /* 0x00000005044f7224 */ /* 0x000fe400078e024f */
[----:B------:R-:W-:Y:S01]  /*3d90*/  IMAD.HI.U32 R5, R6, R75, RZ ;  /* 0x0000004b06057227 */ /* 0x000fe200078e00ff */
[C---:B------:R-:W-:Y:S02]  /*3da0*/  ISETP.GT.U32.AND P3, PT, R4.reuse, R81, PT ;  /* 0x000000510400720c */ /* 0x040fe40003f64070 */
[----:B------:R-:W-:Y:S01]  /*3db0*/  ISETP.GT.U32.AND P5, PT, R4, R79, PT ;  /* 0x0000004f0400720c */ /* 0x000fe20003fa4070 */
[--C-:B------:R-:W-:Y:S01]  /*3dc0*/  @!P2 IMAD.IADD R83, R83, 0x1, -R4.reuse ;  /* 0x000000015353a824 */ /* 0x100fe200078e0a04 */
[----:B------:R-:W-:Y:S01]  /*3dd0*/  ISETP.GE.AND P2, PT, R12, RZ, PT ;  /* 0x000000ff0c00720c */ /* 0x000fe20003f46270 */
[----:B------:R-:W-:Y:S01]  /*3de0*/  @!P6 IMAD.IADD R77, R77, 0x1, -R4 ;  /* 0x000000014d4de824 */ /* 0x000fe200078e0a04 */
[----:B------:R-:W-:Y:S01]  /*3df0*/  ISETP.GE.AND P6, PT, R8, RZ, PT ;  /* 0x000000ff0800720c */ /* 0x000fe20003fc6270 */
[----:B------:R-:W-:Y:S01]  /*3e00*/  IMAD.MOV R5, RZ, RZ, -R5 ;  /* 0x000000ffff057224 */ /* 0x000fe200078e0a05 */
[C---:B------:R-:W-:Y:S01]  /*3e10*/  LOP3.LUT R8, R3.reuse, 0x92, RZ, 0xfc, !PT ;  /* 0x0000009203087812 */ /* 0x040fe200078efcff */
[----:B------:R-:W-:Y:S01]  /*3e20*/  @!P1 IMAD.MOV R93, RZ, RZ, -R93 ;  /* 0x000000ffff5d9224 */ /* 0x000fe200078e0a5d */
[C---:B------:R-:W-:Y:S01]  /*3e30*/  ISETP.GT.U32.AND P1, PT, R4.reuse, R85, PT ;  /* 0x000000550400720c */ /* 0x040fe20003f24070 */
[----:B------:R-:W-:Y:S01]  /*3e40*/  @!P4 IMAD.MOV R83, RZ, RZ, -R83 ;  /* 0x000000ffff53c224 */ /* 0x000fe200078e0a53 */
[C---:B------:R-:W-:Y:S01]  /*3e50*/  ISETP.GT.U32.AND P4, PT, R4.reuse, R77, PT ;  /* 0x0000004d0400720c */ /* 0x040fe20003f84070 */
[----:B------:R-:W-:Y:S01]  /*3e60*/  IMAD R75, R4, R5, R75 ;  /* 0x00000005044b7224 */ /* 0x000fe200078e024b */
[----:B------:R-:W-:Y:S01]  /*3e70*/  IABS R67, R8 ;  /* 0x0000000800437213 */ /* 0x000fe20000000000 */
[----:B------:R-:W-:Y:S01]  /*3e80*/  IMAD.HI.U32 R5, R6, R73, RZ ;  /* 0x0000004906057227 */ /* 0x000fe200078e00ff */
[----:B------:R-:W-:-:S03]  /*3e90*/  LOP3.LUT R12, R3, 0x9e, RZ, 0xfc, !PT ;  /* 0x0000009e030c7812 */ /* 0x000fc600078efcff */
[----:B------:R-:W-:Y:S01]  /*3ea0*/  IMAD.MOV R5, RZ, RZ, -R5 ;  /* 0x000000ffff057224 */ /* 0x000fe200078e0a05 */
[----:B------:R-:W-:Y:S01]  /*3eb0*/  IABS R55, R12 ;  /* 0x0000000c00377213 */ /* 0x000fe20000000000 */
[--C-:B------:R-:W-:Y:S01]  /*3ec0*/  @!P3 IMAD.IADD R81, R81, 0x1, -R4.reuse ;  /* 0x000000015151b824 */ /* 0x100fe200078e0a04 */
[C---:B------:R-:W-:Y:S01]  /*3ed0*/  ISETP.GT.U32.AND P3, PT, R4.reuse, R75, PT ;  /* 0x0000004b0400720c */ /* 0x040fe20003f64070 */
[C---:B------:R-:W-:Y:S01]  /*3ee0*/  IMAD R73, R4.reuse, R5, R73 ;  /* 0x0000000504497224 */ /* 0x040fe200078e0249 */
[----:B------:R-:W-:Y:S01]  /*3ef0*/  LOP3.LUT R5, R3, 0x8e, RZ, 0xfc, !PT ;  /* 0x0000008e03057812 */ /* 0x000fe200078efcff */
[--C-:B------:R-:W-:Y:S02]  /*3f00*/  @!P5 IMAD.IADD R79, R79, 0x1, -R4.reuse ;  /* 0x000000014f4fd824 */ /* 0x100fe400078e0a04 */
[--C-:B------:R-:W-:Y:S01]  /*3f10*/  @!P1 IMAD.IADD R85, R85, 0x1, -R4.reuse ;  /* 0x0000000155559824 */ /* 0x100fe200078e0a04 */
[----:B------:R-:W-:Y:S01]  /*3f20*/  ISETP.GE.AND P1, PT, R9, RZ, PT ;  /* 0x000000ff0900720c */ /* 0x000fe20003f26270 */
[--C-:B------:R-:W-:Y:S01]  /*3f30*/  @!P4 IMAD.IADD R77, R77, 0x1, -R4.reuse ;  /* 0x000000014d4dc824 */ /* 0x100fe200078e0a04 */
[C---:B------:R-:W-:Y:S01]  /*3f40*/  ISETP.GT.U32.AND P4, PT, R4.reuse, R73, PT ;  /* 0x000000490400720c */ /* 0x040fe20003f84070 */
[----:B------:R-:W-:Y:S01]  /*3f50*/  @!P0 IMAD.MOV R85, RZ, RZ, -R85 ;  /* 0x000000ffff558224 */ /* 0x000fe200078e0a55 */
[----:B------:R-:W-:Y:S01]  /*3f60*/  ISETP.GT.U32.AND P5, PT, R4, R79, PT ;  /* 0x0000004f0400720c */ /* 0x000fe20003fa4070 */
[----:B------:R-:W-:Y:S01]  /*3f70*/  @!P2 IMAD.MOV R77, RZ, RZ, -R77 ;  /* 0x000000ffff4da224 */ /* 0x000fe200078e0a4d */
[----:B------:R-:W-:Y:S01]  /*3f80*/  ISETP.GE.AND P0, PT, R11, RZ, PT ;  /* 0x000000ff0b00720c */ /* 0x000fe20003f06270 */
[----:B------:R-:W-:Y:S01]  /*3f90*/  @!P3 IMAD.IADD R75, R75, 0x1, -R4 ;  /* 0x000000014b4bb824 */ /* 0x000fe200078e0a04 */
[----:B------:R-:W-:-:S02]  /*3fa0*/  IABS R71, R5 ;  /* 0x0000000500477213 */ /* 0x000fc40000000000 */
[----:B------:R-:W-:Y:S02]  /*3fb0*/  ISETP.GE.AND P3, PT, R5, RZ, PT ;  /* 0x000000ff0500720c */ /* 0x000fe40003f66270 */
[----:B------:R-:W-:Y:S01]  /*3fc0*/  ISETP.GE.AND P2, PT, R8, RZ, PT ;  /* 0x000000ff0800720c */ /* 0x000fe20003f46270 */
[----:B------:R-:W-:Y:S01]  /*3fd0*/  @!P1 IMAD.MOV R81, RZ, RZ, -R81 ;  /* 0x000000ffff519224 */ /* 0x000fe200078e0a51 */
[----:B------:R-:W-:Y:S01]  /*3fe0*/  ISETP.GT.U32.AND P1, PT, R4, R75, PT ;  /* 0x0000004b0400720c */ /* 0x000fe20003f24070 */
[--C-:B------:R-:W-:Y:S01]  /*3ff0*/  @!P4 IMAD.IADD R73, R73, 0x1, -R4.reuse ;  /* 0x000000014949c824 */ /* 0x100fe200078e0a04 */
[----:B------:R-:W-:Y:S01]  /*4000*/  LOP3.LUT R9, R3, 0x94, RZ, 0xfc, !PT ;  /* 0x0000009403097812 */ /* 0x000fe200078efcff */
[----:B------:R-:W-:Y:S01]  /*4010*/  @!P5 IMAD.IADD R79, R79, 0x1, -R4 ;  /* 0x000000014f4fd824 */ /* 0x000fe200078e0a04 */
[----:B------:R-:W-:Y:S01]  /*4020*/  ISETP.GE.AND P5, PT, R7, RZ, PT ;  /* 0x000000ff0700720c */ /* 0x000fe20003fa6270 */
[----:B------:R-:W-:Y:S01]  /*4030*/  IMAD.HI.U32 R5, R6, R71, RZ ;  /* 0x0000004706057227 */ /* 0x000fe200078e00ff */
[----:B------:R-:W-:-:S02]  /*4040*/  LOP3.LUT R7, R3, 0x90, RZ, 0xfc, !PT ;  /* 0x0000009003077812 */ /* 0x000fc400078efcff */
[----:B------:R-:W-:Y:S01]  /*4050*/  ISETP.GT.U32.AND P4, PT, R4, R73, PT ;  /* 0x000000490400720c */ /* 0x000fe20003f84070 */
[----:B------:R-:W-:Y:S01]  /*4060*/  @!P0 IMAD.MOV R79, RZ, RZ, -R79 ;  /* 0x000000ffff4f8224 */ /* 0x000fe200078e0a4f */
[----:B------:R-:W-:Y:S01]  /*4070*/  ISETP.GE.AND P0, PT, R7, RZ, PT ;  /* 0x000000ff0700720c */ /* 0x000fe20003f06270 */
[----:B------:R-:W-:Y:S01]  /*4080*/  IMAD.MOV R8, RZ, RZ, -R5 ;  /* 0x000000ffff087224 */ /* 0x000fe200078e0a05 */
[----:B------:R-:W-:Y:S01]  /*4090*/  IABS R69, R7 ;  /* 0x0000000700457213 */ /* 0x000fe20000000000 */
[----:B------:R-:W-:Y:S01]  /*40a0*/  IMAD.HI.U32 R7, R6, R67, RZ ;  /* 0x0000004306077227 */ /* 0x000fe200078e00ff */
[----:B------:R-:W-:Y:S02]  /*40b0*/  IABS R65, R9 ;  /* 0x0000000900417213 */ /* 0x000fe40000000000 */
[----:B------:R-:W-:Y:S01]  /*40c0*/  LOP3.LUT R11, R3, 0x9c, RZ, 0xfc, !PT ;  /* 0x0000009c030b7812 */ /* 0x000fe200078efcff */
[--C-:B------:R-:W-:Y:S01]  /*40d0*/  @!P1 IMAD.IADD R75, R75, 0x1, -R4.reuse ;  /* 0x000000014b4b9824 */ /* 0x100fe200078e0a04 */
[----:B------:R-:W-:Y:S01]  /*40e0*/  ISETP.GE.AND P1, PT, R9, RZ, PT ;  /* 0x000000ff0900720c */ /* 0x000fe20003f26270 */
[C---:B------:R-:W-:Y:S01]  /*40f0*/  IMAD R71, R4.reuse, R8, R71 ;  /* 0x0000000804477224 */ /* 0x040fe200078e0247 */
[----:B------:R-:W-:Y:S01]  /*4100*/  LOP3.LUT R9, R3, 0x98, RZ, 0xfc, !PT ;  /* 0x0000009803097812 */ /* 0x000fe200078efcff */
[----:B------:R-:W-:Y:S01]  /*4110*/  IMAD.MOV R7, RZ, RZ, -R7 ;  /* 0x000000ffff077224 */ /* 0x000fe200078e0a07 */
[----:B------:R-:W-:Y:S01]  /*4120*/  IABS R57, R11 ;  /* 0x0000000b00397213 */ /* 0x000fe20000000000 */
[----:B------:R-:W-:Y:S01]  /*4130*/  @!P6 IMAD.MOV R75, RZ, RZ, -R75 ;  /* 0x000000ffff4be224 */ /* 0x000fe200078e0a4b */
[C---:B------:R-:W-:Y:S01]  /*4140*/  ISETP.GT.U32.AND P6, PT, R4.reuse, R71, PT ;  /* 0x000000470400720c */ /* 0x040fe20003fc4070 */
[----:B------:R-:W-:Y:S01]  /*4150*/  @!P4 IMAD.IADD R73, R73, 0x1, -R4 ;  /* 0x000000014949c824 */ /* 0x000fe200078e0a04 */
[----:B------:R-:W-:Y:S01]  /*4160*/  IABS R61, R9 ;  /* 0x00000009003d7213 */ /* 0x000fe20000000000 */
[----:B------:R-:W-:-:S02]  /*4170*/  IMAD R67, R4, R7, R67 ;  /* 0x0000000704437224 */ /* 0x000fc400078e0243 */
[----:B------:R-:W-:Y:S02]  /*4180*/  @!P5 IMAD.MOV R73, RZ, RZ, -R73 ;  /* 0x000000ffff49d224 */ /* 0x000fe400078e0a49 */
[----:B------:R-:W-:Y:S01]  /*4190*/  IMAD.HI.U32 R5, R6, R69, RZ ;  /* 0x0000004506057227 */ /* 0x000fe200078e00ff */
[----:B------:R-:W-:-:S03]  /*41a0*/  ISETP.GT.U32.AND P5, PT, R4, R67, PT ;  /* 0x000000430400720c */ /* 0x000fc60003fa4070 */
[----:B------:R-:W-:Y:S02]  /*41b0*/  IMAD.MOV R8, RZ, RZ, -R5 ;  /* 0x000000ffff087224 */ /* 0x000fe400078e0a05 */
[--C-:B------:R-:W-:Y:S02]  /*41c0*/  @!P6 IMAD.IADD R71, R71, 0x1, -R4.reuse ;  /* 0x000000014747e824 */ /* 0x100fe400078e0a04 */
[----:B------:R-:W-:Y:S01]  /*41d0*/  IMAD R69, R4, R8, R69 ;  /* 0x0000000804457224 */ /* 0x000fe200078e0245 */
[----:B------:R-:W-:Y:S01]  /*41e0*/  LOP3.LUT R8, R3, 0x96, RZ, 0xfc, !PT ;  /* 0x0000009603087812 */ /* 0x000fe200078efcff */
[----:B------:R-:W-:Y:S01]  /*41f0*/  IMAD.HI.U32 R5, R6, R65, RZ ;  /* 0x0000004106057227 */ /* 0x000fe200078e00ff */
[C---:B------:R-:W-:Y:S02]  /*4200*/  ISETP.GT.U32.AND P6, PT, R4.reuse, R71, PT ;  /* 0x000000470400720c */ /* 0x040fe40003fc4070 */
[----:B------:R-:W-:Y:S01]  /*4210*/  ISETP.GT.U32.AND P4, PT, R4, R69, PT ;  /* 0x000000450400720c */ /* 0x000fe20003f84070 */
[----:B------:R-:W-:Y:S01]  /*4220*/  @!P5 IMAD.IADD R67, R67, 0x1, -R4 ;  /* 0x000000014343d824 */ /* 0x000fe200078e0a04 */
[----:B------:R-:W-:Y:S01]  /*4230*/  IABS R63, R8 ;  /* 0x00000008003f7213 */ /* 0x000fe20000000000 */
[----:B------:R-:W-:-:S02]  /*4240*/  IMAD.MOV R5, RZ, RZ, -R5 ;  /* 0x000000ffff057224 */ /* 0x000fc400078e0a05 */
[----:B------:R-:W-:Y:S01]  /*4250*/  IMAD.HI.U32 R7, R6, R61, RZ ;  /* 0x0000003d06077227 */ /* 0x000fe200078e00ff */
[----:B------:R-:W-:-:S03]  /*4260*/  ISETP.GT.U32.AND P5, PT, R4, R67, PT ;  /* 0x000000430400720c */ /* 0x000fc60003fa4070 */
[C---:B------:R-:W-:Y:S02]  /*4270*/  IMAD R65, R4.reuse, R5, R65 ;  /* 0x0000000504417224 */ /* 0x040fe400078e0241 */
[----:B------:R-:W-:Y:S02]  /*4280*/  IMAD.MOV R7, RZ, RZ, -R7 ;  /* 0x000000ffff077224 */ /* 0x000fe400078e0a07 */
[--C-:B------:R-:W-:Y:S02]  /*4290*/  @!P4 IMAD.IADD R69, R69, 0x1, -R4.reuse ;  /* 0x000000014545c824 */ /* 0x100fe400078e0a04 */
[--C-:B------:R-:W-:Y:S01]  /*42a0*/  @!P6 IMAD.IADD R71, R71, 0x1, -R4.reuse ;  /* 0x000000014747e824 */ /* 0x100fe200078e0a04 */
[C---:B------:R-:W-:Y:S01]  /*42b0*/  ISETP.GT.U32.AND P6, PT, R4.reuse, R65, PT ;  /* 0x000000410400720c */ /* 0x040fe20003fc4070 */
[C---:B------:R-:W-:Y:S01]  /*42c0*/  IMAD R61, R4.reuse, R7, R61 ;  /* 0x00000007043d7224 */ /* 0x040fe200078e023d */
[----:B------:R-:W-:Y:S01]  /*42d0*/  ISETP.GT.U32.AND P4, PT, R4, R69, PT ;  /* 0x000000450400720c */ /* 0x000fe20003f84070 */
[----:B------:R-:W-:-:S02]  /*42e0*/  @!P5 IMAD.IADD R67, R67, 0x1, -R4 ;  /* 0x000000014343d824 */ /* 0x000fc400078e0a04 */
[----:B------:R-:W-:Y:S01]  /*42f0*/  IMAD.HI.U32 R5, R6, R63, RZ ;  /* 0x0000003f06057227 */ /* 0x000fe200078e00ff */
[----:B------:R-:W-:-:S03]  /*4300*/  ISETP.GT.U32.AND P5, PT, R4, R61, PT ;  /* 0x0000003d0400720c */ /* 0x000fc60003fa4070 */
[----:B------:R-:W-:Y:S02]  /*4310*/  IMAD.MOV R5, RZ, RZ, -R5 ;  /* 0x000000ffff057224 */ /* 0x000fe400078e0a05 */
[----:B------:R-:W-:-:S04]  /*4320*/  IMAD.HI.U32 R7, R6, R57, RZ ;  /* 0x0000003906077227 */ /* 0x000fc800078e00ff */
[----:B------:R-:W-:Y:S02]  /*4330*/  IMAD R63, R4, R5, R63 ;  /* 0x00000005043f7224 */ /* 0x000fe400078e023f */
[----:B------:R-:W-:Y:S02]  /*4340*/  @!P6 IMAD.IADD R65, R65, 0x1, -R4 ;  /* 0x000000014141e824 */ /* 0x000fe400078e0a04 */
[----:B------:R-:W-:-:S03]  /*4350*/  IMAD.HI.U32 R5, R6, R59, RZ ;  /* 0x0000003b06057227 */ /* 0x000fc600078e00ff */
[C---:B------:R-:W-:Y:S01]  /*4360*/  ISETP.GT.U32.AND P6, PT, R4.reuse, R65, PT ;  /* 0x000000410400720c */ /* 0x040fe20003fc4070 */
[--C-:B------:R-:W-:Y:S01]  /*4370*/  @!P4 IMAD.IADD R69, R69, 0x1, -R4.reuse ;  /* 0x000000014545c824 */ /* 0x100fe200078e0a04 */
[C---:B------:R-:W-:Y:S01]  /*4380*/  ISETP.GT.U32.AND P4, PT, R4.reuse, R63, PT ;  /* 0x0000003f0400720c */ /* 0x040fe20003f84070 */
[----:B------:R-:W-:Y:S02]  /*4390*/  @!P5 IMAD.IADD R61, R61, 0x1, -R4 ;  /* 0x000000013d3dd824 */ /* 0x000fe400078e0a04 */
[----:B------:R-:W-:Y:S02]  /*43a0*/  IMAD.MOV R5, RZ, RZ, -R5 ;  /* 0x000000ffff057224 */ /* 0x000fe400078e0a05 */
[----:B------:R-:W-:Y:S01]  /*43b0*/  IMAD.MOV R7, RZ, RZ, -R7 ;  /* 0x000000ffff077224 */ /* 0x000fe200078e0a07 */
[C---:B------:R-:W-:Y:S01]  /*43c0*/  ISETP.GT.U32.AND P5, PT, R4.reuse, R61, PT ;  /* 0x0000003d0400720c */ /* 0x040fe20003fa4070 */
[----:B------:R-:W-:Y:S02]  /*43d0*/  IMAD R59, R4, R5, R59 ;  /* 0x00000005043b7224 */ /* 0x000fe400078e023b */
[----:B------:R-:W-:-:S04]  /*43e0*/  IMAD.HI.U32 R5, R6, R55, RZ ;  /* 0x0000003706057227 */ /* 0x000fc800078e00ff */
[----:B------:R-:W-:Y:S02]  /*43f0*/  IMAD.MOV R5, RZ, RZ, -R5 ;  /* 0x000000ffff057224 */ /* 0x000fe400078e0a05 */
[--C-:B------:R-:W-:Y:S01]  /*4400*/  @!P4 IMAD.IADD R63, R63, 0x1, -R4.reuse ;  /* 0x000000013f3fc824 */ /* 0x100fe200078e0a04 */
[----:B------:R-:W-:Y:S01]  /*4410*/  ISETP.GE.AND P4, PT, R9, RZ, PT ;  /* 0x000000ff0900720c */ /* 0x000fe20003f86270 */
[C---:B------:R-:W-:Y:S01]  /*4420*/  IMAD R57, R4.reuse, R7, R57 ;  /* 0x0000000704397224 */ /* 0x040fe200078e0239 */
[----:B------:R-:W-:Y:S01]  /*4430*/  LOP3.LUT R9, R3, 0xa2, RZ, 0xfc, !PT ;  /* 0x000000a203097812 */ /* 0x000fe200078efcff */
[--C-:B------:R-:W-:Y:S01]  /*4440*/  @!P6 IMAD.IADD R65, R65, 0x1, -R4.reuse ;  /* 0x000000014141e824 */ /* 0x100fe200078e0a04 */
[C---:B------:R-:W-:Y:S01]  /*4450*/  ISETP.GT.U32.AND P6, PT, R4.reuse, R59, PT ;  /* 0x0000003b0400720c */ /* 0x040fe20003fc4070 */
[C---:B------:R-:W-:Y:S01]  /*4460*/  IMAD R55, R4.reuse, R5, R55 ;  /* 0x0000000504377224 */ /* 0x040fe200078e0237 */
[----:B------:R-:W-:Y:S01]  /*4470*/  IABS R51, R9 ;  /* 0x0000000900337213 */ /* 0x000fe20000000000 */
[----:B------:R-:W-:Y:S01]  /*4480*/  @!P0 IMAD.MOV R69, RZ, RZ, -R69 ;  /* 0x000000ffff458224 */ /* 0x000fe200078e0a45 */
[C---:B------:R-:W-:Y:S01]  /*4490*/  ISETP.GT.U32.AND P0, PT, R4.reuse, R63, PT ;  /* 0x0000003f0400720c */ /* 0x040fe20003f04070 */
[----:B------:R-:W-:Y:S01]  /*44a0*/  @!P1 IMAD.MOV R65, RZ, RZ, -R65 ;  /* 0x000000ffff419224 */ /* 0x000fe200078e0a41 */
[C---:B------:R-:W-:Y:S01]  /*44b0*/  ISETP.GT.U32.AND P1, PT, R4.reuse, R57, PT ;  /* 0x000000390400720c */ /* 0x040fe20003f24070 */
[--C-:B------:R-:W-:Y:S01]  /*44c0*/  @!P5 IMAD.IADD R61, R61, 0x1, -R4.reuse ;  /* 0x000000013d3dd824 */ /* 0x100fe200078e0a04 */
[----:B------:R-:W-:Y:S01]  /*44d0*/  ISETP.GT.U32.AND P5, PT, R4, R55, PT ;  /* 0x000000370400720c */ /* 0x000fe20003fa4070 */
[----:B------:R-:W-:Y:S01]  /*44e0*/  @!P3 IMAD.MOV R71, RZ, RZ, -R71 ;  /* 0x000000ffff47b224 */ /* 0x000fe200078e0a47 */
[----:B------:R-:W-:Y:S01]  /*44f0*/  ISETP.GE.AND P3, PT, R8, RZ, PT ;  /* 0x000000ff0800720c */ /* 0x000fe20003f66270 */
[----:B------:R-:W-:Y:S01]  /*4500*/  @!P2 IMAD.MOV R67, RZ, RZ, -R67 ;  /* 0x000000ffff43a224 */ /* 0x000fe200078e0a43 */
[----:B------:R-:W-:Y:S01]  /*4510*/  LOP3.LUT R8, R3, 0xa0, RZ, 0xfc, !PT ;  /* 0x000000a003087812 */ /* 0x000fe200078efcff */
[--C-:B------:R-:W-:Y:S01]  /*4520*/  @!P6 IMAD.IADD R59, R59, 0x1, -R4.reuse ;  /* 0x000000013b3be824 */ /* 0x100fe200078e0a04 */
[----:B------:R-:W-:Y:S01]  /*4530*/  ISETP.GE.AND P2, PT, R10, RZ, PT ;  /* 0x000000ff0a00720c */ /* 0x000fe20003f46270 */
[----:B------:R-:W-:Y:S01]  /*4540*/  @!P4 IMAD.MOV R61, RZ, RZ, -R61 ;  /* 0x000000ffff3dc224 */ /* 0x000fe200078e0a3d */
[----:B------:R-:W-:Y:S01]  /*4550*/  IABS R53, R8 ;  /* 0x0000000800357213 */ /* 0x000fe20000000000 */
[--C-:B------:R-:W-:Y:S01]  /*4560*/  @!P0 IMAD.IADD R63, R63, 0x1, -R4.reuse ;  /* 0x000000013f3f8824 */ /* 0x100fe200078e0a04 */
[----:B------:R-:W-:Y:S01]  /*4570*/  LOP3.LUT R10, R3, 0xa4, RZ, 0xfc, !PT ;  /* 0x000000a4030a7812 */ /* 0x000fe200078efcff */
[--C-:B------:R-:W-:Y:S01]  /*4580*/  @!P1 IMAD.IADD R57, R57, 0x1, -R4.reuse ;  /* 0x0000000139399824 */ /* 0x100fe200078e0a04 */
[----:B------:R-:W-:Y:S01]  /*4590*/  ISETP.GT.U32.AND P1, PT, R4, R59, PT ;  /* 0x0000003b0400720c */ /* 0x000fe20003f24070 */
[----:B------:R-:W-:Y:S01]  /*45a0*/  @!P5 IMAD.IADD R55, R55, 0x1, -R4 ;  /* 0x000000013737d824 */ /* 0x000fe200078e0a04 */
[----:B------:R-:W-:Y:S01]  /*45b0*/  ISETP.GE.AND P0, PT, R11, RZ, PT ;  /* 0x000000ff0b00720c */ /* 0x000fe20003f06270 */
[----:B------:R-:W-:Y:S01]  /*45c0*/  IMAD.HI.U32 R5, R6, R53, RZ ;  /* 0x0000003506057227 */ /* 0x000fe200078e00ff */
[----:B------:R-:W-:-:S02]  /*45d0*/  ISETP.GT.U32.AND P5, PT, R4, R57, PT ;  /* 0x000000390400720c */ /* 0x000fc40003fa4070 */
[C---:B------:R-:W-:Y:S01]  /*45e0*/  LOP3.LUT R11, R3.reuse, 0xa6, RZ, 0xfc, !PT ;  /* 0x000000a6030b7812 */ /* 0x040fe200078efcff */
[----:B------:R-:W-:Y:S01]  /*45f0*/  @!P3 IMAD.MOV R63, RZ, RZ, -R63 ;  /* 0x000000ffff3fb224 */ /* 0x000fe200078e0a3f */
[----:B------:R-:W-:Y:S01]  /*4600*/  ISETP.GT.U32.AND P3, PT, R4, R55, PT ;  /* 0x000000370400720c */ /* 0x000fe20003f64070 */
[----:B------:R-:W-:Y:S01]  /*4610*/  IMAD.MOV R7, RZ, RZ, -R5 ;  /* 0x000000ffff077224 */ /* 0x000fe200078e0a05 */
[----:B------:R-:W-:Y:S01]  /*4620*/  IABS R49, R10 ;  /* 0x0000000a00317213 */ /* 0x000fe20000000000 */
[----:B------:R-:W-:Y:S01]  /*4630*/  IMAD.HI.U32 R5, R6, R51, RZ ;  /* 0x0000003306057227 */ /* 0x000fe200078e00ff */
[----:B------:R-:W-:Y:S02]  /*4640*/  IABS R47, R11 ;  /* 0x0000000b002f7213 */ /* 0x000fe40000000000 */
[----:B------:R-:W-:Y:S01]  /*4650*/  ISETP.GE.AND P6, PT, R12, RZ, PT ;  /* 0x000000ff0c00720c */ /* 0x000fe20003fc6270 */
[----:B------:R-:W-:Y:S01]  /*4660*/  IMAD R53, R4, R7, R53 ;  /* 0x0000000704357224 */ /* 0x000fe200078e0235 */
[----:B------:R-:W-:Y:S01]  /*4670*/  LOP3.LUT R12, R3, 0xb8, RZ, 0xfc, !PT ;  /* 0x000000b8030c7812 */ /* 0x000fe200078efcff */
[----:B------:R-:W-:-:S02]  /*4680*/  IMAD.MOV R5, RZ, RZ, -R5 ;  /* 0x000000ffff057224 */ /* 0x000fc400078e0a05 */
[--C-:B------:R-:W-:Y:S01]  /*4690*/  @!P1 IMAD.IADD R59, R59, 0x1, -R4.reuse ;  /* 0x000000013b3b9824 */ /* 0x100fe200078e0a04 */
[C---:B------:R-:W-:Y:S01]  /*46a0*/  ISETP.GT.U32.AND P1, PT, R4.reuse, R53, PT ;  /* 0x000000350400720c */ /* 0x040fe20003f24070 */
[----:B------:R-:W-:Y:S01]  /*46b0*/  IMAD R51, R4, R5, R51 ;  /* 0x0000000504337224 */ /* 0x000fe200078e0233 */
[----:B------:R-:W-:Y:S01]  /*46c0*/  IABS R25, R12 ;  /* 0x0000000c00197213 */ /* 0x000fe20000000000 */
[----:B------:R-:W-:Y:S02]  /*46d0*/  @!P3 IMAD.IADD R55, R55, 0x1, -R4 ;  /* 0x000000013737b824 */ /* 0x000fe400078e0a04 */
[----:B------:R-:W-:Y:S01]  /*46e0*/  IMAD.HI.U32 R5, R6, R49, RZ ;  /* 0x0000003106057227 */ /* 0x000fe200078e00ff */
[----:B------:R-:W-:-:S03]  /*46f0*/  ISETP.GT.U32.AND P3, PT, R4, R51, PT ;  /* 0x000000330400720c */ /* 0x000fc60003f64070 */
[----:B------:R-:W-:Y:S01]  /*4700*/  @!P5 IMAD.IADD R57, R57, 0x1, -R4 ;  /* 0x000000013939d824 */ /* 0x000fe200078e0a04 */
[----:B------:R-:W-:Y:S01]  /*4710*/  ISETP.GE.AND P5, PT, R8, RZ, PT ;  /* 0x000000ff0800720c */ /* 0x000fe20003fa6270 */
[----:B------:R-:W-:Y:S01]  /*4720*/  IMAD.HI.U32 R7, R6, R47, RZ ;  /* 0x0000002f06077227 */ /* 0x000fe200078e00ff */
[----:B------:R-:W-:-:S03]  /*4730*/  LOP3.LUT R8, R3, 0xa8, RZ, 0xfc, !PT ;  /* 0x000000a803087812 */ /* 0x000fc600078efcff */
[----:B------:R-:W-:Y:S01]  /*4740*/  IMAD.MOV R5, RZ, RZ, -R5 ;  /* 0x000000ffff057224 */ /* 0x000fe200078e0a05 */
[----:B------:R-:W-:Y:S01]  /*4750*/  IABS R45, R8 ;  /* 0x00000008002d7213 */ /* 0x000fe20000000000 */
[--C-:B------:R-:W-:Y:S01]  /*4760*/  @!P1 IMAD.IADD R53, R53, 0x1, -R4.reuse ;  /* 0x0000000135359824 */ /* 0x100fe200078e0a04 */
[----:B------:R-:W-:Y:S01]  /*4770*/  ISETP.GE.AND P1, PT, R9, RZ, PT ;  /* 0x000000ff0900720c */ /* 0x000fe20003f26270 */
[----:B------:R-:W-:Y:S01]  /*4780*/  IMAD.MOV R7, RZ, RZ, -R7 ;  /* 0x000000ffff077224 */ /* 0x000fe200078e0a07 */
[----:B------:R-:W-:Y:S01]  /*4790*/  LOP3.LUT R9, R3, 0xaa, RZ, 0xfc, !PT ;  /* 0x000000aa03097812 */ /* 0x000fe200078efcff */
[C---:B------:R-:W-:Y:S02]  /*47a0*/  IMAD R49, R4.reuse, R5, R49 ;  /* 0x0000000504317224 */ /* 0x040fe400078e0231 */
[----:B------:R-:W-:Y:S01]  /*47b0*/  @!P3 IMAD.IADD R51, R51, 0x1, -R4 ;  /* 0x000000013333b824 */ /* 0x000fe200078e0a04 */
[C---:B------:R-:W-:Y:S01]  /*47c0*/  ISETP.GT.U32.AND P3, PT, R4.reuse, R53, PT ;  /* 0x000000350400720c */ /* 0x040fe20003f64070 */
[C---:B------:R-:W-:Y:S01]  /*47d0*/  IMAD R47, R4.reuse, R7, R47 ;  /* 0x00000007042f7224 */ /* 0x040fe200078e022f */
[----:B------:R-:W-:Y:S01]  /*47e0*/  IABS R43, R9 ;  /* 0x00000009002b7213 */ /* 0x000fe20000000000 */
[----:B------:R-:W-:Y:S01]  /*47f0*/  @!P2 IMAD.MOV R59, RZ, RZ, -R59 ;  /* 0x000000ffff3ba224 */ /* 0x000fe200078e0a3b */
[----:B------:R-:W-:Y:S01]  /*4800*/  ISETP.GT.U32.AND P2, PT, R4, R51, PT ;  /* 0x000000330400720c */ /* 0x000fe20003f44070 */
[----:B------:R-:W-:Y:S01]  /*4810*/  IMAD.HI.U32 R5, R6, R45, RZ ;  /* 0x0000002d06057227 */ /* 0x000fe200078e00ff */
[----:B------:R-:W-:-:S03]  /*4820*/  ISETP.GT.U32.AND P4, PT, R4, R49, PT ;  /* 0x000000310400720c */ /* 0x000fc60003f84070 */
[----:B------:R-:W-:Y:S01]  /*4830*/  @!P0 IMAD.MOV R57, RZ, RZ, -R57 ;  /* 0x000000ffff398224 */ /* 0x000fe200078e0a39 */
[----:B------:R-:W-:Y:S01]  /*4840*/  ISETP.GT.U32.AND P0, PT, R4, R47, PT ;  /* 0x0000002f0400720c */ /* 0x000fe20003f04070 */
[----:B------:R-:W-:-:S04]  /*4850*/  IMAD.HI.U32 R7, R6, R43, RZ ;  /* 0x0000002b06077227 */ /* 0x000fc800078e00ff */
[----:B------:R-:W-:Y:S02]  /*4860*/  IMAD.MOV R5, RZ, RZ, -R5 ;  /* 0x000000ffff057224 */ /* 0x000fe400078e0a05 */
[--C-:B------:R-:W-:Y:S01]  /*4870*/  @!P3 IMAD.IADD R53, R53, 0x1, -R4.reuse ;  /* 0x000000013535b824 */ /* 0x100fe200078e0a04 */
[----:B------:R-:W-:Y:S01]  /*4880*/  ISETP.GE.AND P3, PT, R11, RZ, PT ;  /* 0x000000ff0b00720c */ /* 0x000fe20003f66270 */
[----:B------:R-:W-:Y:S01]  /*4890*/  IMAD.MOV R7, RZ, RZ, -R7 ;  /* 0x000000ffff077224 */ /* 0x000fe200078e0a07 */
[----:B------:R-:W-:Y:S01]  /*48a0*/  LOP3.LUT R11, R3, 0xb6, RZ, 0xfc, !PT ;  /* 0x000000b6030b7812 */ /* 0x000fe200078efcff */
[----:B------:R-:W-:Y:S02]  /*48b0*/  IMAD R45, R4, R5, R45 ;  /* 0x00000005042d7224 */ /* 0x000fe400078e022d */
[--C-:B------:R-:W-:Y:S01]  /*48c0*/  @!P2 IMAD.IADD R51, R51, 0x1, -R4.reuse ;  /* 0x000000013333a824 */ /* 0x100fe200078e0a04 */
[----:B------:R-:W-:Y:S01]  /*48d0*/  ISETP.GE.AND P2, PT, R8, RZ, PT ;  /* 0x000000ff0800720c */ /* 0x000fe20003f46270 */
[--C-:B------:R-:W-:Y:S01]  /*48e0*/  @!P4 IMAD.IADD R49, R49, 0x1, -R4.reuse ;  /* 0x000000013131c824 */ /* 0x100fe200078e0a04 */
[C---:B------:R-:W-:Y:S01]  /*48f0*/  LOP3.LUT R8, R3.reuse, 0xae, RZ, 0xfc, !PT ;  /* 0x000000ae03087812 */ /* 0x040fe200078efcff */
        /* <DEDUP_REMOVED lines=8> */
[----:B------:R-:W-:Y:S01]  /*4980*/  @!P6 IMAD.MOV R55, RZ, RZ, -R55 ;  /* 0x000000ffff37e224 */ /* 0x000fe200078e0a37 */
[----:B------:R-:W-:-:S02]  /*4990*/  ISETP.GE.AND P6, PT, R10, RZ, PT ;  /* 0x000000ff0a00720c */ /* 0x000fc40003fc6270 */
[C---:B------:R-:W-:Y:S02]  /*49a0*/  ISETP.GT.U32.AND P0, PT, R4.reuse, R47, PT ;  /* 0x0000002f0400720c */ /* 0x040fe40003f04070 */
[----:B------:R-:W-:Y:S02]  /*49b0*/  IABS R41, R7 ;  /* 0x0000000700297213 */ /* 0x000fe40000000000 */
[----:B------:R-:W-:Y:S01]  /*49c0*/  IABS R39, R8 ;  /* 0x0000000800277213 */ /* 0x000fe20000000000 */
[--C-:B------:R-:W-:Y:S01]  /*49d0*/  @!P5 IMAD.IADD R45, R45, 0x1, -R4.reuse ;  /* 0x000000012d2dd824 */ /* 0x100fe200078e0a04 */
[----:B------:R-:W-:Y:S01]  /*49e0*/  LOP3.LUT R10, R3, 0xb4, RZ, 0xfc, !PT ;  /* 0x000000b4030a7812 */ /* 0x000fe200078efcff */
[--C-:B------:R-:W-:Y:S01]  /*49f0*/  @!P4 IMAD.IADD R49, R49, 0x1, -R4.reuse ;  /* 0x000000013131c824 */ /* 0x100fe200078e0a04 */
[----:B------:R-:W-:Y:S01]  /*4a00*/  ISETP.GE.AND P4, PT, R9, RZ, PT ;  /* 0x000000ff0900720c */ /* 0x000fe20003f86270 */
[----:B------:R-:W-:Y:S01]  /*4a10*/  @!P1 IMAD.IADD R43, R43, 0x1, -R4 ;  /* 0x000000012b2b9824 */ /* 0x000fe200078e0a04 */
[----:B------:R-:W-:Y:S01]  /*4a20*/  ISETP.GT.U32.AND P5, PT, R4, R45, PT ;  /* 0x0000002d0400720c */ /* 0x000fe20003fa4070 */
[----:B------:R-:W-:Y:S01]  /*4a30*/  IMAD.HI.U32 R5, R6, R41, RZ ;  /* 0x0000002906057227 */ /* 0x000fe200078e00ff */
[----:B------:R-:W-:-:S02]  /*4a40*/  LOP3.LUT R9, R3, 0xb0, RZ, 0xfc, !PT ;  /* 0x000000b003097812 */ /* 0x000fc400078efcff */
[----:B------:R-:W-:Y:S01]  /*4a50*/  ISETP.GE.AND P1, PT, R8, RZ, PT ;  /* 0x000000ff0800720c */ /* 0x000fe20003f26270 */
[----:B------:R-:W-:Y:S01]  /*4a60*/  @!P0 IMAD.IADD R47, R47, 0x1, -R4 ;  /* 0x000000012f2f8824 */ /* 0x000fe200078e0a04 */
[----:B------:R-:W-:Y:S01]  /*4a70*/  ISETP.GE.AND P0, PT, R7, RZ, PT ;  /* 0x000000ff0700720c */ /* 0x000fe20003f06270 */
[----:B------:R-:W-:Y:S01]  /*4a80*/  @!P6 IMAD.MOV R49, RZ, RZ, -R49 ;  /* 0x000000ffff31e224 */ /* 0x000fe200078e0a31 */
[----:B------:R-:W-:Y:S01]  /*4a90*/  ISETP.GT.U32.AND P6, PT, R4, R43, PT ;  /* 0x0000002b0400720c */ /* 0x000fe20003fc4070 */
[----:B------:R-:W-:Y:S01]  /*4aa0*/  IMAD.HI.U32 R7, R6, R39, RZ ;  /* 0x0000002706077227 */ /* 0x000fe200078e00ff */
[----:B------:R-:W-:Y:S02]  /*4ab0*/  IABS R37, R9 ;  /* 0x0000000900257213 */ /* 0x000fe40000000000 */
[----:B------:R-:W-:Y:S01]  /*4ac0*/  LOP3.LUT R8, R3, 0xb2, RZ, 0xfc, !PT ;  /* 0x000000b203087812 */ /* 0x000fe200078efcff */
[----:B------:R-:W-:Y:S01]  /*4ad0*/  IMAD.MOV R5, RZ, RZ, -R5 ;  /* 0x000000ffff057224 */ /* 0x000fe200078e0a05 */
[----:B------:R-:W-:Y:S01]  /*4ae0*/  IABS R33, R11 ;  /* 0x0000000b00217213 */ /* 0x000fe20000000000 */
[----:B------:R-:W-:Y:S01]  /*4af0*/  IMAD.MOV R7, RZ, RZ, -R7 ;  /* 0x000000ffff077224 */ /* 0x000fe200078e0a07 */
[----:B------:R-:W-:Y:S01]  /*4b00*/  IABS R35, R8 ;  /* 0x0000000800237213 */ /* 0x000fe20000000000 */
[C---:B------:R-:W-:Y:S01]  /*4b10*/  IMAD R41, R4.reuse, R5, R41 ;  /* 0x0000000504297224 */ /* 0x040fe200078e0229 */
[----:B------:R-:W-:Y:S01]  /*4b20*/  IABS R21, R10 ;  /* 0x0000000a00157213 */ /* 0x000fe20000000000 */
[----:B------:R-:W-:-:S02]  /*4b30*/  IMAD R39, R4, R7, R39 ;  /* 0x0000000704277224 */ /* 0x000fc400078e0227 */
[--C-:B------:R-:W-:Y:S01]  /*4b40*/  @!P5 IMAD.IADD R45, R45, 0x1, -R4.reuse ;  /* 0x000000012d2dd824 */ /* 0x100fe200078e0a04 */
[C---:B------:R-:W-:Y:S01]  /*4b50*/  ISETP.GT.U32.AND P5, PT, R4.reuse, R41, PT ;  /* 0x000000290400720c */ /* 0x040fe20003fa4070 */
[----:B------:R-:W-:Y:S01]  /*4b60*/  @!P6 IMAD.IADD R43, R43, 0x1, -R4 ;  /* 0x000000012b2be824 */ /* 0x000fe200078e0a04 */
[----:B------:R-:W-:Y:S01]  /*4b70*/  ISETP.GT.U32.AND P6, PT, R4, R39, PT ;  /* 0x000000270400720c */ /* 0x000fe20003fc4070 */
[----:B------:R-:W-:-:S04]  /*4b80*/  IMAD.HI.U32 R5, R6, R37, RZ ;  /* 0x0000002506057227 */ /* 0x000fc800078e00ff */
[----:B------:R-:W-:Y:S02]  /*4b90*/  IMAD.MOV R5, RZ, RZ, -R5 ;  /* 0x000000ffff057224 */ /* 0x000fe400078e0a05 */
[----:B------:R-:W-:Y:S02]  /*4ba0*/  @!P2 IMAD.MOV R45, RZ, RZ, -R45 ;  /* 0x000000ffff2da224 */ /* 0x000fe400078e0a2d */
[C---:B------:R-:W-:Y:S02]  /*4bb0*/  IMAD R37, R4.reuse, R5, R37 ;  /* 0x0000000504257224 */ /* 0x040fe400078e0225 */
[--C-:B------:R-:W-:Y:S02]  /*4bc0*/  @!P5 IMAD.IADD R41, R41, 0x1, -R4.reuse ;  /* 0x000000012929d824 */ /* 0x100fe400078e0a04 */
[----:B------:R-:W-:Y:S01]  /*4bd0*/  @!P6 IMAD.IADD R39, R39, 0x1, -R4 ;  /* 0x000000012727e824 */ /* 0x000fe200078e0a04 */
[----:B------:R-:W-:Y:S01]  /*4be0*/  ISETP.GT.U32.AND P5, PT, R4, R37, PT ;  /* 0x000000250400720c */ /* 0x000fe20003fa4070 */
[----:B------:R-:W-:Y:S01]  /*4bf0*/  IMAD.HI.U32 R5, R6, R35, RZ ;  /* 0x0000002306057227 */ /* 0x000fe200078e00ff */
[----:B------:R-:W-:-:S02]  /*4c00*/  ISETP.GT.U32.AND P6, PT, R4, R41, PT ;  /* 0x000000290400720c */ /* 0x000fc40003fc4070 */
[----:B------:R-:W-:Y:S01]  /*4c10*/  ISETP.GT.U32.AND P2, PT, R4, R39, PT ;  /* 0x000000270400720c */ /* 0x000fe20003f44070 */
[----:B------:R-:W-:Y:S02]  /*4c20*/  IMAD.MOV R5, RZ, RZ, -R5 ;  /* 0x000000ffff057224 */ /* 0x000fe400078e0a05 */
[----:B------:R-:W-:-:S04]  /*4c30*/  IMAD.HI.U32 R7, R6, R21, RZ ;  /* 0x0000001506077227 */ /* 0x000fc800078e00ff */
[----:B------:R-:W-:Y:S02]  /*4c40*/  IMAD R35, R4, R5, R35 ;  /* 0x0000000504237224 */ /* 0x000fe400078e0223 */
[----:B------:R-:W-:-:S04]  /*4c50*/  IMAD.HI.U32 R5, R6, R33, RZ ;  /* 0x0000002106057227 */ /* 0x000fc800078e00ff */
[--C-:B------:R-:W-:Y:S01]  /*4c60*/  @!P6 IMAD.IADD R41, R41, 0x1, -R4.reuse ;  /* 0x000000012929e824 */ /* 0x100fe200078e0a04 */
[C---:B------:R-:W-:Y:S01]  /*4c70*/  ISETP.GT.U32.AND P6, PT, R4.reuse, R35, PT ;  /* 0x000000230400720c */ /* 0x040fe20003fc4070 */
[----:B------:R-:W-:Y:S02]  /*4c80*/  IMAD.MOV R5, RZ, RZ, -R5 ;  /* 0x000000ffff057224 */ /* 0x000fe400078e0a05 */
[----:B------:R-:W-:Y:S02]  /*4c90*/  IMAD.MOV R7, RZ, RZ, -R7 ;  /* 0x000000ffff077224 */ /* 0x000fe400078e0a07 */
[C---:B------:R-:W-:Y:S02]  /*4ca0*/  IMAD R33, R4.reuse, R5, R33 ;  /* 0x0000000504217224 */ /* 0x040fe400078e0221 */
[----:B------:R-:W-:Y:S02]  /*4cb0*/  @!P5 IMAD.IADD R37, R37, 0x1, -R4 ;  /* 0x000000012525d824 */ /* 0x000fe400078e0a04 */
[----:B------:R-:W-:-:S02]  /*4cc0*/  IMAD R21, R4, R7, R21 ;  /* 0x0000000704157224 */ /* 0x000fc400078e0215 */
[----:B------:R-:W-:Y:S01]  /*4cd0*/  @!P0 IMAD.MOV R41, RZ, RZ, -R41 ;  /* 0x000000ffff298224 */ /* 0x000fe200078e0a29 */
[C---:B------:R-:W-:Y:S01]  /*4ce0*/  ISETP.GT.U32.AND P5, PT, R4.reuse, R37, PT ;  /* 0x000000250400720c */ /* 0x040fe20003fa4070 */
[--C-:B------:R-:W-:Y:S01]  /*4cf0*/  @!P6 IMAD.IADD R35, R35, 0x1, -R4.reuse ;  /* 0x000000012323e824 */ /* 0x100fe200078e0a04 */
[C---:B------:R-:W-:Y:S01]  /*4d00*/  ISETP.GT.U32.AND P6, PT, R4.reuse, R33, PT ;  /* 0x000000210400720c */ /* 0x040fe20003fc4070 */
[----:B------:R-:W-:Y:S01]  /*4d10*/  @!P2 IMAD.IADD R39, R39, 0x1, -R4 ;  /* 0x000000012727a824 */ /* 0x000fe200078e0a04 */
[C---:B------:R-:W-:Y:S01]  /*4d20*/  ISETP.GT.U32.AND P0, PT, R4.reuse, R21, PT ;  /* 0x000000150400720c */ /* 0x040fe20003f04070 */
[----:B------:R-:W-:Y:S01]  /*4d30*/  @!P3 IMAD.MOV R47, RZ, RZ, -R47 ;  /* 0x000000ffff2fb224 */ /* 0x000fe200078e0a2f */
[----:B------:R-:W-:Y:S01]  /*4d40*/  ISETP.GE.AND P3, PT, R9, RZ, PT ;  /* 0x000000ff0900720c */ /* 0x000fe20003f66270 */
[----:B------:R-:W-:Y:S01]  /*4d50*/  @!P1 IMAD.MOV R39, RZ, RZ, -R39 ;  /* 0x000000ffff279224 */ /* 0x000fe200078e0a27 */
[----:B------:R-:W-:Y:S01]  /*4d60*/  ISETP.GT.U32.AND P1, PT, R4, R35, PT ;  /* 0x000000230400720c */ /* 0x000fe20003f24070 */
[----:B------:R-:W-:Y:S01]  /*4d70*/  IMAD.HI.U32 R7, R6, R25, RZ ;  /* 0x0000001906077227 */ /* 0x000fe200078e00ff */
[----:B------:R-:W-:-:S02]  /*4d80*/  LOP3.LUT R9, R3, 0xba, RZ, 0xfc, !PT ;  /* 0x000000ba03097812 */ /* 0x000fc400078efcff */
[----:B------:R-:W-:Y:S01]  /*4d90*/  ISETP.GE.AND P2, PT, R10, RZ, PT ;  /* 0x000000ff0a00720c */ /* 0x000fe20003f46270 */
[----:B------:R-:W-:Y:S01]  /*4da0*/  IMAD.MOV R7, RZ, RZ, -R7 ;  /* 0x000000ffff077224 */ /* 0x000fe200078e0a07 */
[----:B------:R-:W-:Y:S01]  /*4db0*/  IABS R31, R9 ;  /* 0x00000009001f7213 */ /* 0x000fe20000000000 */
[--C-:B------:R-:W-:Y:S01]  /*4dc0*/  @!P6 IMAD.IADD R33, R33, 0x1, -R4.reuse ;  /* 0x000000012121e824 */ /* 0x100fe200078e0a04 */
[----:B------:R-:W-:Y:S01]  /*4dd0*/  LOP3.LUT R10, R3, 0xbc, RZ, 0xfc, !PT ;  /* 0x000000bc030a7812 */ /* 0x000fe200078efcff */
[--C-:B------:R-:W-:Y:S01]  /*4de0*/  @!P5 IMAD.IADD R37, R37, 0x1, -R4.reuse ;  /* 0x000000012525d824 */ /* 0x100fe200078e0a04 */
[----:B------:R-:W-:Y:S01]  /*4df0*/  ISETP.GE.AND P5, PT, R11, RZ, PT ;  /* 0x000000ff0b00720c */ /* 0x000fe20003fa6270 */
[C---:B------:R-:W-:Y:S01]  /*4e00*/  IMAD R25, R4.reuse, R7, R25 ;  /* 0x0000000704197224 */ /* 0x040fe200078e0219 */
[----:B------:R-:W-:Y:S01]  /*4e10*/  LOP3.LUT R11, R3, 0xbe, RZ, 0xfc, !PT ;  /* 0x000000be030b7812 */ /* 0x000fe200078efcff */
[----:B------:R-:W-:Y:S01]  /*4e20*/  @!P0 IMAD.IADD R21, R21, 0x1, -R4 ;  /* 0x0000000115158824 */ /* 0x000fe200078e0a04 */
[----:B------:R-:W-:Y:S01]  /*4e30*/  ISETP.GT.U32.AND P6, PT, R4, R33, PT ;  /* 0x000000210400720c */ /* 0x000fe20003fc4070 */
[----:B------:R-:W-:Y:S01]  /*4e40*/  IMAD.HI.U32 R5, R6, R31, RZ ;  /* 0x0000001f06057227 */ /* 0x000fe200078e00ff */
[----:B------:R-:W-:-:S02]  /*4e50*/  IABS R29, R11 ;  /* 0x0000000b001d7213 */ /* 0x000fc40000000000 */
[C---:B------:R-:W-:Y:S01]  /*4e60*/  ISETP.GT.U32.AND P0, PT, R4.reuse, R21, PT ;  /* 0x000000150400720c */ /* 0x040fe20003f04070 */
[----:B------:R-:W-:Y:S01]  /*4e70*/  @!P1 IMAD.IADD R35, R35, 0x1, -R4 ;  /* 0x0000000123239824 */ /* 0x000fe200078e0a04 */
[----:B------:R-:W-:Y:S01]  /*4e80*/  ISETP.GT.U32.AND P1, PT, R4, R25, PT ;  /* 0x000000190400720c */ /* 0x000fe20003f24070 */
[----:B------:R-:W-:Y:S01]  /*4e90*/  IMAD.MOV R5, RZ, RZ, -R5 ;  /* 0x000000ffff057224 */ /* 0x000fe200078e0a05 */
[----:B------:R-:W-:Y:S01]  /*4ea0*/  IABS R27, R10 ;  /* 0x0000000a001b7213 */ /* 0x000fe20000000000 */
[----:B------:R-:W-:-:S04]  /*4eb0*/  IMAD.HI.U32 R7, R6, R29, RZ ;  /* 0x0000001d06077227 */ /* 0x000fc800078e00ff */
[C---:B------:R-:W-:Y:S02]  /*4ec0*/  IMAD R31, R4.reuse, R5, R31 ;  /* 0x00000005041f7224 */ /* 0x040fe400078e021f */
[--C-:B------:R-:W-:Y:S02]  /*4ed0*/  @!P6 IMAD.IADD R33, R33, 0x1, -R4.reuse ;  /* 0x000000012121e824 */ /* 0x100fe400078e0a04 */
[----:B------:R-:W-:Y:S01]  /*4ee0*/  IMAD.MOV R7, RZ, RZ, -R7 ;  /* 0x000000ffff077224 */ /* 0x000fe200078e0a07 */
[----:B------:R-:W-:Y:S01]  /*4ef0*/  ISETP.GT.U32.AND P6, PT, R4, R31, PT ;  /* 0x0000001f0400720c */ /* 0x000fe20003fc4070 */
[----:B------:R-:W-:Y:S01]  /*4f00*/  @!P4 IMAD.MOV R43, RZ, RZ, -R43 ;  /* 0x000000ffff2bc224 */ /* 0x000fe200078e0a2b */
[----:B------:R-:W-:Y:S01]  /*4f10*/  ISETP.GE.AND P4, PT, R8, RZ, PT ;  /* 0x000000ff0800720c */ /* 0x000fe20003f86270 */
[--C-:B------:R-:W-:Y:S01]  /*4f20*/  @!P0 IMAD.IADD R21, R21, 0x1, -R4.reuse ;  /* 0x0000000115158824 */ /* 0x100fe200078e0a04 */
[----:B------:R-:W-:Y:S01]  /*4f30*/  ISETP.GE.AND P0, PT, R12, RZ, PT ;  /* 0x000000ff0c00720c */ /* 0x000fe20003f06270 */
[----:B------:R-:W-:Y:S01]  /*4f40*/  @!P1 IMAD.IADD R25, R25, 0x1, -R4 ;  /* 0x0000000119199824 */ /* 0x000fe200078e0a04 */
[----:B------:R-:W-:Y:S01]  /*4f50*/  LOP3.LUT R12, R3, 0xc2, RZ, 0xfc, !PT ;  /* 0x000000c2030c7812 */ /* 0x000fe200078efcff */
[C---:B------:R-:W-:Y:S01]  /*4f60*/  IMAD R29, R4.reuse, R7, R29 ;  /* 0x00000007041d7224 */ /* 0x040fe200078e021d */
[----:B------:R-:W-:Y:S01]  /*4f70*/  ISETP.GE.AND P1, PT, R9, RZ, PT ;  /* 0x000000ff0900720c */ /* 0x000fe20003f26270 */
[----:B------:R-:W-:Y:S01]  /*4f80*/  @!P3 IMAD.MOV R37, RZ, RZ, -R37 ;  /* 0x000000ffff25b224 */ /* 0x000fe200078e0a25 */
[C---:B------:R-:W-:Y:S01]  /*4f90*/  ISETP.GT.U32.AND P3, PT, R4.reuse, R25, PT ;  /* 0x000000190400720c */ /* 0x040fe20003f64070 */
[----:B------:R-:W-:Y:S01]  /*4fa0*/  @!P2 IMAD.MOV R21, RZ, RZ, -R21 ;  /* 0x000000ffff15a224 */ /* 0x000fe200078e0a15 */
[----:B------:R-:W-:Y:S01]  /*4fb0*/  ISETP.GT.U32.AND P2, PT, R4, R29, PT ;  /* 0x0000001d0400720c */ /* 0x000fe20003f44070 */
[----:B------:R-:W-:Y:S01]  /*4fc0*/  IMAD.HI.U32 R5, R6, R27, RZ ;  /* 0x0000001b06057227 */ /* 0x000fe200078e00ff */
[----:B------:R-:W-:-:S02]  /*4fd0*/  IABS R7, R12 ;  /* 0x0000000c00077213 */ /* 0x000fc40000000000 */
[----:B------:R-:W-:Y:S01]  /*4fe0*/  IABS R9, R14 ;  /* 0x0000000e00097213 */ /* 0x000fe20000000000 */
[----:B------:R-:W-:Y:S02]  /*4ff0*/  @!P6 IMAD.IADD R31, R31, 0x1, -R4 ;  /* 0x000000011f1fe824 */ /* 0x000fe400078e0a04 */
[----:B------:R-:W-:-:S04]  /*5000*/  IMAD.HI.U32 R8, R6, R251, RZ ;  /* 0x000000fb06087227 */ /* 0x000fc800078e00ff */
[----:B------:R-:W-:Y:S02]  /*5010*/  IMAD.MOV R5, RZ, RZ, -R5 ;  /* 0x000000ffff057224 */ /* 0x000fe400078e0a05 */
[----:B------:R-:W-:Y:S01]  /*5020*/  @!P4 IMAD.MOV R35, RZ, RZ, -R35 ;  /* 0x000000ffff23c224 */ /* 0x000fe200078e0a23 */
[C---:B------:R-:W-:Y:S01]  /*5030*/  ISETP.GT.U32.AND P4, PT, R4.reuse, R31, PT ;  /* 0x0000001f0400720c */ /* 0x040fe20003f84070 */
[----:B------:R-:W-:Y:S02]  /*5040*/  IMAD.MOV R8, RZ, RZ, -R8 ;  /* 0x000000ffff087224 */ /* 0x000fe400078e0a08 */
[C---:B------:R-:W-:Y:S02]  /*5050*/  IMAD R27, R4.reuse, R5, R27 ;  /* 0x00000005041b7224 */ /* 0x040fe400078e021b */
[--C-:B------:R-:W-:Y:S02]  /*5060*/  @!P3 IMAD.IADD R25, R25, 0x1, -R4.reuse ;  /* 0x000000011919b824 */ /* 0x100fe400078e0a04 */
[----:B------:R-:W-:Y:S01]  /*5070*/  @!P2 IMAD.IADD R29, R29, 0x1, -R4 ;  /* 0x000000011d1da824 */ /* 0x000fe200078e0a04 */
[----:B------:R-:W-:Y:S01]  /*5080*/  ISETP.GT.U32.AND P6, PT, R4, R27, PT ;  /* 0x0000001b0400720c */ /* 0x000fe20003fc4070 */
[----:B------:R-:W-:-:S04]  /*5090*/  IMAD.HI.U32 R5, R6, R7, RZ ;  /* 0x0000000706057227 */ /* 0x000fc800078e00ff */
[C---:B------:R-:W-:Y:S02]  /*50a0*/  IMAD R251, R4.reuse, R8, R251 ;  /* 0x0000000804fb7224 */ /* 0x040fe400078e02fb */
        /* <DEDUP_REMOVED lines=8> */
[----:B------:R-:W-:Y:S01]  /*5130*/  IABS R11, R15 ;  /* 0x0000000f000b7213 */ /* 0x000fe20000000000 */
[----:B------:R-:W-:Y:S02]  /*5140*/  IMAD.MOV R5, RZ, RZ, -R5 ;  /* 0x000000ffff057224 */ /* 0x000fe400078e0a05 */
[----:B------:R-:W-:Y:S01]  /*5150*/  @!P1 IMAD.MOV R31, RZ, RZ, -R31 ;  /* 0x000000ffff1f9224 */ /* 0x000fe200078e0a1f */
[C---:B------:R-:W-:Y:S01]  /*5160*/  ISETP.GT.U32.AND P1, PT, R4.reuse, R8, PT ;  /* 0x000000080400720c */ /* 0x040fe20003f24070 */
[----:B------:R-:W-:Y:S02]  /*5170*/  IMAD R26, R4, R5, R9 ;  /* 0x00000005041a7224 */ /* 0x000fe400078e0209 */
[----:B------:R-:W-:-:S02]  /*5180*/  @!P0 IMAD.IADD R29, R29, 0x1, -R4 ;  /* 0x000000011d1d8824 */ /* 0x000fc400078e0a04 */
[--C-:B------:R-:W-:Y:S01]  /*5190*/  @!P6 IMAD.IADD R27, R27, 0x1, -R4.reuse ;  /* 0x000000011b1be824 */ /* 0x100fe200078e0a04 */
[----:B------:R-:W-:Y:S01]  /*51a0*/  ISETP.GT.U32.AND P0, PT, R4, R26, PT ;  /* 0x0000001a0400720c */ /* 0x000fe20003f04070 */
[----:B------:R-:W-:Y:S01]  /*51b0*/  @!P5 IMAD.MOV R33, RZ, RZ, -R33 ;  /* 0x000000ffff21d224 */ /* 0x000fe200078e0a21 */
[----:B------:R-:W-:Y:S01]  /*51c0*/  ISETP.GE.AND P5, PT, R10, RZ, PT ;  /* 0x000000ff0a00720c */ /* 0x000fe20003fa6270 */
[----:B------:R-:W-:Y:S01]  /*51d0*/  IMAD.HI.U32 R7, R6, R11, RZ ;  /* 0x0000000b06077227 */ /* 0x000fe200078e00ff */
[----:B------:R-:W-:Y:S02]  /*51e0*/  ISETP.GT.U32.AND P2, PT, R4, R27, PT ;  /* 0x0000001b0400720c */ /* 0x000fe40003f44070 */
[----:B------:R-:W-:Y:S01]  /*51f0*/  LOP3.LUT R10, R3, 0xc6, RZ, 0xfc, !PT ;  /* 0x000000c6030a7812 */ /* 0x000fe200078efcff */
[--C-:B------:R-:W-:Y:S01]  /*5200*/  @!P1 IMAD.IADD R8, R8, 0x1, -R4.reuse ;  /* 0x0000000108089824 */ /* 0x100fe200078e0a04 */
[----:B------:R-:W-:Y:S01]  /*5210*/  ISETP.GE.AND P6, PT, R13, RZ, PT ;  /* 0x000000ff0d00720c */ /* 0x000fe20003fc6270 */
[--C-:B------:R-:W-:Y:S01]  /*5220*/  @!P3 IMAD.IADD R251, R251, 0x1, -R4.reuse ;  /* 0x00000001fbfbb824 */ /* 0x100fe200078e0a04 */
[----:B------:R-:W-:Y:S01]  /*5230*/  IABS R9, R10 ;  /* 0x0000000a00097213 */ /* 0x000fe20000000000 */
[----:B------:R-:W-:Y:S01]  /*5240*/  IMAD.MOV R7, RZ, RZ, -R7 ;  /* 0x000000ffff077224 */ /* 0x000fe200078e0a07 */
[----:B------:R-:W-:Y:S01]  /*5250*/  ISETP.GE.AND P1, PT, R10, RZ, PT ;  /* 0x000000ff0a00720c */ /* 0x000fe20003f26270 */
[----:B------:R-:W-:Y:S01]  /*5260*/  @!P0 IMAD.IADD R26, R26, 0x1, -R4 ;  /* 0x000000011a1a8824 */ /* 0x000fe200078e0a04 */
[----:B------:R-:W-:Y:S01]  /*5270*/  ISETP.GT.U32.AND P0, PT, R4, R8, PT ;  /* 0x000000080400720c */ /* 0x000fe20003f04070 */
[----:B------:R-:W-:Y:S01]  /*5280*/  IMAD.HI.U32 R5, R6, R9, RZ ;  /* 0x0000000906057227 */ /* 0x000fe200078e00ff */
[----:B------:R-:W-:-:S03]  /*5290*/  ISETP.GT.U32.AND P3, PT, R4, R251, PT ;  /* 0x000000fb0400720c */ /* 0x000fc60003f64070 */
[--C-:B------:R-:W-:Y:S01]  /*52a0*/  @!P2 IMAD.IADD R27, R27, 0x1, -R4.reuse ;  /* 0x000000011b1ba824 */ /* 0x100fe200078e0a04 */
[----:B------:R-:W-:Y:S01]  /*52b0*/  ISETP.GE.AND P2, PT, R12, RZ, PT ;  /* 0x000000ff0c00720c */ /* 0x000fe20003f46270 */
[C---:B------:R-:W-:Y:S01]  /*52c0*/  IMAD R24, R4.reuse, R7, R11 ;  /* 0x0000000704187224 */ /* 0x040fe200078e020b */
[----:B------:R-:W-:Y:S01]  /*52d0*/  LOP3.LUT R12, R3, 0xca, RZ, 0xfc, !PT ;  /* 0x000000ca030c7812 */ /* 0x000fe200078efcff */
[----:B------:R-:W-:Y:S01]  /*52e0*/  @!P5 IMAD.MOV R27, RZ, RZ, -R27 ;  /* 0x000000ffff1bd224 */ /* 0x000fe200078e0a1b */
[----:B------:R-:W-:Y:S01]  /*52f0*/  ISETP.GT.U32.AND P5, PT, R4, R26, PT ;  /* 0x0000001a0400720c */ /* 0x000fe20003fa4070 */
[----:B------:R-:W-:Y:S01]  /*5300*/  IMAD.MOV R5, RZ, RZ, -R5 ;  /* 0x000000ffff057224 */ /* 0x000fe200078e0a05 */
[----:B------:R-:W-:Y:S01]  /*5310*/  IABS R13, R12 ;  /* 0x0000000c000d7213 */ /* 0x000fe20000000000 */
[----:B------:R-:W-:Y:S01]  /*5320*/  @!P0 IMAD.IADD R8, R8, 0x1, -R4 ;  /* 0x0000000108088824 */ /* 0x000fe200078e0a04 */
[C---:B------:R-:W-:Y:S01]  /*5330*/  ISETP.GT.U32.AND P0, PT, R4.reuse, R24, PT ;  /* 0x000000180400720c */ /* 0x040fe20003f04070 */
[----:B------:R-:W-:-:S02]  /*5340*/  IMAD R10, R4, R5, R9 ;  /* 0x00000005040a7224 */ /* 0x000fc400078e0209 */
[----:B------:R-:W-:-:S04]  /*5350*/  IMAD.HI.U32 R5, R6, R13, RZ ;  /* 0x0000000d06057227 */ /* 0x000fc800078e00ff */
[----:B------:R-:W-:Y:S01]  /*5360*/  @!P4 IMAD.MOV R29, RZ, RZ, -R29 ;  /* 0x000000ffff1dc224 */ /* 0x000fe200078e0a1d */
[----:B------:R-:W-:Y:S01]  /*5370*/  ISETP.GT.U32.AND P4, PT, R4, R10, PT ;  /* 0x0000000a0400720c */ /* 0x000fe20003f84070 */
[--C-:B------:R-:W-:Y:S01]  /*5380*/  @!P3 IMAD.IADD R251, R251, 0x1, -R4.reuse ;  /* 0x00000001fbfbb824 */ /* 0x100fe200078e0a04 */
[----:B------:R-:W-:Y:S01]  /*5390*/  ISETP.GE.AND P3, PT, R14, RZ, PT ;  /* 0x000000ff0e00720c */ /* 0x000fe20003f66270 */
[----:B------:R-:W-:Y:S01]  /*53a0*/  IMAD.MOV R5, RZ, RZ, -R5 ;  /* 0x000000ffff057224 */ /* 0x000fe200078e0a05 */
[C---:B------:R-:W-:Y:S01]  /*53b0*/  LOP3.LUT R14, R3.reuse, 0xd0, RZ, 0xfc, !PT ;  /* 0x000000d0030e7812 */ /* 0x040fe200078efcff */
[--C-:B------:R-:W-:Y:S01]  /*53c0*/  @!P5 IMAD.IADD R26, R26, 0x1, -R4.reuse ;  /* 0x000000011a1ad824 */ /* 0x100fe200078e0a04 */
[----:B------:R-:W-:Y:S01]  /*53d0*/  ISETP.GE.AND P5, PT, R12, RZ, PT ;  /* 0x000000ff0c00720c */ /* 0x000fe20003fa6270 */
[----:B------:R-:W-:Y:S01]  /*53e0*/  IMAD R12, R4, R5, R13 ;  /* 0x00000005040c7224 */ /* 0x000fe200078e020d */
[C---:B------:R-:W-:Y:S01]  /*53f0*/  LOP3.LUT R5, R3.reuse, 0xcc, RZ, 0xfc, !PT ;  /* 0x000000cc03057812 */ /* 0x040fe200078efcff */
[--C-:B------:R-:W-:Y:S01]  /*5400*/  @!P0 IMAD.IADD R24, R24, 0x1, -R4.reuse ;  /* 0x0000000118188824 */ /* 0x100fe200078e0a04 */
[----:B------:R-:W-:Y:S01]  /*5410*/  LOP3.LUT R13, R3, 0xce, RZ, 0xfc, !PT ;  /* 0x000000ce030d7812 */ /* 0x000fe200078efcff */
[----:B------:R-:W-:Y:S01]  /*5420*/  @!P6 IMAD.MOV R251, RZ, RZ, -R251 ;  /* 0x000000fffffbe224 */ /* 0x000fe200078e0afb */
[----:B------:R-:W-:Y:S01]  /*5430*/  IABS R11, R5 ;  /* 0x00000005000b7213 */ /* 0x000fe20000000000 */
[----:B------:R-:W-:Y:S01]  /*5440*/  @!P4 IMAD.IADD R10, R10, 0x1, -R4 ;  /* 0x000000010a0ac824 */ /* 0x000fe200078e0a04 */
[----:B------:R-:W-:Y:S01]  /*5450*/  ISETP.GT.U32.AND P0, PT, R4, R24, PT ;  /* 0x000000180400720c */ /* 0x000fe20003f04070 */
[----:B------:R-:W-:Y:S01]  /*5460*/  @!P3 IMAD.MOV R26, RZ, RZ, -R26 ;  /* 0x000000ffff1ab224 */ /* 0x000fe200078e0a1a */
[----:B------:R-:W-:Y:S01]  /*5470*/  ISETP.GE.AND P6, PT, R15, RZ, PT ;  /* 0x000000ff0f00720c */ /* 0x000fe20003fc6270 */
[----:B------:R-:W-:Y:S01]  /*5480*/  @!P2 IMAD.MOV R8, RZ, RZ, -R8 ;  /* 0x000000ffff08a224 */ /* 0x000fe200078e0a08 */
[----:B------:R-:W-:Y:S01]  /*5490*/  ISETP.GE.AND P4, PT, R5, RZ, PT ;  /* 0x000000ff0500720c */ /* 0x000fe20003f86270 */
[----:B------:R-:W-:Y:S01]  /*54a0*/  IMAD.HI.U32 R5, R6, R11, RZ ;  /* 0x0000000b06057227 */ /* 0x000fe200078e00ff */
[----:B------:R-:W-:-:S02]  /*54b0*/  ISETP.GT.U32.AND P3, PT, R4, R12, PT ;  /* 0x0000000c0400720c */ /* 0x000fc40003f64070 */
[----:B------:R-:W-:Y:S01]  /*54c0*/  ISETP.GT.U32.AND P2, PT, R4, R10, PT ;  /* 0x0000000a0400720c */ /* 0x000fe20003f44070 */
[----:B------:R-:W-:Y:S01]  /*54d0*/  IMAD.MOV R5, RZ, RZ, -R5 ;  /* 0x000000ffff057224 */ /* 0x000fe200078e0a05 */
[----:B------:R-:W-:Y:S02]  /*54e0*/  IABS R19, R13 ;  /* 0x0000000d00137213 */ /* 0x000fe40000000000 */
[----:B------:R-:W-:Y:S01]  /*54f0*/  IABS R249, R14 ;  /* 0x0000000e00f97213 */ /* 0x000fe20000000000 */
[----:B------:R-:W-:Y:S01]  /*5500*/  @!P0 IMAD.IADD R24, R24, 0x1, -R4 ;  /* 0x0000000118188824 */ /* 0x000fe200078e0a04 */
[----:B------:R-:W-:Y:S01]  /*5510*/  ISETP.GE.AND P0, PT, R14, RZ, PT ;  /* 0x000000ff0e00720c */ /* 0x000fe20003f06270 */
[----:B------:R-:W-:Y:S01]  /*5520*/  IMAD R20, R4, R5, R11 ;  /* 0x0000000504147224 */ /* 0x000fe200078e020b */
[C---:B------:R-:W-:Y:S01]  /*5530*/  LOP3.LUT R5, R3.reuse, 0xd2, RZ, 0xfc, !PT ;  /* 0x000000d203057812 */ /* 0x040fe200078efcff */
[----:B------:R-:W-:Y:S01]  /*5540*/  @!P6 IMAD.MOV R24, RZ, RZ, -R24 ;  /* 0x000000ffff18e224 */ /* 0x000fe200078e0a18 */
[----:B------:R-:W-:Y:S01]  /*5550*/  LOP3.LUT R14, R3, 0xd6, RZ, 0xfc, !PT ;  /* 0x000000d6030e7812 */ /* 0x000fe200078efcff */
[----:B------:R-:W-:Y:S01]  /*5560*/  @!P3 IMAD.IADD R12, R12, 0x1, -R4 ;  /* 0x000000010c0cb824 */ /* 0x000fe200078e0a04 */
[----:B------:R-:W-:Y:S01]  /*5570*/  ISETP.GT.U32.AND P6, PT, R4, R20, PT ;  /* 0x000000140400720c */ /* 0x000fe20003fc4070 */
[----:B------:R-:W-:Y:S01]  /*5580*/  IMAD.HI.U32 R7, R6, R19, RZ ;  /* 0x0000001306077227 */ /* 0x000fe200078e00ff */
[----:B------:R-:W-:-:S02]  /*5590*/  IABS R247, R5 ;  /* 0x0000000500f77213 */ /* 0x000fc40000000000 */
[----:B------:R-:W-:Y:S01]  /*55a0*/  ISETP.GT.U32.AND P3, PT, R4, R12, PT ;  /* 0x0000000c0400720c */ /* 0x000fe20003f64070 */
[----:B------:R-:W-:Y:S01]  /*55b0*/  IMAD.MOV R7, RZ, RZ, -R7 ;  /* 0x000000ffff077224 */ /* 0x000fe200078e0a07 */
[----:B------:R-:W-:Y:S01]  /*55c0*/  IABS R245, R14 ;  /* 0x0000000e00f57213 */ /* 0x000fe20000000000 */
[--C-:B------:R-:W-:Y:S01]  /*55d0*/  @!P2 IMAD.IADD R10, R10, 0x1, -R4.reuse ;  /* 0x000000010a0aa824 */ /* 0x100fe200078e0a04 */
[----:B------:R-:W-:Y:S01]  /*55e0*/  ISETP.GE.AND P2, PT, R13, RZ, PT ;  /* 0x000000ff0d00720c */ /* 0x000fe20003f46270 */
[----:B------:R-:W-:Y:S01]  /*55f0*/  IMAD.HI.U32 R9, R6, R249, RZ ;  /* 0x000000f906097227 */ /* 0x000fe200078e00ff */
[----:B------:R-:W-:Y:S02]  /*5600*/  LOP3.LUT R13, R3, 0xd4, RZ, 0xfc, !PT ;  /* 0x000000d4030d7812 */ /* 0x000fe400078efcff */
[----:B------:R-:W-:Y:S01]  /*5610*/  IABS R11, R30 ;  /* 0x0000001e000b7213 */ /* 0x000fe20000000000 */
[----:B------:R-:W-:Y:S01]  /*5620*/  @!P6 IMAD.IADD R20, R20, 0x1, -R4 ;  /* 0x000000011414e824 */ /* 0x000fe200078e0a04 */
[----:B------:R-:W-:Y:S01]  /*5630*/  IABS R15, R13 ;  /* 0x0000000d000f7213 */ /* 0x000fe20000000000 */
[----:B------:R-:W-:-:S02]  /*5640*/  IMAD R19, R4, R7, R19 ;  /* 0x0000000704137224 */ /* 0x000fc400078e0213 */
[----:B------:R-:W-:Y:S01]  /*5650*/  @!P1 IMAD.MOV R10, RZ, RZ, -R10 ;  /* 0x000000ffff0a9224 */ /* 0x000fe200078e0a0a */
[----:B------:R-:W-:Y:S01]  /*5660*/  ISETP.GE.AND P1, PT, R5, RZ, PT ;  /* 0x000000ff0500720c */ /* 0x000fe20003f26270 */
[----:B------:R-:W-:Y:S01]  /*5670*/  IMAD.MOV R9, RZ, RZ, -R9 ;  /* 0x000000ffff097224 */ /* 0x000fe200078e0a09 */
[----:B------:R-:W-:Y:S01]  /*5680*/  ISETP.GT.U32.AND P6, PT, R4, R20, PT ;  /* 0x000000140400720c */ /* 0x000fe20003fc4070 */
[----:B------:R-:W-:Y:S01]  /*5690*/  @!P3 IMAD.IADD R12, R12, 0x1, -R4 ;  /* 0x000000010c0cb824 */ /* 0x000fe200078e0a04 */
[----:B------:R-:W-:Y:S01]  /*56a0*/  ISETP.GT.U32.AND P3, PT, R4, R19, PT ;  /* 0x000000130400720c */ /* 0x000fe20003f64070 */
[----:B------:R-:W-:-:S04]  /*56b0*/  IMAD.HI.U32 R5, R6, R247, RZ ;  /* 0x000000f706057227 */ /* 0x000fc800078e00ff */
[C---:B------:R-:W-:Y:S02]  /*56c0*/  IMAD R249, R4.reuse, R9, R249 ;  /* 0x0000000904f97224 */ /* 0x040fe400078e02f9 */
[----:B------:R-:W-:Y:S02]  /*56d0*/  IMAD.MOV R5, RZ, RZ, -R5 ;  /* 0x000000ffff057224 */ /* 0x000fe400078e0a05 */
[----:B------:R-:W-:Y:S01]  /*56e0*/  @!P5 IMAD.MOV R12, RZ, RZ, -R12 ;  /* 0x000000ffff0cd224 */ /* 0x000fe200078e0a0c */
[C---:B------:R-:W-:Y:S01]  /*56f0*/  ISETP.GT.U32.AND P5, PT, R4.reuse, R249, PT ;  /* 0x000000f90400720c */ /* 0x040fe20003fa4070 */
[----:B------:R-:W-:Y:S02]  /*5700*/  IMAD R247, R4, R5, R247 ;  /* 0x0000000504f77224 */ /* 0x000fe400078e02f7 */
[--C-:B------:R-:W-:Y:S02]  /*5710*/  @!P6 IMAD.IADD R20, R20, 0x1, -R4.reuse ;  /* 0x000000011414e824 */ /* 0x100fe400078e0a04 */
[----:B------:R-:W-:Y:S01]  /*5720*/  @!P3 IMAD.IADD R19, R19, 0x1, -R4 ;  /* 0x000000011313b824 */ /* 0x000fe200078e0a04 */
[----:B------:R-:W-:Y:S01]  /*5730*/  ISETP.GT.U32.AND P6, PT, R4, R247, PT ;  /* 0x000000f70400720c */ /* 0x000fe20003fc4070 */
[----:B------:R-:W-:-:S03]  /*5740*/  IMAD.HI.U32 R7, R6, R15, RZ ;  /* 0x0000000f06077227 */ /* 0x000fc600078e00ff */
[----:B------:R-:W-:Y:S01]  /*5750*/  ISETP.GT.U32.AND P3, PT, R4, R19, PT ;  /* 0x000000130400720c */ /* 0x000fe20003f64070 */
[----:B------:R-:W-:-:S04]  /*5760*/  IMAD.HI.U32 R9, R6, R245, RZ ;  /* 0x000000f506097227 */ /* 0x000fc800078e00ff */
[--C-:B------:R-:W-:Y:S02]  /*5770*/  @!P5 IMAD.IADD R249, R249, 0x1, -R4.reuse ;  /* 0x00000001f9f9d824 */ /* 0x100fe400078e0a04 */
[----:B------:R-:W-:Y:S02]  /*5780*/  IMAD.MOV R7, RZ, RZ, -R7 ;  /* 0x000000ffff077224 */ /* 0x000fe400078e0a07 */
[----:B------:R-:W-:Y:S02]  /*5790*/  IMAD.MOV R9, RZ, RZ, -R9 ;  /* 0x000000ffff097224 */ /* 0x000fe400078e0a09 */
[----:B------:R-:W-:Y:S01]  /*57a0*/  @!P6 IMAD.IADD R247, R247, 0x1, -R4 ;  /* 0x00000001f7f7e824 */ /* 0x000fe200078e0a04 */
[C---:B------:R-:W-:Y:S01]  /*57b0*/  ISETP.GT.U32.AND P6, PT, R4.reuse, R249, PT ;  /* 0x000000f90400720c */ /* 0x040fe20003fc4070 */
[----:B------:R-:W-:Y:S02]  /*57c0*/  IMAD R15, R4, R7, R15 ;  /* 0x00000007040f7224 */ /* 0x000fe400078e020f */
[----:B------:R-:W-:-:S04]  /*57d0*/  IMAD.HI.U32 R5, R6, R235, RZ ;  /* 0x000000eb06057227 */ /* 0x000fc800078e00ff */
[C---:B------:R-:W-:Y:S01]  /*57e0*/  IMAD R245, R4.reuse, R9, R245 ;  /* 0x0000000904f57224 */ /* 0x040fe200078e02f5 */
[----:B------:R-:W-:Y:S01]  /*57f0*/  IABS R9, R18 ;  /* 0x0000001200097213 */ /* 0x000fe20000000000 */
[----:B------:R-:W-:Y:S02]  /*5800*/  IMAD.MOV R5, RZ, RZ, -R5 ;  /* 0x000000ffff057224 */ /* 0x000fe400078e0a05 */
[--C-:B------:R-:W-:Y:S01]  /*5810*/  @!P3 IMAD.IADD R19, R19, 0x1, -R4.reuse ;  /* 0x000000011313b824 */ /* 0x100fe200078e0a04 */
[C---:B------:R-:W-:Y:S01]  /*5820*/  ISETP.GT.U32.AND P3, PT, R4.reuse, R15, PT ;  /* 0x0000000f0400720c */ /* 0x040fe20003f64070 */
[C---:B------:R-:W-:Y:S01]  /*5830*/  IMAD R235, R4.reuse, R5, R235 ;  /* 0x0000000504eb7224 */ /* 0x040fe200078e02eb */
[----:B------:R-:W-:Y:S01]  /*5840*/  ISETP.GT.U32.AND P5, PT, R4, R245, PT ;  /* 0x000000f50400720c */ /* 0x000fe20003fa4070 */
[----:B------:R-:W-:Y:S02]  /*5850*/  @!P6 IMAD.IADD R249, R249, 0x1, -R4 ;  /* 0x00000001f9f9e824 */ /* 0x000fe400078e0a04 */
[----:B------:R-:W-:Y:S01]  /*5860*/  IMAD.HI.U32 R5, R6, R9, RZ ;  /* 0x0000000906057227 */ /* 0x000fe200078e00ff */
[----:B------:R-:W-:-:S03]  /*5870*/  ISETP.GT.U32.AND P6, PT, R4, R235, PT ;  /* 0x000000eb0400720c */ /* 0x000fc60003fc4070 */
[----:B------:R-:W-:-:S04]  /*5880*/  IMAD.HI.U32 R7, R6, R233, RZ ;  /* 0x000000e906077227 */ /* 0x000fc800078e00ff */
        /* <DEDUP_REMOVED lines=8> */
[----:B------:R-:W-:Y:S01]  /*5910*/  @!P6 IMAD.IADD R235, R235, 0x1, -R4 ;  /* 0x00000001ebebe824 */ /* 0x000fe200078e0a04 */
[----:B------:R-:W-:Y:S01]  /*5920*/  ISETP.GE.AND P6, PT, R14, RZ, PT ;  /* 0x000000ff0e00720c */ /* 0x000fe20003fc6270 */
[----:B------:R-:W-:Y:S01]  /*5930*/  IMAD R233, R4, R7, R233 ;  /* 0x0000000704e97224 */ /* 0x000fe200078e02e9 */
[----:B------:R-:W-:Y:S01]  /*5940*/  LOP3.LUT R14, R3, 0xe2, RZ, 0xfc, !PT ;  /* 0x000000e2030e7812 */ /* 0x000fe200078efcff */
[----:B------:R-:W-:-:S04]  /*5950*/  IMAD.HI.U32 R7, R6, R11, RZ ;  /* 0x0000000b06077227 */ /* 0x000fc800078e00ff */
[----:B------:R-:W-:Y:S02]  /*5960*/  IMAD.MOV R5, RZ, RZ, -R5 ;  /* 0x000000ffff057224 */ /* 0x000fe400078e0a05 */
[----:B------:R-:W-:Y:S01]  /*5970*/  @!P4 IMAD.MOV R20, RZ, RZ, -R20 ;  /* 0x000000ffff14c224 */ /* 0x000fe200078e0a14 */
[C---:B------:R-:W-:Y:S01]  /*5980*/  ISETP.GT.U32.AND P4, PT, R4.reuse, R15, PT ;  /* 0x0000000f0400720c */ /* 0x040fe20003f84070 */
[--C-:B------:R-:W-:Y:S01]  /*5990*/  @!P3 IMAD.IADD R247, R247, 0x1, -R4.reuse ;  /* 0x00000001f7f7b824 */ /* 0x100fe200078e0a04 */
[C---:B------:R-:W-:Y:S01]  /*59a0*/  ISETP.GT.U32.AND P3, PT, R4.reuse, R233, PT ;  /* 0x000000e90400720c */ /* 0x040fe20003f64070 */
[----:B------:R-:W-:Y:S02]  /*59b0*/  IMAD.MOV R7, RZ, RZ, -R7 ;  /* 0x000000ffff077224 */ /* 0x000fe400078e0a07 */
[C---:B------:R-:W-:Y:S02]  /*59c0*/  IMAD R231, R4.reuse, R5, R231 ;  /* 0x0000000504e77224 */ /* 0x040fe400078e02e7 */
[----:B------:R-:W-:Y:S01]  /*59d0*/  @!P5 IMAD.IADD R245, R245, 0x1, -R4 ;  /* 0x00000001f5f5d824 */ /* 0x000fe200078e0a04 */
[C---:B------:R-:W-:Y:S01]  /*59e0*/  ISETP.GT.U32.AND P5, PT, R4.reuse, R9, PT ;  /* 0x000000090400720c */ /* 0x040fe20003fa4070 */
[----:B------:R-:W-:-:S02]  /*59f0*/  IMAD R7, R4, R7, R11 ;  /* 0x0000000704077224 */ /* 0x000fc400078e020b */
[----:B------:R-:W-:Y:S01]  /*5a00*/  @!P1 IMAD.MOV R247, RZ, RZ, -R247 ;  /* 0x000000fffff79224 */ /* 0x000fe200078e0af7 */
[C---:B------:R-:W-:Y:S01]  /*5a10*/  ISETP.GT.U32.AND P1, PT, R4.reuse, R231, PT ;  /* 0x000000e70400720c */ /* 0x040fe20003f24070 */
[----:B------:R-:W-:Y:S01]  /*5a20*/  @!P6 IMAD.MOV R245, RZ, RZ, -R245 ;  /* 0x000000fffff5e224 */ /* 0x000fe200078e0af5 */
[C---:B------:R-:W-:Y:S01]  /*5a30*/  ISETP.GT.U32.AND P6, PT, R4.reuse, R7, PT ;  /* 0x000000070400720c */ /* 0x040fe20003fc4070 */
[--C-:B------:R-:W-:Y:S01]  /*5a40*/  @!P4 IMAD.IADD R15, R15, 0x1, -R4.reuse ;  /* 0x000000010f0fc824 */ /* 0x100fe200078e0a04 */
[----:B------:R-:W-:Y:S01]  /*5a50*/  ISETP.GE.AND P4, PT, R13, RZ, PT ;  /* 0x000000ff0d00720c */ /* 0x000fe20003f86270 */
[----:B------:R-:W-:Y:S01]  /*5a60*/  @!P2 IMAD.MOV R19, RZ, RZ, -R19 ;  /* 0x000000ffff13a224 */ /* 0x000fe200078e0a13 */
[----:B------:R-:W-:Y:S01]  /*5a70*/  IABS R13, R14 ;  /* 0x0000000e000d7213 */ /* 0x000fe20000000000 */
[--C-:B------:R-:W-:Y:S01]  /*5a80*/  @!P3 IMAD.IADD R233, R233, 0x1, -R4.reuse ;  /* 0x00000001e9e9b824 */ /* 0x100fe200078e0a04 */
[----:B------:R-:W-:Y:S01]  /*5a90*/  ISETP.GT.U32.AND P2, PT, R4, R235, PT ;  /* 0x000000eb0400720c */ /* 0x000fe20003f44070 */
[--C-:B------:R-:W-:Y:S01]  /*5aa0*/  @!P5 IMAD.IADD R9, R9, 0x1, -R4.reuse ;  /* 0x000000010909d824 */ /* 0x100fe200078e0a04 */
[----:B------:R-:W-:Y:S01]  /*5ab0*/  ISETP.GE.AND P3, PT, R16, RZ, PT ;  /* 0x000000ff1000720c */ /* 0x000fe20003f66270 */
[----:B------:R-:W-:Y:S01]  /*5ac0*/  IMAD.MOV.U32 R11, RZ, RZ, R13 ;  /* 0x000000ffff0b7224 */ /* 0x000fe200078e000d */
[----:B------:R-:W-:Y:S01]  /*5ad0*/  LOP3.LUT R13, R3, 0xe6, RZ, 0xfc, !PT ;  /* 0x000000e6030d7812 */ /* 0x000fe200078efcff */
[--C-:B------:R-:W-:Y:S01]  /*5ae0*/  @!P1 IMAD.IADD R231, R231, 0x1, -R4.reuse ;  /* 0x00000001e7e79824 */ /* 0x100fe200078e0a04 */
[----:B------:R-:W-:Y:S01]  /*5af0*/  ISETP.GT.U32.AND P5, PT, R4, R9, PT ;  /* 0x000000090400720c */ /* 0x000fe20003fa4070 */
[----:B------:R-:W-:Y:S01]  /*5b00*/  @!P6 IMAD.IADD R7, R7, 0x1, -R4 ;  /* 0x000000010707e824 */ /* 0x000fe200078e0a04 */
[----:B------:R-:W-:Y:S01]  /*5b10*/  IABS R227, R13 ;  /* 0x0000000d00e37213 */ /* 0x000fe20000000000 */
[----:B------:R-:W-:Y:S01]  /*5b20*/  IMAD.HI.U32 R5, R6, R11, RZ ;  /* 0x0000000b06057227 */ /* 0x000fe200078e00ff */
[----:B------:R-:W-:-:S02]  /*5b30*/  ISETP.GT.U32.AND P6, PT, R4, R231, PT ;  /* 0x000000e70400720c */ /* 0x000fc40003fc4070 */
[----:B------:R-:W-:Y:S01]  /*5b40*/  ISETP.GE.AND P1, PT, R14, RZ, PT ;  /* 0x000000ff0e00720c */ /* 0x000fe20003f26270 */
[----:B------:R-:W-:Y:S01]  /*5b50*/  @!P0 IMAD.MOV R249, RZ, RZ, -R249 ;  /* 0x000000fffff98224 */ /* 0x000fe200078e0af9 */
[----:B------:R-:W-:Y:S01]  /*5b60*/  ISETP.GT.U32.AND P0, PT, R4, R233, PT ;  /* 0x000000e90400720c */ /* 0x000fe20003f04070 */
[--C-:B------:R-:W-:Y:S01]  /*5b70*/  @!P2 IMAD.IADD R235, R235, 0x1, -R4.reuse ;  /* 0x00000001ebeba824 */ /* 0x100fe200078e0a04 */
[----:B------:R-:W-:Y:S01]  /*5b80*/  ISETP.GE.AND P2, PT, R18, RZ, PT ;  /* 0x000000ff1200720c */ /* 0x000fe20003f46270 */
[----:B------:R-:W-:Y:S01]  /*5b90*/  IMAD.MOV R5, RZ, RZ, -R5 ;  /* 0x000000ffff057224 */ /* 0x000fe200078e0a05 */
[----:B------:R-:W-:Y:S01]  /*5ba0*/  LOP3.LUT R16, R3, 0xea, RZ, 0xfc, !PT ;  /* 0x000000ea03107812 */ /* 0x000fe200078efcff */
[----:B------:R-:W-:Y:S01]  /*5bb0*/  @!P4 IMAD.MOV R15, RZ, RZ, -R15 ;  /* 0x000000ffff0fc224 */ /* 0x000fe200078e0a0f */
[----:B------:R-:W-:Y:S01]  /*5bc0*/  ISETP.GE.AND P4, PT, R17, RZ, PT ;  /* 0x000000ff1100720c */ /* 0x000fe20003f86270 */
[C---:B------:R-:W-:Y:S01]  /*5bd0*/  IMAD R5, R4.reuse, R5, R11 ;  /* 0x0000000504057224 */ /* 0x040fe200078e020b */
[----:B------:R-:W-:Y:S01]  /*5be0*/  LOP3.LUT R11, R3, 0xe4, RZ, 0xfc, !PT ;  /* 0x000000e4030b7812 */ /* 0x000fe200078efcff */
[----:B------:R-:W-:Y:S01]  /*5bf0*/  @!P3 IMAD.MOV R235, RZ, RZ, -R235 ;  /* 0x000000ffffebb224 */ /* 0x000fe200078e0aeb */
[----:B------:R-:W-:Y:S01]  /*5c00*/  ISETP.GT.U32.AND P3, PT, R4, R7, PT ;  /* 0x000000070400720c */ /* 0x000fe20003f64070 */
[--C-:B------:R-:W-:Y:S01]  /*5c10*/  @!P5 IMAD.IADD R9, R9, 0x1, -R4.reuse ;  /* 0x000000010909d824 */ /* 0x100fe200078e0a04 */
[----:B------:R-:W-:Y:S01]  /*5c20*/  ISETP.GE.AND P5, PT, R30, RZ, PT ;  /* 0x000000ff1e00720c */ /* 0x000fe20003fa6270 */
[--C-:B------:R-:W-:Y:S01]  /*5c30*/  @!P6 IMAD.IADD R231, R231, 0x1, -R4.reuse ;  /* 0x00000001e7e7e824 */ /* 0x100fe200078e0a04 */
[----:B------:R-:W-:Y:S01]  /*5c40*/  ISETP.GT.U32.AND P6, PT, R4, R5, PT ;  /* 0x000000050400720c */ /* 0x000fe20003fc4070 */
[----:B------:R-:W-:Y:S01]  /*5c50*/  @!P0 IMAD.IADD R233, R233, 0x1, -R4 ;  /* 0x00000001e9e98824 */ /* 0x000fe200078e0a04 */
[----:B------:R-:W-:Y:S01]  /*5c60*/  LOP3.LUT R17, R3, 0xec, RZ, 0xfc, !PT ;  /* 0x000000ec03117812 */ /* 0x000fe200078efcff */
[----:B------:R-:W-:Y:S01]  /*5c70*/  @!P2 IMAD.MOV R9, RZ, RZ, -R9 ;  /* 0x000000ffff09a224 */ /* 0x000fe200078e0a09 */
[----:B------:R-:W-:Y:S01]  /*5c80*/  ISETP.GE.AND P0, PT, R28, RZ, PT ;  /* 0x000000ff1c00720c */ /* 0x000fe20003f06270 */
[----:B------:R-:W-:Y:S01]  /*5c90*/  @!P4 IMAD.MOV R233, RZ, RZ, -R233 ;  /* 0x000000ffffe9c224 */ /* 0x000fe200078e0ae9 */
[----:B------:R-:W-:Y:S01]  /*5ca0*/  ISETP.GE.AND P4, PT, R11, RZ, PT ;  /* 0x000000ff0b00720c */ /* 0x000fe20003f86270 */
[----:B------:R-:W-:Y:S01]  /*5cb0*/  IMAD.HI.U32 R28, R6, R241, RZ ;  /* 0x000000f1061c7227 */ /* 0x000fe200078e00ff */
[----:B------:R-:W-:-:S02]  /*5cc0*/  IABS R11, R11 ;  /* 0x0000000b000b7213 */ /* 0x000fc40000000000 */
[----:B------:R-:W-:Y:S01]  /*5cd0*/  IABS R221, R17 ;  /* 0x0000001100dd7213 */ /* 0x000fe20000000000 */
[--C-:B------:R-:W-:Y:S01]  /*5ce0*/  @!P3 IMAD.IADD R7, R7, 0x1, -R4.reuse ;  /* 0x000000010707b824 */ /* 0x100fe200078e0a04 */
[----:B------:R-:W-:Y:S01]  /*5cf0*/  ISETP.GE.AND P2, PT, R13, RZ, PT ;  /* 0x000000ff0d00720c */ /* 0x000fe20003f46270 */
[----:B------:R-:W-:Y:S01]  /*5d00*/  @!P6 IMAD.IADD R5, R5, 0x1, -R4 ;  /* 0x000000010505e824 */ /* 0x000fe200078e0a04 */
[----:B------:R-:W-:Y:S01]  /*5d10*/  LOP3.LUT R14, R3, 0xe8, RZ, 0xfc, !PT ;  /* 0x000000e8030e7812 */ /* 0x000fe200078efcff */
[----:B------:R-:W-:Y:S01]  /*5d20*/  @!P5 IMAD.MOV R7, RZ, RZ, -R7 ;  /* 0x000000ffff07d224 */ /* 0x000fe200078e0a07 */
[----:B------:R-:W-:Y:S01]  /*5d30*/  ISETP.GE.AND P5, PT, R17, RZ, PT ;  /* 0x000000ff1100720c */ /* 0x000fe20003fa6270 */
[----:B------:R-:W-:Y:S01]  /*5d40*/  IMAD.MOV.U32 R17, RZ, RZ, R11 ;  /* 0x000000ffff117224 */ /* 0x000fe200078e000b */
[----:B------:R-:W-:Y:S01]  /*5d50*/  ISETP.GT.U32.AND P6, PT, R4, R5, PT ;  /* 0x000000050400720c */ /* 0x000fe20003fc4070 */
[----:B------:R-:W-:Y:S01]  /*5d60*/  IMAD.HI.U32 R13, R6, R227, RZ ;  /* 0x000000e3060d7227 */ /* 0x000fe200078e00ff */
[----:B------:R-:W-:-:S02]  /*5d70*/  IABS R155, R16 ;  /* 0x00000010009b7213 */ /* 0x000fc40000000000 */
[----:B------:R-:W-:Y:S01]  /*5d80*/  IABS R229, R14 ;  /* 0x0000000e00e57213 */ /* 0x000fe20000000000 */
[----:B------:R-:W-:Y:S01]  /*5d90*/  IMAD.HI.U32 R11, R6, R17, RZ ;  /* 0x00000011060b7227 */ /* 0x000fe200078e00ff */
[----:B------:R-:W-:Y:S02]  /*5da0*/  ISETP.GE.AND P3, PT, R14, RZ, PT ;  /* 0x000000ff0e00720c */ /* 0x000fe40003f66270 */
[----:B------:R-:W-:Y:S01]  /*5db0*/  LOP3.LUT R30, R3, 0xee, RZ, 0xfc, !PT ;  /* 0x000000ee031e7812 */ /* 0x000fe200078efcff */
[----:B------:R-:W-:Y:S02]  /*5dc0*/  IMAD.MOV R11, RZ, RZ, -R11 ;  /* 0x000000ffff0b7224 */ /* 0x000fe400078e0a0b */
[----:B------:R-:W-:Y:S01]  /*5dd0*/  @!P0 IMAD.MOV R231, RZ, RZ, -R231 ;  /* 0x000000ffffe78224 */ /* 0x000fe200078e0ae7 */
[----:B------:R-:W-:Y:S01]  /*5de0*/  ISETP.GE.AND P0, PT, R16, RZ, PT ;  /* 0x000000ff1000720c */ /* 0x000fe20003f06270 */
[----:B------:R-:W-:Y:S02]  /*5df0*/  IMAD R11, R4, R11, R17 ;  /* 0x0000000b040b7224 */ /* 0x000fe400078e0211 */
[----:B------:R-:W-:-:S02]  /*5e00*/  @!P6 IMAD.IADD R5, R5, 0x1, -R4 ;  /* 0x000000010505e824 */ /* 0x000fc400078e0a04 */
[----:B------:R-:W-:Y:S01]  /*5e10*/  IMAD.MOV R16, RZ, RZ, -R13 ;  /* 0x000000ffff107224 */ /* 0x000fe200078e0a0d */
[----:B------:R-:W-:Y:S01]  /*5e20*/  ISETP.GT.U32.AND P6, PT, R4, R11, PT ;  /* 0x0000000b0400720c */ /* 0x000fe20003fc4070 */
[----:B------:R-:W-:-:S04]  /*5e30*/  IMAD.HI.U32 R14, R6, R229, RZ ;  /* 0x000000e5060e7227 */ /* 0x000fc800078e00ff */
[C---:B------:R-:W-:Y:S02]  /*5e40*/  IMAD R227, R4.reuse, R16, R227 ;  /* 0x0000001004e37224 */ /* 0x040fe400078e02e3 */
[----:B------:R-:W-:Y:S02]  /*5e50*/  @!P1 IMAD.MOV R5, RZ, RZ, -R5 ;  /* 0x000000ffff059224 */ /* 0x000fe400078e0a05 */
[----:B------:R-:W-:Y:S01]  /*5e60*/  IMAD.MOV R18, RZ, RZ, -R14 ;  /* 0x000000ffff127224 */ /* 0x000fe200078e0a0e */
[----:B------:R-:W-:Y:S01]  /*5e70*/  ISETP.GT.U32.AND P1, PT, R4, R227, PT ;  /* 0x000000e30400720c */ /* 0x000fe20003f24070 */
[----:B------:R-:W-:-:S04]  /*5e80*/  IMAD.HI.U32 R13, R6, R155, RZ ;  /* 0x0000009b060d7227 */ /* 0x000fc800078e00ff */
[----:B------:R-:W-:Y:S02]  /*5e90*/  @!P6 IMAD.IADD R11, R11, 0x1, -R4 ;  /* 0x000000010b0be824 */ /* 0x000fe400078e0a04 */
[C---:B------:R-:W-:Y:S02]  /*5ea0*/  IMAD R229, R4.reuse, R18, R229 ;  /* 0x0000001204e57224 */ /* 0x040fe400078e02e5 */
[----:B------:R-:W-:Y:S01]  /*5eb0*/  IMAD.MOV R13, RZ, RZ, -R13 ;  /* 0x000000ffff0d7224 */ /* 0x000fe200078e0a0d */
[----:B------:R-:W-:Y:S01]  /*5ec0*/  ISETP.GT.U32.AND P6, PT, R4, R11, PT ;  /* 0x0000000b0400720c */ /* 0x000fe20003fc4070 */
[----:B------:R-:W-:-:S04]  /*5ed0*/  IMAD.HI.U32 R14, R6, R221, RZ ;  /* 0x000000dd060e7227 */ /* 0x000fc800078e00ff */
[----:B------:R-:W-:Y:S02]  /*5ee0*/  @!P1 IMAD.IADD R227, R227, 0x1, -R4 ;  /* 0x00000001e3e39824 */ /* 0x000fe400078e0a04 */
[C---:B------:R-:W-:Y:S01]  /*5ef0*/  IMAD R13, R4.reuse, R13, R155 ;  /* 0x0000000d040d7224 */ /* 0x040fe200078e029b */
[----:B------:R-:W-:Y:S01]  /*5f00*/  IABS R155, R30 ;  /* 0x0000001e009b7213 */ /* 0x000fe20000000000 */
[----:B------:R-:W-:Y:S01]  /*5f10*/  IMAD.MOV R14, RZ, RZ, -R14 ;  /* 0x000000ffff0e7224 */ /* 0x000fe200078e0a0e */
[----:B------:R-:W-:Y:S01]  /*5f20*/  ISETP.GT.U32.AND P1, PT, R4, R227, PT ;  /* 0x000000e30400720c */ /* 0x000fe20003f24070 */
[----:B------:R-:W-:-:S04]  /*5f30*/  IMAD.HI.U32 R16, R6, R225, RZ ;  /* 0x000000e106107227 */ /* 0x000fc800078e00ff */
[----:B------:R-:W-:Y:S01]  /*5f40*/  @!P6 IMAD.IADD R11, R11, 0x1, -R4 ;  /* 0x000000010b0be824 */ /* 0x000fe200078e0a04 */
[C---:B------:R-:W-:Y:S01]  /*5f50*/  ISETP.GT.U32.AND P6, PT, R4.reuse, R229, PT ;  /* 0x000000e50400720c */ /* 0x040fe20003fc4070 */
[----:B------:R-:W-:Y:S01]  /*5f60*/  IMAD R17, R4, R14, R221 ;  /* 0x0000000e04117224 */ /* 0x000fe200078e02dd */
[----:B------:R-:W-:Y:S01]  /*5f70*/  IABS R221, R44 ;  /* 0x0000002c00dd7213 */ /* 0x000fe20000000000 */
[----:B------:R-:W-:-:S04]  /*5f80*/  IMAD.HI.U32 R14, R6, R155, RZ ;  /* 0x0000009b060e7227 */ /* 0x000fc800078e00ff */
[----:B------:R-:W-:-:S04]  /*5f90*/  IMAD.HI.U32 R18, R6, R223, RZ ;  /* 0x000000df06127227 */ /* 0x000fc800078e00ff */
[----:B------:R-:W-:Y:S02]  /*5fa0*/  IMAD.MOV R14, RZ, RZ, -R14 ;  /* 0x000000ffff0e7224 */ /* 0x000fe400078e0a0e */
[----:B------:R-:W-:Y:S02]  /*5fb0*/  @!P6 IMAD.IADD R229, R229, 0x1, -R4 ;  /* 0x00000001e5e5e824 */ /* 0x000fe400078e0a04 */
[----:B------:R-:W-:Y:S02]  /*5fc0*/  IMAD.MOV R16, RZ, RZ, -R16 ;  /* 0x000000ffff107224 */ /* 0x000fe400078e0a10 */
[----:B------:R-:W-:Y:S01]  /*5fd0*/  IMAD.MOV R18, RZ, RZ, -R18 ;  /* 0x000000ffff127224 */ /* 0x000fe200078e0a12 */
[C---:B------:R-:W-:Y:S01]  /*5fe0*/  ISETP.GT.U32.AND P6, PT, R4.reuse, R229, PT ;  /* 0x000000e50400720c */ /* 0x040fe20003fc4070 */
[----:B------:R-:W-:Y:S02]  /*5ff0*/  IMAD R155, R4, R14, R155 ;  /* 0x0000000e049b7224 */ /* 0x000fe400078e029b */
[----:B------:R-:W-:-:S04]  /*6000*/  IMAD.HI.U32 R14, R6, R237, RZ ;  /* 0x000000ed060e7227 */ /* 0x000fc800078e00ff */
[C---:B------:R-:W-:Y:S01]  /*6010*/  IMAD R225, R4.reuse, R16, R225 ;  /* 0x0000001004e17224 */ /* 0x040fe200078e02e1 */
[C---:B------:R-:W-:Y:S01]  /*6020*/  LOP3.LUT R16, R3.reuse, 0xfc, RZ, 0xfc, !PT ;  /* 0x000000fc03107812 */ /* 0x040fe200078efcff */
[C---:B------:R-:W-:Y:S01]  /*6030*/  IMAD R223, R4.reuse, R18, R223 ;  /* 0x0000001204df7224 */ /* 0x040fe200078e02df */
[----:B------:R-:W-:Y:S01]  /*6040*/  LOP3.LUT R18, R3, 0xfa, RZ, 0xfc, !PT ;  /* 0x000000fa03127812 */ /* 0x000fe200078efcff */
[----:B------:R-:W-:Y:S01]  /*6050*/  @!P1 IMAD.IADD R227, R227, 0x1, -R4 ;  /* 0x00000001e3e39824 */ /* 0x000fe200078e0a04 */
[C---:B------:R-:W-:Y:S01]  /*6060*/  ISETP.GT.U32.AND P1, PT, R4.reuse, R13, PT ;  /* 0x0000000d0400720c */ /* 0x040fe20003f24070 */
[----:B------:R-:W-:Y:S01]  /*6070*/  IMAD.MOV.U32 R3, RZ, RZ, R11 ;  /* 0x000000ffff037224 */ /* 0x000fe200078e000b */
[----:B------:R-:W-:Y:S01]  /*6080*/  IABS R239, R18 ;  /* 0x0000001200ef7213 */ /* 0x000fe20000000000 */
[----:B------:R-:W-:Y:S01]  /*6090*/  IMAD.MOV R14, RZ, RZ, -R14 ;  /* 0x000000ffff0e7224 */ /* 0x000fe200078e0a0e */
[----:B------:R-:W-:Y:S01]  /*60a0*/  IABS R243, R16 ;  /* 0x0000001000f37213 */ /* 0x000fe20000000000 */
[----:B------:R-:W-:Y:S01]  /*60b0*/  @!P4 IMAD.MOV R3, RZ, RZ, -R3 ;  /* 0x000000ffff03c224 */ /* 0x000fe200078e0a03 */
[C---:B------:R-:W-:Y:S01]  /*60c0*/  ISETP.GT.U32.AND P4, PT, R4.reuse, R17, PT ;  /* 0x000000110400720c */ /* 0x040fe20003f84070 */
[----:B------:R-:W-:-:S02]  /*60d0*/  IMAD R237, R4, R14, R237 ;  /* 0x0000000e04ed7224 */ /* 0x000fc400078e02ed */
[----:B------:R-:W-:Y:S01]  /*60e0*/  @!P2 IMAD.MOV R227, RZ, RZ, -R227 ;  /* 0x000000ffffe3a224 */ /* 0x000fe200078e0ae3 */
[C---:B------:R-:W-:Y:S01]  /*60f0*/  ISETP.GT.U32.AND P2, PT, R4.reuse, R155, PT ;  /* 0x0000009b0400720c */ /* 0x040fe20003f44070 */
[--C-:B------:R-:W-:Y:S01]  /*6100*/  @!P6 IMAD.IADD R229, R229, 0x1, -R4.reuse ;  /* 0x00000001e5e5e824 */ /* 0x100fe200078e0a04 */
[C---:B------:R-:W-:Y:S01]  /*6110*/  ISETP.GT.U32.AND P6, PT, R4.reuse, R237, PT ;  /* 0x000000ed0400720c */ /* 0x040fe20003fc4070 */
[----:B------:R-:W-:Y:S01]  /*6120*/  @!P1 IMAD.IADD R13, R13, 0x1, -R4 ;  /* 0x000000010d0d9824 */ /* 0x000fe200078e0a04 */
[----:B------:R-:W-:Y:S01]  /*6130*/  ISETP.GT.U32.AND P1, PT, R4, R225, PT ;  /* 0x000000e10400720c */ /* 0x000fe20003f24070 */
[----:B------:R-:W-:-:S04]  /*6140*/  IMAD.HI.U32 R11, R6, R221, RZ ;  /* 0x000000dd060b7227 */ /* 0x000fc800078e00ff */
[--C-:B------:R-:W-:Y:S01]  /*6150*/  @!P4 IMAD.IADD R17, R17, 0x1, -R4.reuse ;  /* 0x000000011111c824 */ /* 0x100fe200078e0a04 */
[C---:B------:R-:W-:Y:S01]  /*6160*/  ISETP.GT.U32.AND P4, PT, R4.reuse, R13, PT ;  /* 0x0000000d0400720c */ /* 0x040fe20003f84070 */
[----:B------:R-:W-:Y:S02]  /*6170*/  IMAD.MOV R11, RZ, RZ, -R11 ;  /* 0x000000ffff0b7224 */ /* 0x000fe400078e0a0b */
[--C-:B------:R-:W-:Y:S01]  /*6180*/  @!P2 IMAD.IADD R155, R155, 0x1, -R4.reuse ;  /* 0x000000019b9ba824 */ /* 0x100fe200078e0a04 */
[C---:B------:R-:W-:Y:S01]  /*6190*/  ISETP.GT.U32.AND P2, PT, R4.reuse, R17, PT ;  /* 0x000000110400720c */ /* 0x040fe20003f44070 */
[--C-:B------:R-:W-:Y:S02]  /*61a0*/  @!P6 IMAD.IADD R237, R237, 0x1, -R4.reuse ;  /* 0x00000001edede824 */ /* 0x100fe400078e0a04 */
[----:B------:R-:W-:Y:S01]  /*61b0*/  @!P1 IMAD.IADD R225, R225, 0x1, -R4 ;  /* 0x00000001e1e19824 */ /* 0x000fe200078e0a04 */
[C---:B------:R-:W-:Y:S01]  /*61c0*/  ISETP.GT.U32.AND P6, PT, R4.reuse, R155, PT ;  /* 0x0000009b0400720c */ /* 0x040fe20003fc4070 */
[C---:B------:R-:W-:Y:S01]  /*61d0*/  IMAD R221, R4.reuse, R11, R221 ;  /* 0x0000000b04dd7224 */ /* 0x040fe200078e02dd */
[----:B------:R-:W-:Y:S01]  /*61e0*/  ISETP.GT.U32.AND P1, PT, R4, R237, PT ;  /* 0x000000ed0400720c */ /* 0x000fe20003f24070 */
[----:B------:R-:W-:-:S02]  /*61f0*/  IMAD.MOV R28, RZ, RZ, -R28 ;  /* 0x000000ffff1c7224 */ /* 0x000fc400078e0a1c */
[----:B------:R-:W-:-:S04]  /*6200*/  IMAD.HI.U32 R11, R6, R239, RZ ;  /* 0x000000ef060b7227 */ /* 0x000fc800078e00ff */
[----:B------:R-:W-:Y:S01]  /*6210*/  @!P3 IMAD.MOV R229, RZ, RZ, -R229 ;  /* 0x000000ffffe5b224 */ /* 0x000fe200078e0ae5 */
[C---:B------:R-:W-:Y:S01]  /*6220*/  ISETP.GT.U32.AND P3, PT, R4.reuse, R225, PT ;  /* 0x000000e10400720c */ /* 0x040fe20003f64070 */
[----:B------:R-:W-:Y:S01]  /*6230*/  @!P4 IMAD.IADD R13, R13, 0x1, -R4 ;  /* 0x000000010d0dc824 */ /* 0x000fe200078e0a04 */
[C---:B------:R-:W-:Y:S01]  /*6240*/  ISETP.GT.U32.AND P4, PT, R4.reuse, R223, PT ;  /* 0x000000df0400720c */ /* 0x040fe20003f84070 */
[----:B------:R-:W-:Y:S02]  /*6250*/  IMAD R241, R4, R28, R241 ;  /* 0x0000001c04f17224 */ /* 0x000fe400078e02f1 */
[----:B------:R-:W-:-:S04]  /*6260*/  IMAD.HI.U32 R6, R6, R243, RZ ;  /* 0x000000f306067227 */ /* 0x000fc800078e00ff */
[----:B------:R-:W-:Y:S02]  /*6270*/  IMAD.MOV R11, RZ, RZ, -R11 ;  /* 0x000000ffff0b7224 */ /* 0x000fe400078e0a0b */
[----:B------:R-:W-:Y:S02]  /*6280*/  IMAD.MOV R6, RZ, RZ, -R6 ;  /* 0x000000ffff067224 */ /* 0x000fe400078e0a06 */
[C---:B------:R-:W-:Y:S02]  /*6290*/  IMAD R239, R4.reuse, R11, R239 ;  /* 0x0000000b04ef7224 */ /* 0x040fe400078e02ef */
[--C-:B------:R-:W-:Y:S01]  /*62a0*/  @!P2 IMAD.IADD R17, R17, 0x1, -R4.reuse ;  /* 0x000000011111a824 */ /* 0x100fe200078e0a04 */
[C---:B------:R-:W-:Y:S01]  /*62b0*/  ISETP.GT.U32.AND P2, PT, R4.reuse, R241, PT ;  /* 0x000000f10400720c */ /* 0x040fe20003f44070 */
[C---:B------:R-:W-:Y:S02]  /*62c0*/  IMAD R6, R4.reuse, R6, R243 ;  /* 0x0000000604067224 */ /* 0x040fe400078e02f3 */
[--C-:B------:R-:W-:Y:S01]  /*62d0*/  @!P6 IMAD.IADD R155, R155, 0x1, -R4.reuse ;  /* 0x000000019b9be824 */ /* 0x100fe200078e0a04 */
[C---:B------:R-:W-:Y:S01]  /*62e0*/  ISETP.GT.U32.AND P6, PT, R4.reuse, R221, PT ;  /* 0x000000dd0400720c */ /* 0x040fe20003fc4070 */
[--C-:B------:R-:W-:Y:S01]  /*62f0*/  @!P1 IMAD.IADD R237, R237, 0x1, -R4.reuse ;  /* 0x00000001eded9824 */ /* 0x100fe200078e0a04 */
[----:B------:R-:W-:Y:S01]  /*6300*/  ISETP.GT.U32.AND P1, PT, R4, R239, PT ;  /* 0x000000ef0400720c */ /* 0x000fe20003f24070 */
[--C-:B------:R-:W-:Y:S01]  /*6310*/  @!P3 IMAD.IADD R225, R225, 0x1, -R4.reuse ;  /* 0x00000001e1e1b824 */ /* 0x100fe200078e0a04 */
[----:B------:R-:W-:Y:S01]  /*6320*/  ISETP.GE.AND P3, PT, R30, RZ, PT ;  /* 0x000000ff1e00720c */ /* 0x000fe20003f66270 */
[--C-:B------:R-:W-:Y:S01]  /*6330*/  @!P4 IMAD.IADD R223, R223, 0x1, -R4.reuse ;  /* 0x00000001dfdfc824 */ /* 0x100fe200078e0a04 */
[----:B------:R-:W-:Y:S01]  /*6340*/  ISETP.GT.U32.AND P4, PT, R4, R6, PT ;  /* 0x000000060400720c */ /* 0x000fe20003f84070 */
[----:B------:R-:W-:Y:S01]  /*6350*/  IMAD.MOV.U32 R11, RZ, RZ, R13 ;  /* 0x000000ffff0b7224 */ /* 0x000fe200078e000d */
[----:B------:R-:W1:Y:S01]  /*6360*/  LDC.64 R242, c[0x0][0x238] ;  /* 0x00008e00fff27b82 */ /* 0x000e620000000a00 */
[----:B------:R-:W-:Y:S01]  /*6370*/  @!P2 IMAD.IADD R241, R241, 0x1, -R4 ;  /* 0x00000001f1f1a824 */ /* 0x000fe200078e0a04 */
[----:B------:R-:W-:Y:S01]  /*6380*/  ISETP.GE.AND P2, PT, R32, RZ, PT ;  /* 0x000000ff2000720c */ /* 0x000fe20003f46270 */
[----:B------:R-:W-:-:S02]  /*6390*/  IMAD.MOV.U32 R13, RZ, RZ, R17 ;  /* 0x000000ffff0d7224 */ /* 0x000fc400078e0011 */
[--C-:B------:R-:W-:Y:S01]  /*63a0*/  @!P6 IMAD.IADD R221, R221, 0x1, -R4.reuse ;  /* 0x00000001dddde824 */ /* 0x100fe200078e0a04 */
[----:B------:R-:W-:Y:S01]  /*63b0*/  ISETP.GE.AND P6, PT, R34, RZ, PT ;  /* 0x000000ff2200720c */ /* 0x000fe20003fc6270 */
[--C-:B------:R-:W-:Y:S01]  /*63c0*/  @!P1 IMAD.IADD R239, R239, 0x1, -R4.reuse ;  /* 0x00000001efef9824 */ /* 0x100fe200078e0a04 */
[----:B------:R-:W-:Y:S01]  /*63d0*/  ISETP.GE.AND P1, PT, R252, UR6, PT ;  /* 0x00000006fc007c0c */ /* 0x000fe2000bf26270 */
[----:B------:R-:W-:Y:S01]  /*63e0*/  IMAD.MOV.U32 R17, RZ, RZ, R155 ;  /* 0x000000ffff117224 */ /* 0x000fe200078e009b */
[----:B------:R-:W-:Y:S01]  /*63f0*/  ULDC.64 UR6, c[0x0][0x218] ;  /* 0x0000860000067ab9 */ /* 0x000fe20000000a00 */
[--C-:B------:R-:W-:Y:S01]  /*6400*/  @!P4 IMAD.IADD R6, R6, 0x1, -R4.reuse ;  /* 0x000000010606c824 */ /* 0x100fe200078e0a04 */
[C---:B------:R-:W-:Y:S01]  /*6410*/  ISETP.GT.U32.AND P4, PT, R4.reuse, R241, PT ;  /* 0x000000f10400720c */ /* 0x040fe20003f84070 */
[----:B------:R-:W-:Y:S01]  /*6420*/  @!P5 IMAD.MOV R13, RZ, RZ, -R13 ;  /* 0x000000ffff0dd224 */ /* 0x000fe200078e0a0d */
[C---:B------:R-:W-:Y:S01]  /*6430*/  ISETP.GT.U32.AND P5, PT, R4.reuse, R239, PT ;  /* 0x000000ef0400720c */ /* 0x040fe20003fa4070 */
[----:B------:R-:W-:Y:S01]  /*6440*/  @!P3 IMAD.MOV R17, RZ, RZ, -R17 ;  /* 0x000000ffff11b224 */ /* 0x000fe200078e0a11 */
[C---:B------:R-:W-:Y:S01]  /*6450*/  ISETP.GT.U32.AND P3, PT, R4.reuse, R221, PT ;  /* 0x000000dd0400720c */ /* 0x040fe20003f64070 */
[----:B------:R-:W-:Y:S01]  /*6460*/  @!P2 IMAD.MOV R237, RZ, RZ, -R237 ;  /* 0x000000ffffeda224 */ /* 0x000fe200078e0aed */
[C---:B------:R-:W-:Y:S01]  /*6470*/  ISETP.GT.U32.AND P2, PT, R4.reuse, R6, PT ;  /* 0x000000060400720c */ /* 0x040fe20003f44070 */
[----:B------:R-:W-:Y:S01]  /*6480*/  @!P0 IMAD.MOV R11, RZ, RZ, -R11 ;  /* 0x000000ffff0b8224 */ /* 0x000fe200078e0a0b */
[----:B------:R-:W-:Y:S01]  /*6490*/  ISETP.GT.U32.AND P0, PT, R4, R223, PT ;  /* 0x000000df0400720c */ /* 0x000fe20003f04070 */
[----:B------:R-:W-:Y:S01]  /*64a0*/  @!P6 IMAD.MOV R225, RZ, RZ, -R225 ;  /* 0x000000ffffe1e224 */ /* 0x000fe200078e0ae1 */
[----:B------:R-:W-:Y:S01]  /*64b0*/  ISETP.GE.AND P6, PT, R36, RZ, PT ;  /* 0x000000ff2400720c */ /* 0x000fe20003fc6270 */
[----:B------:R-:W-:Y:S01]  /*64c0*/  IMAD.U32 R14, RZ, RZ, UR5 ;  /* 0x00000005ff0e7e24 */ /* 0x000fe2000f8e00ff */
[----:B------:R-:W-:Y:S01]  /*64d0*/  ULDC UR5, c[0x0][0x240] ;  /* 0x0000900000057ab9 */ /* 0x000fe20000000800 */
[--C-:B------:R-:W-:Y:S01]  /*64e0*/  @!P4 IMAD.IADD R241, R241, 0x1, -R4.reuse ;  /* 0x00000001f1f1c824 */ /* 0x100fe200078e0a04 */
[----:B------:R-:W-:Y:S01]  /*64f0*/  ISETP.GE.AND P4, PT, R44, RZ, PT ;  /* 0x000000ff2c00720c */ /* 0x000fe20003f86270 */
[--C-:B------:R-:W-:Y:S01]  /*6500*/  @!P5 IMAD.IADD R239, R239, 0x1, -R4.reuse ;  /* 0x00000001efefd824 */ /* 0x100fe200078e0a04 */
[----:B------:R-:W-:Y:S01]  /*6510*/  ISETP.GE.AND P5, PT, R16, RZ, PT ;  /* 0x000000ff1000720c */ /* 0x000fe20003fa6270 */
[--C-:B------:R-:W-:Y:S01]  /*6520*/  @!P3 IMAD.IADD R221, R221, 0x1, -R4.reuse ;  /* 0x00000001ddddb824 */ /* 0x100fe200078e0a04 */
[----:B------:R-:W-:Y:S01]  /*6530*/  ISETP.GE.AND P3, PT, R18, RZ, PT ;  /* 0x000000ff1200720c */ /* 0x000fe20003f66270 */
[--C-:B------:R-:W-:Y:S01]  /*6540*/  @!P2 IMAD.IADD R6, R6, 0x1, -R4.reuse ;  /* 0x000000010606a824 */ /* 0x100fe200078e0a04 */
[----:B------:R-:W-:Y:S01]  /*6550*/  ISETP.GE.AND P2, PT, R23, RZ, PT ;  /* 0x000000ff1700720c */ /* 0x000fe20003f46270 */
[----:B------:R-:W-:Y:S01]  /*6560*/  @!P0 IMAD.IADD R223, R223, 0x1, -R4 ;  /* 0x00000001dfdf8824 */ /* 0x000fe200078e0a04 */
[----:B------:R-:W-:Y:S01]  /*6570*/  ISETP.GE.AND P0, PT, R42, RZ, PT ;  /* 0x000000ff2a00720c */ /* 0x000fe20003f06270 */
[----:B------:R-:W-:Y:S01]  /*6580*/  IMAD.MOV.U32 R155, RZ, RZ, R6 ;  /* 0x000000ffff9b7224 */ /* 0x000fe200078e0006 */
[----:B------:R-:W-:Y:S01]  /*6590*/  SEL R14, R14, RZ, !P1 ;  /* 0x000000ff0e0e7207 */ /* 0x000fe20004800000 */
[----:B------:R-:W-:Y:S01]  /*65a0*/  @!P6 IMAD.MOV R223, RZ, RZ, -R223 ;  /* 0x000000ffffdfe224 */ /* 0x000fe200078e0adf */
[----:B------:R-:W-:Y:S01]  /*65b0*/  ISETP.NE.AND P6, PT, R48, RZ, PT ;  /* 0x000000ff3000720c */ /* 0x000fe20003fc5270 */
[----:B------:R-:W-:Y:S01]  /*65c0*/  @!P4 IMAD.MOV R221, RZ, RZ, -R221 ;  /* 0x000000ffffddc224 */ /* 0x000fe200078e0add */
[----:B------:R-:W-:Y:S01]  /*65d0*/  ISETP.GE.AND P4, PT, R154, RZ, PT ;  /* 0x000000ff9a00720c */ /* 0x000fe20003f86270 */
[----:B------:R-:W-:Y:S01]  /*65e0*/  @!P5 IMAD.MOV R155, RZ, RZ, -R155 ;  /* 0x000000ffff9bd224 */ /* 0x000fe200078e0a9b */
[----:B------:R-:W-:Y:S01]  /*65f0*/  ISETP.GE.AND P5, PT, R153, RZ, PT ;  /* 0x000000ff9900720c */ /* 0x000fe20003fa6270 */
[----:B------:R-:W-:Y:S01]  /*6600*/  @!P3 IMAD.MOV R239, RZ, RZ, -R239 ;  /* 0x000000ffffefb224 */ /* 0x000fe200078e0aef */
[----:B------:R-:W-:Y:S01]  /*6610*/  ISETP.GE.AND P3, PT, R152, RZ, PT ;  /* 0x000000ff9800720c */ /* 0x000fe20003f66270 */
[----:B-1----:R-:W-:Y:S01]  /*6620*/  IMAD R243, R252, R243, RZ ;  /* 0x000000f3fcf37224 */ /* 0x002fe200078e02ff */
[C---:B------:R-:W-:Y:S01]  /*6630*/  SEL R219, R238.reuse, R219, !P6 ;  /* 0x000000dbeedb7207 */ /* 0x040fe20007000000 */
[----:B------:R-:W-:Y:S01]  /*6640*/  @!P0 IMAD.MOV R241, RZ, RZ, -R241 ;  /* 0x000000fffff18224 */ /* 0x000fe200078e0af1 */
[C---:B------:R-:W-:Y:S01]  /*6650*/  SEL R240, R238.reuse, R221, !P6 ;  /* 0x000000ddeef07207 */ /* 0x040fe20007000000 */
[----:B------:R-:W-:Y:S01]  /*6660*/  @!P2 IMAD.MOV R0, RZ, RZ, -R0 ;  /* 0x000000ffff00a224 */ /* 0x000fe200078e0a00 */
[C---:B------:R-:W-:Y:S01]  /*6670*/  SEL R217, R238.reuse, R217, !P6 ;  /* 0x000000d9eed97207 */ /* 0x040fe20007000000 */
[----:B------:R-:W-:Y:S01]  /*6680*/  IMAD R219, R219, UR33, RZ ;  /* 0x00000021dbdb7c24 */ /* 0x000fe2000f8e02ff */
[C---:B------:R-:W-:Y:S01]  /*6690*/  SEL R34, R238.reuse, R21, !P6 ;  /* 0x00000015ee227207 */ /* 0x040fe20007000000 */
[----:B------:R-:W-:Y:S01]  /*66a0*/  @!P4 IMAD.MOV R38, RZ, RZ, -R38 ;  /* 0x000000ffff26c224 */ /* 0x000fe200078e0a26 */
[C---:B------:R-:W-:Y:S01]  /*66b0*/  SEL R32, R238.reuse, R25, !P6 ;  /* 0x00000019ee207207 */ /* 0x040fe20007000000 */
[----:B------:R-:W-:Y:S01]  /*66c0*/  @!P5 IMAD.MOV R40, RZ, RZ, -R40 ;  /* 0x000000ffff28d224 */ /* 0x000fe200078e0a28 */
[----:B------:R-:W-:Y:S01]  /*66d0*/  SEL R30, R238, R27, !P6 ;  /* 0x0000001bee1e7207 */ /* 0x000fe20007000000 */
[----:B------:R-:W-:Y:S01]  /*66e0*/  @!P3 IMAD.MOV R234, RZ, RZ, -R234 ;  /* 0x000000ffffeab224 */ /* 0x000fe200078e0aea */
[----:B------:R-:W-:Y:S01]  /*66f0*/  ISETP.NE.AND P0, PT, R46, RZ, PT ;  /* 0x000000ff2e00720c */ /* 0x000fe20003f05270 */
[----:B------:R-:W-:Y:S01]  /*6700*/  IMAD R217, R217, UR31, RZ ;  /* 0x0000001fd9d97c24 */ /* 0x000fe2000f8e02ff */
[----:B------:R-:W-:Y:S01]  /*6710*/  LOP3.LUT R221, RZ, R46, RZ, 0x33, !PT ;  /* 0x0000002effdd7212 */ /* 0x000fe200078e33ff */
[----:B------:R-:W-:Y:S01]  /*6720*/  ULDC UR31, c[0x0][0x240] ;  /* 0x00009000001f7ab9 */ /* 0x000fe20000000800 */
[----:B------:R-:W-:-:S02]  /*6730*/  ISETP.NE.U32.AND P1, PT, R14, RZ, PT ;  /* 0x000000ff0e00720c */ /* 0x000fc40003f25070 */
[C---:B------:R-:W-:Y:S02]  /*6740*/  SEL R27, R238.reuse, R8, !P6 ;  /* 0x00000008ee1b7207 */ /* 0x040fe40007000000 */
[C---:B------:R-:W-:Y:S02]  /*6750*/  SEL R25, R238.reuse, R10, !P6 ;  /* 0x0000000aee197207 */ /* 0x040fe40007000000 */
[C---:B------:R-:W-:Y:S02]  /*6760*/  SEL R21, R238.reuse, R12, !P6 ;  /* 0x0000000cee157207 */ /* 0x040fe40007000000 */
[----:B------:R-:W-:Y:S01]  /*6770*/  LEA R2, P2, R243, UR6, 0x2 ;  /* 0x00000006f3027c11 */ /* 0x000fe2000f8410ff */
[----:B------:R-:W-:Y:S01]  /*6780*/  ULDC UR6, c[0x0][0x240] ;  /* 0x0000900000067ab9 */ /* 0x000fe20000000800 */
[C---:B------:R-:W-:Y:S02]  /*6790*/  SEL R215, R238.reuse, R215, !P6 ;  /* 0x000000d7eed77207 */ /* 0x040fe40007000000 */
[----:B------:R-:W-:-:S02]  /*67a0*/  SEL R213, R238, R213, !P6 ;  /* 0x000000d5eed57207 */ /* 0x000fc40007000000 */
[C---:B------:R-:W-:Y:S01]  /*67b0*/  SEL R211, R238.reuse, R211, !P6 ;  /* 0x000000d3eed37207 */ /* 0x040fe20007000000 */
[----:B------:R-:W-:Y:S01]  /*67c0*/  IMAD R215, R215, UR33, RZ ;  /* 0x00000021d7d77c24 */ /* 0x000fe2000f8e02ff */
        /* <DEDUP_REMOVED lines=83> */
[----:B------:R-:W-:Y:S01]  /*6d00*/  ULDC UR34, c[0x0][0x240] ;  /* 0x0000900000227ab9 */ /* 0x000fe20000000800 */
        /* <DEDUP_REMOVED lines=53> */
[----:B------:R-:W-:Y:S01]  /*7060*/  ULDC UR33, c[0x0][0x240] ;  /* 0x0000900000217ab9 */ /* 0x000fe20000000800 */
[C---:B------:R-:W-:Y:S01]  /*7070*/  SEL R67, R238.reuse, R67, !P6 ;  /* 0x00000043ee437207 */ /* 0x040fe20007000000 */
[----:B------:R-:W-:Y:S01]  /*7080*/  ULDC UR35, c[0x0][0x240] ;  /* 0x0000900000237ab9 */ /* 0x000fe20000000800 */
[C---:B------:R-:W-:Y:S01]  /*7090*/  SEL R65, R238.reuse, R65, !P6 ;  /* 0x00000041ee417207 */ /* 0x040fe20007000000 */
[----:B------:R-:W-:Y:S01]  /*70a0*/  IMAD R73, R73, UR34, RZ ;  /* 0x0000002249497c24 */ /* 0x000fe2000f8e02ff */
        /* <DEDUP_REMOVED lines=74> */
[----:B------:R-:W-:Y:S01]  /*7550*/  SEL R13, R238, R13, !P6 ;  /* 0x0000000dee0d7207 */ /* 0x000fe20007000000 */
        /* <DEDUP_REMOVED lines=18> */
[----:B------:R-:W-:Y:S01]  /*7680*/  ULDC UR59, c[0x0][0x240] ;  /* 0x00009000003b7ab9 */ /* 0x000fe20000000800 */
[C---:B------:R-:W-:Y:S01]  /*7690*/  SEL R155, R221.reuse, R38, !P0 ;  /* 0x00000026dd9b7207 */ /* 0x040fe20004000000 */
[----:B------:R-:W-:Y:S01]  /*76a0*/  IMAD R30, R30, UR58, RZ ;  /* 0x0000003a1e1e7c24 */ /* 0x000fe2000f8e02ff */
[----:B------:R-:W-:Y:S01]  /*76b0*/  SEL R236, R221, R40, !P0 ;  /* 0x00000028ddec7207 */ /* 0x000fe20004000000 */
[----:B------:R-:W-:Y:S01]  /*76c0*/  ULDC UR60, c[0x0][0x240] ;  /* 0x00009000003c7ab9 */ /* 0x000fe20000000800 */
[----:B------:R-:W-:Y:S01]  /*76d0*/  LEA.HI.X.SX32 R0, R243, UR7, 0x2, P2 ;  /* 0x00000007f3007c11 */ /* 0x000fe200090f16ff */
[----:B------:R-:W-:Y:S01]  /*76e0*/  ULDC UR7, c[0x0][0x240] ;  /* 0x0000900000077ab9 */ /* 0x000fe20000000800 */
[-C--:B--2---:R-:W-:Y:S01]  /*76f0*/  LEA R22, P0, R219, R2.reuse, 0x2 ;  /* 0x00000002db167211 */ /* 0x084fe200078010ff */
[----:B------:R-:W-:Y:S01]  /*7700*/  IMAD R127, R127, UR7, RZ ;  /* 0x000000077f7f7c24 */ /* 0x000fe2000f8e02ff */
[----:B------:R-:W-:Y:S01]  /*7710*/  LEA R232, P5, R217, R2, 0x2 ;  /* 0x00000002d9e87211 */ /* 0x000fe200078a10ff */
[----:B------:R-:W-:Y:S01]  /*7720*/  IMAD R26, R26, UR5, RZ ;  /* 0x000000051a1a7c24 */ /* 0x000fe2000f8e02ff */
[----:B------:R-:W-:Y:S01]  /*7730*/  LEA.HI.X.SX32 R23, R219, R0, 0x2, P0 ;  /* 0x00000000db177211 */ /* 0x000fe200000f16ff */
[----:B------:R-:W-:Y:S01]  /*7740*/  ULDC UR61, c[0x0][0x240] ;  /* 0x00009000003d7ab9 */ /* 0x000fe20000000800 */
[----:B------:R-:W-:Y:S01]  /*7750*/  LEA R226, P0, R215, R2, 0x2 ;  /* 0x00000002d7e27211 */ /* 0x000fe200078010ff */
[----:B------:R-:W-:Y:S01]  /*7760*/  IMAD R31, R31, UR57, RZ ;  /* 0x000000391f1f7c24 */ /* 0x000fe2000f8e02ff */
[----:B------:R-:W-:Y:S01]  /*7770*/  LEA.HI.X.SX32 R233, R217, R0, 0x2, P5 ;  /* 0x00000000d9e97211 */ /* 0x000fe200028f16ff */
[----:B------:R1:W-:Y:S01]  /*7780*/  STL.64 [R1+0x78], R22 ;  /* 0x0000781601007387 */ /* 0x0003e20000100a00 */
[-C--:B------:R-:W-:Y:S01]  /*7790*/  LEA R224, P2, R213, R2.reuse, 0x2 ;  /* 0x00000002d5e07211 */ /* 0x080fe200078410ff */
[----:B------:R-:W-:Y:S01]  /*77a0*/  IMAD R29, R29, UR59, RZ ;  /* 0x0000003b1d1d7c24 */ /* 0x000fe2000f8e02ff */
[-C--:B---3--:R-:W-:Y:S01]  /*77b0*/  LEA R152, P5, R207, R2.reuse, 0x2 ;  /* 0x00000002cf987211 */ /* 0x088fe200078a10ff */
[----:B------:R2:W-:Y:S01]  /*77c0*/  STL.64 [R1+0x1b10], R232 ;  /* 0x001b10e801007387 */ /* 0x0005e20000100a00 */
[----:B------:R-:W-:Y:S01]  /*77d0*/  LEA R222, P4, R209, R2, 0x2 ;  /* 0x00000002d1de7211 */ /* 0x000fe200078810ff */
[----:B------:R-:W-:Y:S01]  /*77e0*/  ULDC UR7, c[0x0][0x240] ;  /* 0x0000900000077ab9 */ /* 0x000fe20000000800 */
[----:B------:R-:W-:Y:S01]  /*77f0*/  LEA.HI.X.SX32 R227, R215, R0, 0x2, P0 ;  /* 0x00000000d7e37211 */ /* 0x000fe200000f16ff */
[----:B------:R-:W-:Y:S01]  /*7800*/  IMAD R28, R28, UR60, RZ ;  /* 0x0000003c1c1c7c24 */ /* 0x000fe2000f8e02ff */
[----:B------:R-:W-:Y:S01]  /*7810*/  LEA R220, P6, R205, R2, 0x2 ;  /* 0x00000002cddc7211 */ /* 0x000fe200078c10ff */
[----:B------:R-:W-:Y:S01]  /*7820*/  ULDC UR11, c[0x0][0x240] ;  /* 0x00009000000b7ab9 */ /* 0x000fe20000000800 */
[----:B------:R-:W-:Y:S01]  /*7830*/  LEA.HI.X.SX32 R225, R213, R0, 0x2, P2 ;  /* 0x00000000d5e17211 */ /* 0x000fe200010f16ff */
[----:B------:R-:W-:Y:S01]  /*7840*/  STL.64 [R1+0x70], R226 ;  /* 0x000070e201007387 */ /* 0x000fe20000100a00 */
[----:B-1----:R-:W-:Y:S01]  /*7850*/  LEA R22, P3, R211, R2, 0x2 ;  /* 0x00000002d3167211 */ /* 0x002fe200078610ff */
[----:B------:R-:W-:Y:S01]  /*7860*/  IMAD R27, R27, UR61, RZ ;  /* 0x0000003d1b1b7c24 */ /* 0x000fe2000f8e02ff */
[-C--:B------:R-:W-:Y:S01]  /*7870*/  LEA.HI.X.SX32 R153, R207, R0.reuse, 0x2, P5 ;  /* 0x00000000cf997211 */ /* 0x080fe200028f16ff */
[----:B------:R-:W-:Y:S01]  /*7880*/  ULDC UR6, c[0x0][0x240] ;  /* 0x0000900000067ab9 */ /* 0x000fe20000000800 */
[----:B------:R-:W-:Y:S01]  /*7890*/  LEA.HI.X.SX32 R23, R211, R0, 0x2, P3 ;  /* 0x00000000d3177211 */ /* 0x000fe200018f16ff */
[----:B------:R-:W-:Y:S01]  /*78a0*/  ULDC UR8, c[0x0][0x240] ;  /* 0x0000900000087ab9 */ /* 0x000fe20000000800 */
[-C--:B--2---:R-:W-:Y:S01]  /*78b0*/  LEA R232, P0, R203, R2.reuse, 0x2 ;  /* 0x00000002cbe87211 */ /* 0x084fe200078010ff */
[----:B------:R-:W-:Y:S01]  /*78c0*/  IMAD R24, R24, UR7, RZ ;  /* 0x0000000718187c24 */ /* 0x000fe2000f8e02ff */
[----:B------:R-:W-:Y:S01]  /*78d0*/  LEA R214, P2, R201, R2, 0x2 ;  /* 0x00000002c9d67211 */ /* 0x000fe200078410ff */
[----:B------:R1:W-:Y:S01]  /*78e0*/  STL.64 [R1+0x60], R22 ;  /* 0x0000601601007387 */ /* 0x0003e20000100a00 */
[-C--:B------:R-:W-:Y:S01]  /*78f0*/  LEA.HI.X.SX32 R223, R209, R0.reuse, 0x2, P4 ;  /* 0x00000000d1df7211 */ /* 0x080fe200020f16ff */
[----:B------:R-:W-:Y:S01]  /*7900*/  ULDC UR9, c[0x0][0x240] ;  /* 0x0000900000097ab9 */ /* 0x000fe20000000800 */
[-C--:B------:R-:W-:Y:S01]  /*7910*/  LEA.HI.X.SX32 R221, R205, R0.reuse, 0x2, P6 ;  /* 0x00000000cddd7211 */ /* 0x080fe200030f16ff */
[----:B------:R-:W-:Y:S01]  /*7920*/  STL.64 [R1+0x68], R224 ;  /* 0x000068e001007387 */ /* 0x000fe20000100a00 */
[----:B------:R-:W-:Y:S01]  /*7930*/  LEA.HI.X.SX32 R233, R203, R0, 0x2, P0 ;  /* 0x00000000cbe97211 */ /* 0x000fe200000f16ff */
[----:B------:R-:W-:Y:S01]  /*7940*/  IMAD R18, R18, UR11, RZ ;  /* 0x0000000b12127c24 */ /* 0x000fe2000f8e02ff */
[----:B------:R-:W-:Y:S01]  /*7950*/  LEA R206, P0, R191, R2, 0x2 ;  /* 0x00000002bfce7211 */ /* 0x000fe200078010ff */
[----:B------:R2:W-:Y:S01]  /*7960*/  STL.64 [R1+0x50], R152 ;  /* 0x0000509801007387 */ /* 0x0005e20000100a00 */
[----:B------:R-:W-:Y:S01]  /*7970*/  LEA.HI.X.SX32 R215, R201, R0, 0x2, P2 ;  /* 0x00000000c9d77211 */ /* 0x000fe200010f16ff */
[----:B------:R-:W-:Y:S01]  /*7980*/  ULDC UR10, c[0x0][0x240] ;  /* 0x00009000000a7ab9 */ /* 0x000fe20000000800 */
[-C--:B------:R-:W-:Y:S01]  /*7990*/  LEA R210, P4, R197, R2.reuse, 0x2 ;  /* 0x00000002c5d27211 */ /* 0x080fe200078810ff */
[----:B------:R-:W-:Y:S01]  /*79a0*/  STL.64 [R1+0x58], R222 ;  /* 0x000058de01007387 */ /* 0x000fe20000100a00 */
[-C--:B-1----:R-:W-:Y:S01]  /*79b0*/  LEA R22, P3, R199, R2.reuse, 0x2 ;  /* 0x00000002c7167211 */ /* 0x082fe200078610ff */
[----:B------:R-:W-:Y:S01]  /*79c0*/  IMAD R25, R25, UR6, RZ ;  /* 0x0000000619197c24 */ /* 0x000fe2000f8e02ff */
[-C--:B------:R-:W-:Y:S01]  /*79d0*/  LEA R202, P2, R189, R2.reuse, 0x2 ;  /* 0x00000002bdca7211 */ /* 0x080fe200078410ff */
[----:B------:R-:W-:Y:S01]  /*79e0*/  STL.64 [R1+0x48], R220 ;  /* 0x000048dc01007387 */ /* 0x000fe20000100a00 */
[-C--:B------:R-:W-:Y:S01]  /*79f0*/  LEA R208, P6, R193, R2.reuse, 0x2 ;  /* 0x00000002c1d07211 */ /* 0x080fe200078c10ff */
[----:B------:R-:W-:Y:S01]  /*7a00*/  IMAD R21, R21, UR8, RZ ;  /* 0x0000000815157c24 */ /* 0x000fe2000f8e02ff */
[----:B------:R-:W-:Y:S01]  /*7a10*/  ULDC UR13, c[0x0][0x240] ;  /* 0x00009000000d7ab9 */ /* 0x000fe20000000800 */
[----:B--2---:R-:W-:Y:S01]  /*7a20*/  LEA R152, P5, R195, R2, 0x2 ;  /* 0x00000002c3987211 */ /* 0x004fe200078a10ff */
[----:B------:R-:W-:Y:S01]  /*7a30*/  STL.64 [R1+0x40], R232 ;  /* 0x000040e801007387 */ /* 0x000fe20000100a00 */
[-C--:B------:R-:W-:Y:S01]  /*7a40*/  LEA.HI.X.SX32 R23, R199, R0.reuse, 0x2, P3 ;  /* 0x00000000c7177211 */ /* 0x080fe200018f16ff */
[----:B------:R-:W-:Y:S01]  /*7a50*/  IMAD R20, R20, UR9, RZ ;  /* 0x0000000914147c24 */ /* 0x000fe2000f8e02ff */
[-C--:B------:R-:W-:Y:S01]  /*7a60*/  LEA.HI.X.SX32 R211, R197, R0.reuse, 0x2, P4 ;  /* 0x00000000c5d37211 */ /* 0x080fe200020f16ff */
[----:B------:R-:W-:Y:S01]  /*7a70*/  STL [R1+0x10], R206 ;  /* 0x000010ce01007387 */ /* 0x000fe20000100800 */
[-C--:B------:R-:W-:Y:S01]  /*7a80*/  LEA.HI.X.SX32 R153, R195, R0.reuse, 0x2, P5 ;  /* 0x00000000c3997211 */ /* 0x080fe200028f16ff */
[----:B------:R-:W-:Y:S01]  /*7a90*/  ULDC UR17, c[0x0][0x240] ;  /* 0x0000900000117ab9 */ /* 0x000fe20000000800 */
[----:B------:R-:W-:Y:S01]  /*7aa0*/  LEA.HI.X.SX32 R209, R193, R0, 0x2, P6 ;  /* 0x00000000c1d17211 */ /* 0x000fe200030f16ff */
[----:B------:R-:W-:Y:S01]  /*7ab0*/  STL.64 [R1+0x38], R214 ;  /* 0x000038d601007387 */ /* 0x000fe20000100a00 */
[-C--:B------:R-:W-:Y:S01]  /*7ac0*/  LEA R230, P4, R185, R2.reuse, 0x2 ;  /* 0x00000002b9e67211 */ /* 0x080fe200078810ff */
[----:B------:R-:W-:Y:S01]  /*7ad0*/  IMAD R19, R19, UR10, RZ ;  /* 0x0000000a13137c24 */ /* 0x000fe2000f8e02ff */
[----:B------:R-:W-:Y:S01]  /*7ae0*/  ULDC UR12, c[0x0][0x240] ;  /* 0x00009000000c7ab9 */ /* 0x000fe20000000800 */
[----:B------:R1:W-:Y:S01]  /*7af0*/  STL.64 [R1+0x1b18], R232 ;  /* 0x001b18e801007387 */ /* 0x0003e20000100a00 */
[-C--:B------:R-:W-:Y:S01]  /*7b00*/  LEA R228, P5, R183, R2.reuse, 0x2 ;  /* 0x00000002b7e47211 */ /* 0x080fe200078a10ff */
[----:B------:R-:W-:Y:S01]  /*7b10*/  ULDC UR14, c[0x0][0x240] ;  /* 0x00009000000e7ab9 */ /* 0x000fe20000000800 */
[----:B------:R-:W-:Y:S01]  /*7b20*/  LEA R226, P6, R181, R2, 0x2 ;  /* 0x00000002b5e27211 */ /* 0x000fe200078c10ff */
[----:B------:R-:W2:Y:S01]  /*7b30*/  LDC R245, c[0x0][0x230] ;  /* 0x00008c00fff57b82 */ /* 0x000ea20000000800 */
[----:B------:R-:W-:Y:S01]  /*7b40*/  LEA.HI.X.SX32 R231, R185, R0, 0x2, P4 ;  /* 0x00000000b9e77211 */ /* 0x000fe200020f16ff */
[----:B------:R-:W-:Y:S01]  /*7b50*/  IMAD R15, R15, UR13, RZ ;  /* 0x0000000d0f0f7c24 */ /* 0x000fe2000f8e02ff */
[----:B------:R-:W-:Y:S01]  /*7b60*/  ULDC UR15, c[0x0][0x240] ;  /* 0x00009000000f7ab9 */ /* 0x000fe20000000800 */
[----:B------:R-:W-:Y:S01]  /*7b70*/  IMAD R9, R9, UR17, RZ ;  /* 0x0000001109097c24 */ /* 0x000fe2000f8e02ff */
[----:B------:R-:W-:Y:S01]  /*7b80*/  ULDC UR16, c[0x0][0x240] ;  /* 0x0000900000107ab9 */ /* 0x000fe20000000800 */
[----:B------:R-:W-:Y:S01]  /*7b90*/  IMAD R16, R16, UR12, RZ ;  /* 0x0000000c10107c24 */ /* 0x000fe2000f8e02ff */
[----:B------:R-:W-:Y:S01]  /*7ba0*/  ULDC UR19, c[0x0][0x240] ;  /* 0x0000900000137ab9 */ /* 0x000fe20000000800 */
[----:B-1----:R-:W3:Y:S01]  /*7bb0*/  LDL.64 R232, [R1+0x10] ;  /* 0x0000100001e87983 */ /* 0x002ee20000100a00 */
[----:B------:R-:W-:Y:S01]  /*7bc0*/  LEA R218, P4, R173, R2, 0x2 ;  /* 0x00000002adda7211 */ /* 0x000fe200078810ff */
[----:B------:R-:W-:Y:S01]  /*7bd0*/  IMAD R14, R14, UR14, RZ ;  /* 0x0000000e0e0e7c24 */ /* 0x000fe2000f8e02ff */
[----:B------:R-:W-:Y:S01]  /*7be0*/  ULDC UR23, c[0x0][0x240] ;  /* 0x0000900000177ab9 */ /* 0x000fe20000000800 */
[----:B------:R-:W-:Y:S01]  /*7bf0*/  STL [R1+0x8], R202 ;  /* 0x000008ca01007387 */ /* 0x000fe20000100800 */
[-C--:B------:R-:W-:Y:S01]  /*7c00*/  LEA.HI.X.SX32 R229, R183, R0.reuse, 0x2, P5 ;  /* 0x00000000b7e57211 */ /* 0x080fe200028f16ff */
[----:B------:R-:W-:Y:S01]  /*7c10*/  IMAD R12, R12, UR15, RZ ;  /* 0x0000000f0c0c7c24 */ /* 0x000fe2000f8e02ff */
[----:B------:R-:W1:Y:S01]  /*7c20*/  LDC R247, c[0x0][0x230] ;  /* 0x00008c00fff77b82 */ /* 0x000e620000000800 */
[----:B------:R4:W-:Y:S01]  /*7c30*/  STL.64 [R1+0x30], R22 ;  /* 0x0000301601007387 */ /* 0x0009e20000100a00 */
[----:B------:R-:W-:Y:S01]  /*7c40*/  LEA.HI.X.SX32 R227, R181, R0, 0x2, P6 ;  /* 0x00000000b5e37211 */ /* 0x000fe200030f16ff */
[----:B------:R-:W-:Y:S01]  /*7c50*/  IMAD R10, R10, UR16, RZ ;  /* 0x000000100a0a7c24 */ /* 0x000fe2000f8e02ff */
[----:B------:R-:W-:Y:S01]  /*7c60*/  ULDC UR18, c[0x0][0x240] ;  /* 0x0000900000127ab9 */ /* 0x000fe20000000800 */
[----:B------:R-:W-:Y:S01]  /*7c70*/  STL.64 [R1+0x28], R210 ;  /* 0x000028d201007387 */ /* 0x000fe20000100a00 */
[----:B------:R-:W-:Y:S01]  /*7c80*/  LEA R216, P5, R171, R2, 0x2 ;  /* 0x00000002abd87211 */ /* 0x000fe200078a10ff */
[----:B------:R-:W-:Y:S01]  /*7c90*/  ULDC UR20, c[0x0][0x240] ;  /* 0x0000900000147ab9 */ /* 0x000fe20000000800 */
[----:B------:R-:W-:Y:S01]  /*7ca0*/  LEA.HI.X.SX32 R219, R173, R0, 0x2, P4 ;  /* 0x00000000addb7211 */ /* 0x000fe200020f16ff */
[----:B------:R-:W-:Y:S01]  /*7cb0*/  STL.64 [R1+0x20], R152 ;  /* 0x0000209801007387 */ /* 0x000fe20000100a00 */
[----:B------:R-:W-:Y:S01]  /*7cc0*/  IMAD R7, R7, UR19, RZ ;  /* 0x0000001307077c24 */ /* 0x000fe2000f8e02ff */
[----:B------:R-:W-:Y:S01]  /*7cd0*/  ULDC UR21, c[0x0][0x240] ;  /* 0x0000900000157ab9 */ /* 0x000fe20000000800 */
[----:B------:R-:W-:Y:S01]  /*7ce0*/  IMAD R6, R6, UR23, RZ ;  /* 0x0000001706067c24 */ /* 0x000fe2000f8e02ff */
[----:B------:R2:W-:Y:S01]  /*7cf0*/  STL.64 [R1+0x1b20], R152 ;  /* 0x001b209801007387 */ /* 0x0005e20000100a00 */
[-C--:B----4-:R-:W-:Y:S01]  /*7d00*/  LEA R22, P3, R187, R2.reuse, 0x2 ;  /* 0x00000002bb167211 */ /* 0x090fe200078610ff */
[----:B------:R-:W-:Y:S01]  /*7d10*/  ULDC UR22, c[0x0][0x240] ;  /* 0x0000900000167ab9 */ /* 0x000fe20000000800 */
[----:B------:R-:W-:Y:S01]  /*7d20*/  LEA R214, P6, R169, R2, 0x2 ;  /* 0x00000002a9d67211 */ /* 0x000fe200078c10ff */
[----:B------:R4:W-:Y:S01]  /*7d30*/  STL.64 [R1+0x18], R208 ;  /* 0x000018d001007387 */ /* 0x0009e20000100a00 */
[-C--:B------:R-:W-:Y:S01]  /*7d40*/  LEA.HI.X.SX32 R23, R187, R0.reuse, 0x2, P3 ;  /* 0x00000000bb177211 */ /* 0x080fe200018f16ff */
[----:B------:R-:W-:Y:S01]  /*7d50*/  IMAD R8, R8, UR18, RZ ;  /* 0x0000001208087c24 */ /* 0x000fe2000f8e02ff */
[----:B------:R-:W-:Y:S01]  /*7d60*/  LEA.HI.X.SX32 R217, R171, R0, 0x2, P5 ;  /* 0x00000000abd97211 */ /* 0x000fe200028f16ff */
[----:B------:R-:W1:Y:S01]  /*7d70*/  S2R R251, SR_TID.X ;  /* 0x0000000000fb7919 */ /* 0x000e620000002100 */
[----:B------:R-:W-:Y:S01]  /*7d80*/  IMAD R5, R5, UR20, RZ ;  /* 0x0000001405057c24 */ /* 0x000fe2000f8e02ff */
[----:B------:R-:W-:Y:S01]  /*7d90*/  ULDC UR25, c[0x0][0x240] ;  /* 0x0000900000197ab9 */ /* 0x000fe20000000800 */
[----:B------:R-:W-:Y:S01]  /*7da0*/  IMAD R3, R3, UR21, RZ ;  /* 0x0000001503037c24 */ /* 0x000fe2000f8e02ff */
[----:B--2---:R-:W2:Y:S01]  /*7db0*/  LDL.64 R152, [R1+0x8] ;  /* 0x0000080001987983 */ /* 0x004ea20000100a00 */
[-C--:B------:R-:W-:Y:S01]  /*7dc0*/  LEA R220, P3, R175, R2.reuse, 0x2 ;  /* 0x00000002afdc7211 */ /* 0x080fe200078610ff */
[----:B------:R-:W-:Y:S01]  /*7dd0*/  ULDC UR29, c[0x0][0x240] ;  /* 0x00009000001d7ab9 */ /* 0x000fe20000000800 */
[----:B------:R-:W-:Y:S01]  /*7de0*/  LEA R204, P5, R159, R2, 0x2 ;  /* 0x000000029fcc7211 */ /* 0x000fe200078a10ff */
[----:B------:R-:W-:Y:S01]  /*7df0*/  IMAD R4, R4, UR22, RZ ;  /* 0x0000001604047c24 */ /* 0x000fe2000f8e02ff */
[----:B------:R-:W-:Y:S01]  /*7e00*/  LEA.HI.X.SX32 R221, R175, R0, 0x2, P3 ;  /* 0x00000000afdd7211 */ /* 0x000fe200018f16ff */
[----:B------:R-:W-:Y:S01]  /*7e10*/  ULDC UR24, c[0x0][0x240] ;  /* 0x0000900000187ab9 */ /* 0x000fe20000000800 */
[----:B----4-:R-:W-:Y:S01]  /*7e20*/  LEA R208, P3, R163, R2, 0x2 ;  /* 0x00000002a3d07211 */ /* 0x010fe200078610ff */
[----:B------:R-:W-:Y:S01]  /*7e30*/  ULDC UR26, c[0x0][0x240] ;  /* 0x00009000001a7ab9 */ /* 0x000fe20000000800 */
[-C--:B------:R-:W-:Y:S01]  /*7e40*/  LEA.HI.X.SX32 R215, R169, R0.reuse, 0x2, P6 ;  /* 0x00000000a9d77211 */ /* 0x080fe200030f16ff */
[----:B------:R-:W-:Y:S01]  /*7e50*/  IMAD R13, R13, UR25, RZ ;  /* 0x000000190d0d7c24 */ /* 0x000fe2000f8e02ff */
[-C--:B------:R-:W-:Y:S01]  /*7e60*/  LEA.HI.X.SX32 R209, R163, R0.reuse, 0x2, P3 ;  /* 0x00000000a3d17211 */ /* 0x080fe200018f16ff */
[----:B------:R-:W-:Y:S01]  /*7e70*/  ULDC UR27, c[0x0][0x240] ;  /* 0x00009000001b7ab9 */ /* 0x000fe20000000800 */
[----:B------:R-:W-:Y:S01]  /*7e80*/  LEA.HI.X.SX32 R205, R159, R0, 0x2, P5 ;  /* 0x000000009fcd7211 */ /* 0x000fe200028f16ff */
[----:B------:R-:W-:Y:S01]  /*7e90*/  IMAD R243, R36, UR29, RZ ;  /* 0x0000001d24f37c24 */ /* 0x000fe2000f8e02ff */
[-C--:B------:R-:W-:Y:S01]  /*7ea0*/  LEA R196, P3, R147, R2.reuse, 0x2 ;  /* 0x0000000293c47211 */ /* 0x080fe200078610ff */
[----:B------:R-:W-:Y:S01]  /*7eb0*/  ULDC UR28, c[0x0][0x240] ;  /* 0x00009000001c7ab9 */ /* 0x000fe20000000800 */
[----:B------:R-:W-:Y:S01]  /*7ec0*/  LEA R192, P5, R143, R2, 0x2 ;  /* 0x000000028fc07211 */ /* 0x000fe200078a10ff */
[----:B------:R-:W-:Y:S01]  /*7ed0*/  IMAD R11, R11, UR24, RZ ;  /* 0x000000180b0b7c24 */ /* 0x000fe2000f8e02ff */
[-C--:B------:R-:W-:Y:S01]  /*7ee0*/  LEA.HI.X.SX32 R197, R147, R0.reuse, 0x2, P3 ;  /* 0x0000000093c57211 */ /* 0x080fe200018f16ff */
[----:B------:R-:W-:Y:S01]  /*7ef0*/  IMAD R17, R17, UR26, RZ ;  /* 0x0000001a11117c24 */ /* 0x000fe2000f8e02ff */
[----:B------:R-:W-:Y:S01]  /*7f00*/  LEA.HI.X.SX32 R193, R143, R0, 0x2, P5 ;  /* 0x000000008fc17211 */ /* 0x000fe200028f16ff */
[----:B------:R-:W-:Y:S01]  /*7f10*/  IMAD R237, R237, UR27, RZ ;  /* 0x0000001beded7c24 */ /* 0x000fe2000f8e02ff */
[-C--:B------:R-:W-:Y:S01]  /*7f20*/  LEA R184, P3, R135, R2.reuse, 0x2 ;  /* 0x0000000287b87211 */ /* 0x080fe200078610ff */
[----:B------:R-:W-:Y:S01]  /*7f30*/  IMAD R244, R244, UR28, RZ ;  /* 0x0000001cf4f47c24 */ /* 0x000fe2000f8e02ff */
[----:B------:R-:W-:Y:S01]  /*7f40*/  LEA R180, P5, R131, R2, 0x2 ;  /* 0x0000000283b47211 */ /* 0x000fe200078a10ff */
[----:B------:R-:W-:Y:S01]  /*7f50*/  ULDC UR30, c[0x0][0x240] ;  /* 0x00009000001e7ab9 */ /* 0x000fe20000000800 */
[-C--:B------:R-:W-:Y:S01]  /*7f60*/  LEA.HI.X.SX32 R185, R135, R0.reuse, 0x2, P3 ;  /* 0x0000000087b97211 */ /* 0x080fe200018f16ff */
[----:B------:R-:W-:Y:S01]  /*7f70*/  ULDC UR31, c[0x0][0x240] ;  /* 0x00009000001f7ab9 */ /* 0x000fe20000000800 */
[----:B------:R-:W-:Y:S01]  /*7f80*/  LEA.HI.X.SX32 R181, R131, R0, 0x2, P5 ;  /* 0x0000000083b57211 */ /* 0x000fe200028f16ff */
[----:B------:R-:W-:Y:S01]  /*7f90*/  ULDC UR32, c[0x0][0x240] ;  /* 0x0000900000207ab9 */ /* 0x000fe20000000800 */
        /* <DEDUP_REMOVED lines=11> */
[----:B------:R-:W4:Y:S01]  /*8050*/  S2UR UR6, SR_CgaCtaId ;  /* 0x00000000000679c3 */ /* 0x000f220000008800 */
[----:B------:R-:W-:Y:S01]  /*8060*/  ULDC UR5, c[0x0][0x234] ;  /* 0x00008d0000057ab9 */ /* 0x000fe20000000800 */
[----:B------:R-:W-:Y:S01]  /*8070*/  VIADD R245, R245, 0xfffffffe ;  /* 0xfffffffef5f57836 */ /* 0x000fe20000000000 */
[----:B------:R-:W-:Y:S01]  /*8080*/  ULDC.64 UR8, c[0x0][0x210] ;  /* 0x0000840000087ab9 */ /* 0x000fe20000000a00 */
[----:B------:R-:W-:-:S02]  /*8090*/  IMAD R155, R155, UR5, RZ ;  /* 0x000000059b9b7c24 */ /* 0x000fc4000f8e02ff */
[----:B------:R-:W-:Y:S02]  /*80a0*/  IMAD R235, R235, UR5, RZ ;  /* 0x00000005ebeb7c24 */ /* 0x000fe4000f8e02ff */
[----:B-1----:R-:W-:Y:S02]  /*80b0*/  IMAD.SHL.U32 R249, R251, 0x10, RZ ;  /* 0x00000010fbf97824 */ /* 0x002fe400078e00ff */
[----:B------:R-:W1:Y:S01]  /*80c0*/  LDC R251, c[0x0][0x230] ;  /* 0x00008c00fffb7b82 */ /* 0x000e620000000800 */
[----:B---3--:R-:W-:Y:S02]  /*80d0*/  LEA.HI.X.SX32 R233, R191, R0, 0x2, P0 ;  /* 0x00000000bfe97211 */ /* 0x008fe400000f16ff */
[-C--:B------:R-:W-:Y:S01]  /*80e0*/  LEA R224, P0, R179, R2.reuse, 0x2 ;  /* 0x00000002b3e07211 */ /* 0x080fe200078010ff */
[----:B------:R-:W-:Y:S01]  /*80f0*/  IMAD.MOV.U32 R232, RZ, RZ, R206 ;  /* 0x000000ffffe87224 */ /* 0x000fe200078e00ce */
[----:B------:R-:W-:Y:S02]  /*8100*/  LEA R206, P4, R161, R2, 0x2 ;  /* 0x00000002a1ce7211 */ /* 0x000fe400078810ff */
[----:B------:R-:W-:-:S02]  /*8110*/  LEA.HI.X.SX32 R225, R179, R0, 0x2, P0 ;  /* 0x00000000b3e17211 */ /* 0x000fc400000f16ff */
[----:B------:R-:W-:Y:S02]  /*8120*/  LEA R212, P0, R167, R2, 0x2 ;  /* 0x00000002a7d47211 */ /* 0x000fe400078010ff */
[-C--:B------:R-:W-:Y:S02]  /*8130*/  LEA.HI.X.SX32 R207, R161, R0.reuse, 0x2, P4 ;  /* 0x00000000a1cf7211 */ /* 0x080fe400020f16ff */
[----:B------:R-:W-:Y:S02]  /*8140*/  LEA.HI.X.SX32 R213, R167, R0, 0x2, P0 ;  /* 0x00000000a7d57211 */ /* 0x000fe400000f16ff */
[-C--:B------:R-:W-:Y:S02]  /*8150*/  LEA R200, P0, R151, R2.reuse, 0x2 ;  /* 0x0000000297c87211 */ /* 0x080fe400078010ff */
[----:B------:R-:W-:Y:S02]  /*8160*/  LEA R194, P4, R145, R2, 0x2 ;  /* 0x0000000291c27211 */ /* 0x000fe400078810ff */
[----:B--2---:R-:W-:-:S02]  /*8170*/  LEA.HI.X.SX32 R153, R189, R0, 0x2, P2 ;  /* 0x00000000bd997211 */ /* 0x004fc400010f16ff */
[----:B------:R-:W-:-:S04]  /*8180*/  LEA R222, P2, R177, R2, 0x2 ;  /* 0x00000002b1de7211 */ /* 0x000fc800078410ff */
[----:B------:R-:W-:Y:S02]  /*8190*/  LEA.HI.X.SX32 R223, R177, R0, 0x2, P2 ;  /* 0x00000000b1df7211 */ /* 0x000fe400010f16ff */
[----:B------:R-:W-:Y:S01]  /*81a0*/  LEA R210, P2, R165, R2, 0x2 ;  /* 0x00000002a5d27211 */ /* 0x000fe200078410ff */
[----:B------:R-:W-:-:S03]  /*81b0*/  IMAD.MOV.U32 R152, RZ, RZ, R202 ;  /* 0x000000ffff987224 */ /* 0x000fc600078e00ca */
[----:B------:R-:W-:Y:S02]  /*81c0*/  LEA.HI.X.SX32 R211, R165, R0, 0x2, P2 ;  /* 0x00000000a5d37211 */ /* 0x000fe400010f16ff */
[-C--:B------:R-:W-:Y:S02]  /*81d0*/  LEA R198, P2, R149, R2.reuse, 0x2 ;  /* 0x0000000295c67211 */ /* 0x080fe400078410ff */
[----:B------:R-:W-:Y:S02]  /*81e0*/  LEA R202, P6, R157, R2, 0x2 ;  /* 0x000000029dca7211 */ /* 0x000fe400078c10ff */
[----:B------:R-:W-:Y:S02]  /*81f0*/  LEA.HI.X.SX32 R199, R149, R0, 0x2, P2 ;  /* 0x0000000095c77211 */ /* 0x000fe400010f16ff */
[----:B------:R-:W-:Y:S02]  /*8200*/  LEA R186, P2, R137, R2, 0x2 ;  /* 0x0000000289ba7211 */ /* 0x000fe400078410ff */
[----:B------:R-:W-:-:S02]  /*8210*/  LEA.HI.X.SX32 R203, R157, R0, 0x2, P6 ;  /* 0x000000009dcb7211 */ /* 0x000fc400030f16ff */
[----:B------:R-:W-:Y:S02]  /*8220*/  LEA R190, P6, R141, R2, 0x2 ;  /* 0x000000028dbe7211 */ /* 0x000fe400078c10ff */
[----:B------:R-:W-:Y:S02]  /*8230*/  LEA.HI.X.SX32 R201, R151, R0, 0x2, P0 ;  /* 0x0000000097c97211 */ /* 0x000fe400000f16ff */
        /* <DEDUP_REMOVED lines=28> */
[-C--:B------:R-:W-:Y:S02]  /*8400*/  LEA.HI.X.SX32 R161, R111, R0.reuse, 0x2, P3 ;  /* 0x000000006fa17211 */ /* 0x080fe400018f16ff */
[----:B------:R-:W-:Y:S02]  /*8410*/  LEA.HI.X.SX32 R157, R107, R0, 0x2, P5 ;  /* 0x000000006b9d7211 */ /* 0x000fe400028f16ff */
[-C--:B------:R-:W-:Y:S02]  /*8420*/  LEA R134, P2, R89, R2.reuse, 0x2 ;  /* 0x0000000259867211 */ /* 0x080fe400078410ff */
[-C--:B------:R-:W-:Y:S02]  /*8430*/  LEA R144, P3, R99, R2.reuse, 0x2 ;  /* 0x0000000263907211 */ /* 0x080fe400078610ff */
        /* <DEDUP_REMOVED lines=125> */
[-C--:B------:R-:W-:Y:S02]  /*8c10*/  LEA.HI.X.SX32 R21, R13, R0.reuse, 0x2, P4 ;  /* 0x000000000d157211 */ /* 0x080fe400020f16ff */
[-C--:B------:R-:W-:Y:S02]  /*8c20*/  LEA.HI.X.SX32 R13, R243, R0.reuse, 0x2, P2 ;  /* 0x00000000f30d7211 */ /* 0x080fe400010f16ff */
[-C--:B------:R-:W-:Y:S01]  /*8c30*/  LEA.HI.X.SX32 R25, R11, R0.reuse, 0x2, P3 ;  /* 0x000000000b197211 */ /* 0x080fe200018f16ff */
[----:B------:R-:W2:Y:S01]  /*8c40*/  LDC R243, c[0x0][0x230] ;  /* 0x00008c00fff37b82 */ /* 0x000ea20000000800 */
[----:B------:R-:W-:Y:S01]  /*8c50*/  LEA.HI.X.SX32 R19, R17, R0, 0x2, P5 ;  /* 0x0000000011137211 */ /* 0x000fe200028f16ff */
[----:B------:R-:W-:Y:S01]  /*8c60*/  IMAD R4, R234, UR5, RZ ;  /* 0x00000005ea047c24 */ /* 0x000fe2000f8e02ff */
[----:B------:R-:W-:-:S02]  /*8c70*/  LEA R10, P3, R241, R2, 0x2 ;  /* 0x00000002f10a7211 */ /* 0x000fc400078610ff */
[-C--:B------:R-:W-:Y:S02]  /*8c80*/  LEA R8, P4, R240, R2.reuse, 0x2 ;  /* 0x00000002f0087211 */ /* 0x080fe400078810ff */
[----:B------:R-:W-:Y:S02]  /*8c90*/  LEA R6, P5, R239, R2, 0x2 ;  /* 0x00000002ef067211 */ /* 0x000fe400078a10ff */
[----:B------:R-:W-:Y:S02]  /*8ca0*/  LEA.HI.X.SX32 R17, R237, R0, 0x2, P6 ;  /* 0x00000000ed117211 */ /* 0x000fe400030f16ff */
[----:B------:R-:W-:Y:S02]  /*8cb0*/  LEA R2, P6, R238, R2, 0x2 ;  /* 0x00000002ee027211 */ /* 0x000fe400078c10ff */
[-C--:B------:R-:W-:Y:S02]  /*8cc0*/  LEA.HI.X.SX32 R15, R244, R0.reuse, 0x2, P0 ;  /* 0x00000000f40f7211 */ /* 0x080fe400000f16ff */
[----:B------:R-:W3:Y:S01]  /*8cd0*/  LDC R244, c[0x0][0x230] ;  /* 0x00008c00fff47b82 */ /* 0x000ee20000000800 */
[-C--:B------:R-:W-:Y:S01]  /*8ce0*/  LEA.HI.X.SX32 R9, R240, R0.reuse, 0x2, P4 ;  /* 0x00000000f0097211 */ /* 0x080fe200020f16ff */
[----:B------:R-:W-:Y:S01]  /*8cf0*/  VIADD R237, R247, 0xfffffffd ;  /* 0xfffffffdf7ed7836 */ /* 0x000fe20000000000 */
[----:B------:R-:W-:-:S02]  /*8d00*/  LEA.HI.X.SX32 R3, R238, R0, 0x2, P6 ;  /* 0x00000000ee037211 */ /* 0x000fc400030f16ff */
[-C--:B------:R-:W-:Y:S02]  /*8d10*/  LEA.HI.X.SX32 R11, R241, R0.reuse, 0x2, P3 ;  /* 0x00000000f10b7211 */ /* 0x080fe400018f16ff */
[----:B------:R-:W-:Y:S01]  /*8d20*/  LEA.HI.X.SX32 R7, R239, R0, 0x2, P5 ;  /* 0x00000000ef077211 */ /* 0x000fe200028f16ff */
[----:B------:R-:W-:Y:S01]  /*8d30*/  IMAD R0, R236, UR5, RZ ;  /* 0x00000005ec007c24 */ /* 0x000fe2000f8e02ff */
[----:B------:R-:W-:Y:S01]  /*8d40*/  LEA R238, P4, R4, UR8, 0x2 ;  /* 0x0000000804ee7c11 */ /* 0x000fe2000f8810ff */
[----:B------:R-:W-:Y:S01]  /*8d50*/  VIADD R5, R248, 0xfffffffc ;  /* 0xfffffffcf8057836 */ /* 0x000fe20000000000 */
[----:B------:R-:W-:Y:S01]  /*8d60*/  ISETP.GE.U32.AND P3, PT, R245, 0x7fffffbf, PT ;  /* 0x7fffffbff500780c */ /* 0x000fe20003f66070 */
[----:B------:R-:W-:Y:S01]  /*8d70*/  STL [R1+0x14], R233 ;  /* 0x000014e901007387 */ /* 0x000fe20000100800 */
[----:B------:R-:W1:Y:S01]  /*8d80*/  LDC R245, c[0x0][0x230] ;  /* 0x00008c00fff57b82 */ /* 0x000e620000000800 */
[----:B------:R-:W-:Y:S02]  /*8d90*/  LEA R236, P5, R155, UR8, 0x2 ;  /* 0x000000089bec7c11 */ /* 0x000fe4000f8a10ff */
[----:B------:R-:W-:Y:S01]  /*8da0*/  LEA.HI.X.SX32 R239, R4, UR9, 0x2, P4 ;  /* 0x0000000904ef7c11 */ /* 0x000fe2000a0f16ff */
[----:B------:R-:W-:Y:S01]  /*8db0*/  STL.64 [R1+0x1b38], R232 ;  /* 0x001b38e801007387 */ /* 0x000fe20000100a00 */
[----:B------:R-:W-:-:S02]  /*8dc0*/  ISETP.GE.U32.AND P4, PT, R237, 0x7fffffbe, PT ;  /* 0x7fffffbeed00780c */ /* 0x000fc40003f86070 */
[----:B------:R-:W-:Y:S01]  /*8dd0*/  LEA.HI.X.SX32 R237, R155, UR9, 0x2, P5 ;  /* 0x000000099bed7c11 */ /* 0x000fe2000a8f16ff */
[----:B------:R-:W-:Y:S01]  /*8de0*/  STL [R1+0xc], R153 ;  /* 0x00000c9901007387 */ /* 0x000fe20000100800 */
[----:B------:R-:W-:Y:S02]  /*8df0*/  ISETP.GE.U32.AND P5, PT, R5, 0x7fffffbd, PT ;  /* 0x7fffffbd0500780c */ /* 0x000fe40003fa6070 */
[----:B------:R-:W-:Y:S01]  /*8e00*/  LEA R240, P0, R235, UR8, 0x2 ;  /* 0x00000008ebf07c11 */ /* 0x000fe2000f8010ff */
[----:B------:R-:W-:Y:S01]  /*8e10*/  STL.64 [R1+0x1b28], R152 ;  /* 0x001b289801007387 */ /* 0x000fe20000100a00 */
[----:B------:R-:W1:Y:S03]  /*8e20*/  LDC R5, c[0x0][0x230] ;  /* 0x00008c00ff057b82 */ /* 0x000e660000000800 */
[----:B------:R-:W-:Y:S01]  /*8e30*/  STL.64 [R1+0x1b40], R230 ;  /* 0x001b40e601007387 */ /* 0x000fe20000100a00 */
[----:B------:R-:W-:-:S03]  /*8e40*/  LOP3.LUT R155, R249, 0x70, RZ, 0xc0, !PT ;  /* 0x00000070f99b7812 */ /* 0x000fc600078ec0ff */
[----:B------:R-:W-:Y:S01]  /*8e50*/  STL.64 [R1], R22 ;  /* 0x0000001601007387 */ /* 0x000fe20000100a00 */
[----:B------:R-:W-:Y:S01]  /*8e60*/  ISETP.GE.U32.AND P2, PT, R246, 0x7fffffc0, PT ;  /* 0x7fffffc0f600780c */ /* 0x000fe20003f46070 */
[----:B------:R-:W-:Y:S01]  /*8e70*/  UMOV UR5, 0x400 ;  /* 0x0000040000057882 */ /* 0x000fe20000000000 */
[----:B------:R-:W-:Y:S01]  /*8e80*/  LEA.HI.X.SX32 R241, R235, UR9, 0x2, P0 ;  /* 0x00000009ebf17c11 */ /* 0x000fe200080f16ff */
[----:B------:R3:W-:Y:S01]  /*8e90*/  STL.64 [R1+0x1b30], R22 ;  /* 0x001b301601007387 */ /* 0x0007e20000100a00 */
[----:B------:R-:W-:Y:S01]  /*8ea0*/  LEA R234, P0, R0, UR8, 0x2 ;  /* 0x0000000800ea7c11 */ /* 0x000fe2000f8010ff */
[----:B--2---:R-:W-:Y:S01]  /*8eb0*/  VIADD R4, R243, 0xffffffdf ;  /* 0xffffffdff3047836 */ /* 0x004fe20000000000 */
[----:B------:R-:W2:Y:S01]  /*8ec0*/  LDC R246, c[0x0][0x230] ;  /* 0x00008c00fff67b82 */ /* 0x000ea20000000800 */
[----:B------:R-:W-:Y:S01]  /*8ed0*/  STL.64 [R1+0x1b48], R228 ;  /* 0x001b48e401007387 */ /* 0x000fe20000100a00 */
[----:B----4-:R-:W-:-:S03]  /*8ee0*/  ULEA UR5, UR6, UR5, 0x18 ;  /* 0x0000000506057291 */ /* 0x010fc6000f8ec03f */
[----:B------:R-:W-:Y:S01]  /*8ef0*/  STL.64 [R1+0x1b50], R226 ;  /* 0x001b50e201007387 */ /* 0x000fe20000100a00 */
[----:B------:R-:W-:Y:S01]  /*8f00*/  IMAD R155, R250, 0x80, R155 ;  /* 0x00000080fa9b7824 */ /* 0x000fe200078e029b */
[----:B------:R-:W-:Y:S01]  /*8f10*/  LEA.HI.X.SX32 R235, R0, UR9, 0x2, P0 ;  /* 0x0000000900eb7c11 */ /* 0x000fe200080f16ff */
[----:B------:R-:W4:Y:S01]  /*8f20*/  LDC R243, c[0x0][0x230] ;  /* 0x00008c00fff37b82 */ /* 0x000f220000000800 */
[----:B------:R-:W-:Y:S04]  /*8f30*/  STL.64 [R1+0x1b58], R224 ;  /* 0x001b58e001007387 */ /* 0x000fe80000100a00 */
[----:B------:R-:W-:Y:S01]  /*8f40*/  STL.64 [R1+0x1b60], R222 ;  /* 0x001b60de01007387 */ /* 0x000fe20000100a00 */
[----:B------:R-:W-:Y:S02]  /*8f50*/  ISETP.GE.U32.AND P6, PT, R4, 0x7fffffa0, PT ;  /* 0x7fffffa00400780c */ /* 0x000fe40003fc6070 */
[----:B------:R-:W2:Y:S01]  /*8f60*/  LDC R247, c[0x0][0x230] ;  /* 0x00008c00fff77b82 */ /* 0x000ea20000000800 */
[----:B------:R-:W-:Y:S01]  /*8f70*/  STL.64 [R1+0x1b68], R220 ;  /* 0x001b68dc01007387 */ /* 0x000fe20000100a00 */
[----:B---3--:R-:W-:-:S03]  /*8f80*/  VIADD R0, R244, 0xffffffde ;  /* 0xffffffdef4007836 */ /* 0x008fc60000000000 */
[----:B------:R-:W-:Y:S01]  /*8f90*/  STL.64 [R1+0x1b70], R218 ;  /* 0x001b70da01007387 */ /* 0x000fe20000100a00 */
[----:B------:R-:W-:Y:S02]  /*8fa0*/  VIADD R23, R155, UR5 ;  /* 0x000000059b177c36 */ /* 0x000fe40008000000 */
[----:B------:R-:W3:Y:S01]  /*8fb0*/  LDC R244, c[0x0][0x230] ;  /* 0x00008c00fff47b82 */ /* 0x000ee20000000800 */
[----:B------:R-:W-:Y:S04]  /*8fc0*/  STL.64 [R1+0x1b78], R216 ;  /* 0x001b78d801007387 */ /* 0x000fe80000100a00 */
[----:B------:R-:W-:Y:S03]  /*8fd0*/  STL.64 [R1+0x1b80], R214 ;  /* 0x001b80d601007387 */ /* 0x000fe60000100a00 */
[----:B------:R-:W2:Y:S01]  /*8fe0*/  LDC R248, c[0x0][0x230] ;  /* 0x00008c00fff87b82 */ /* 0x000ea20000000800 */
[----:B------:R-:W-:Y:S04]  /*8ff0*/  STL.64 [R1+0x1b88], R212 ;  /* 0x001b88d401007387 */ /* 0x000fe80000100a00 */
[----:B------:R-:W-:Y:S01]  /*9000*/  STL.64 [R1+0x1b90], R210 ;  /* 0x001b90d201007387 */ /* 0x000fe20000100a00 */
[----:B------:R-:W-:-:S02]  /*9010*/  ISETP.GE.U32.AND P0, PT, R0, 0x7fffff9f, PT ;  /* 0x7fffff9f0000780c */ /* 0x000fc40003f06070 */
[----:B------:R-:W2:Y:S01]  /*9020*/  LDC R249, c[0x0][0x230] ;  /* 0x00008c00fff97b82 */ /* 0x000ea20000000800 */
[----:B------:R-:W-:Y:S01]  /*9030*/  STL.64 [R1+0x1b98], R208 ;  /* 0x001b98d001007387 */ /* 0x000fe20000100a00 */
[----:B------:R-:W-:-:S03]  /*9040*/  ULDC.64 UR8, c[0x0][0x208] ;  /* 0x0000820000087ab9 */ /* 0x000fc60000000a00 */
[----:B------:R-:W-:Y:S01]  /*9050*/  STL.64 [R1+0x1ba0], R206 ;  /* 0x001ba0ce01007387 */ /* 0x000fe20000100a00 */
[----:B-1----:R-:W-:Y:S02]  /*9060*/  VIADD R0, R245, 0xffffffdd ;  /* 0xffffffddf5007836 */ /* 0x002fe40000000000 */
[----:B------:R-:W-:Y:S01]  /*9070*/  VIADD R4, R5, 0xffffffdc ;  /* 0xffffffdc05047836 */ /* 0x000fe20000000000 */
[----:B------:R-:W-:Y:S01]  /*9080*/  STL.64 [R1+0x1ba8], R204 ;  /* 0x001ba8cc01007387 */ /* 0x000fe20000100a00 */
[C---:B------:R-:W-:Y:S01]  /*9090*/  IMAD.WIDE R152, R242.reuse, 0x4, R234 ;  /* 0x00000004f2987825 */ /* 0x040fe200078e02ea */
[----:B------:R-:W1:Y:S02]  /*90a0*/  LDC R5, c[0x0][0x230] ;  /* 0x00008c00ff057b82 */ /* 0x000e640000000800 */
[----:B------:R-:W-:Y:S04]  /*90b0*/  STL.64 [R1+0x1bb0], R202 ;  /* 0x001bb0ca01007387 */ /* 0x000fe80000100a00 */
[----:B------:R-:W-:Y:S01]  /*90c0*/  STL.64 [R1+0x1bb8], R200 ;  /* 0x001bb8c801007387 */ /* 0x000fe20000100a00 */
[----:B------:R-:W-:Y:S01]  /*90d0*/  LOP3.LUT R22, R155, 0x10, RZ, 0x3c, !PT ;  /* 0x000000109b167812 */ /* 0x000fe200078e3cff */
[----:B------:R-:W2:Y:S02]  /*90e0*/  LDC R245, c[0x0][0x230] ;  /* 0x00008c00fff57b82 */ /* 0x000ea40000000800 */
[----:B------:R-:W-:Y:S04]  /*90f0*/  STL.64 [R1+0x1bc0], R198 ;  /* 0x001bc0c601007387 */ /* 0x000fe80000100a00 */
[----:B------:R-:W-:Y:S01]  /*9100*/  @!PT LDS RZ, [RZ] ;  /* 0x00000000fffff984 */ /* 0x000fe20000000800 */
[----:B------:R-:W-:Y:S01]  /*9110*/  @!PT LDS RZ, [RZ] ;  /* 0x00000000fffff984 */ /* 0x000fe20000000800 */
[----:B------:R-:W-:Y:S01]  /*9120*/  @!PT LDS RZ, [RZ] ;  /* 0x00000000fffff984 */ /* 0x000fe20000000800 */
[----:B------:R-:W-:Y:S02]  /*9130*/  LDGSTS.E [R23], desc[UR8][R240.64], !P2 ;  /* 0x00000000f0177fae */ /* 0x000fe4000d121848 */
[----:B------:R-:W2:Y:S02]  /*9140*/  LDC R250, c[0x0][0x230] ;  /* 0x00008c00fffa7b82 */ /* 0x000ea40000000800 */
[----:B------:R-:W-:Y:S04]  /*9150*/  STL.64 [R1+0x1bc8], R196 ;  /* 0x001bc8c401007387 */ /* 0x000fe80000100a00 */
[----:B------:R-:W-:Y:S04]  /*9160*/  LDGSTS.E [R23+0x4000], desc[UR8][R238.64], !P2 ;  /* 0x04000000ee177fae */ /* 0x000fe8000d121848 */
[----:B------:R4:W-:Y:S04]  /*9170*/  STL.64 [R1+0x1bd0], R194 ;  /* 0x001bd0c201007387 */ /* 0x0009e80000100a00 */
[----:B------:R-:W-:Y:S04]  /*9180*/  LDGSTS.E [R23+0x8000], desc[UR8][R236.64], !P2 ;  /* 0x08000000ec177fae */ /* 0x000fe8000d121848 */
[----:B------:R3:W-:Y:S04]  /*9190*/  STL.64 [R1+0x1bd8], R192 ;  /* 0x001bd8c001007387 */ /* 0x0007e80000100a00 */
[----:B------:R-:W-:Y:S01]  /*91a0*/  LDGSTS.E [R23+0xc000], desc[UR8][R234.64], !P2 ;  /* 0x0c000000ea177fae */ /* 0x000fe2000d121848 */
[----:B----4-:R-:W-:Y:S01]  /*91b0*/  IMAD.WIDE R194, R242, 0x4, R240 ;  /* 0x00000004f2c27825 */ /* 0x010fe200078e02f0 */
[----:B------:R-:W-:-:S02]  /*91c0*/  ISETP.GE.U32.AND P2, PT, R0, 0x7fffff9e, PT ;  /* 0x7fffff9e0000780c */ /* 0x000fc40003f46070 */
[----:B------:R4:W-:Y:S01]  /*91d0*/  STL.64 [R1+0x1be0], R190 ;  /* 0x001be0be01007387 */ /* 0x0009e20000100a00 */
[C---:B------:R-:W-:Y:S02]  /*91e0*/  IMAD.SHL.U32 R0, R242.reuse, 0x2, RZ ;  /* 0x00000002f2007824 */ /* 0x040fe400078e00ff */
[C---:B---3--:R-:W-:Y:S01]  /*91f0*/  IMAD.WIDE R192, R242.reuse, 0x4, R238 ;  /* 0x00000004f2c07825 */ /* 0x048fe200078e02ee */
[----:B------:R3:W-:Y:S04]  /*9200*/  STL.64 [R1+0x858], R194 ;  /* 0x000858c201007387 */ /* 0x0007e80000100a00 */
[----:B------:R3:W-:Y:S01]  /*9210*/  LDGSTS.E [R23+0x4], desc[UR8][R194.64], !P3 ;  /* 0x00004000c2177fae */ /* 0x0007e2000d921848 */
[----:B----4-:R-:W-:-:S03]  /*9220*/  IMAD.WIDE R190, R242, 0x4, R236 ;  /* 0x00000004f2be7825 */ /* 0x010fc600078e02ec */
[----:B------:R4:W-:Y:S04]  /*9230*/  STL.64 [R1+0x850], R192 ;  /* 0x000850c001007387 */ /* 0x0009e80000100a00 */
[----:B------:R4:W-:Y:S01]  /*9240*/  LDGSTS.E [R23+0x4004], desc[UR8][R192.64], !P3 ;  /* 0x04004000c0177fae */ /* 0x0009e2000d921848 */
[----:B---3--:R-:W-:-:S03]  /*9250*/  IMAD.WIDE R194, R0, 0x4, R240 ;  /* 0x0000000400c27825 */ /* 0x008fc600078e02f0 */
[----:B------:R3:W-:Y:S04]  /*9260*/  STL.64 [R1+0x848], R190 ;  /* 0x000848be01007387 */ /* 0x0007e80000100a00 */
[----:B------:R3:W-:Y:S01]  /*9270*/  LDGSTS.E [R23+0x8004], desc[UR8][R190.64], !P3 ;  /* 0x08004000be177fae */ /* 0x0007e2000d921848 */
[----:B----4-:R-:W-:-:S03]  /*9280*/  IMAD.WIDE R192, R0, 0x4, R238 ;  /* 0x0000000400c07825 */ /* 0x010fc600078e02ee */
[----:B------:R4:W-:Y:S04]  /*9290*/  STL.64 [R1+0x840], R152 ;  /* 0x0008409801007387 */ /* 0x0009e80000100a00 */
[----:B------:R4:W-:Y:S01]  /*92a0*/  LDGSTS.E [R23+0xc004], desc[UR8][R152.64], !P3 ;  /* 0x0c00400098177fae */ /* 0x0009e2000d921848 */
[----:B------:R-:W-:Y:S01]  /*92b0*/  ISETP.GE.U32.AND P3, PT, R4, 0x7fffff9d, PT ;  /* 0x7fffff9d0400780c */ /* 0x000fe20003f66070 */
[----:B---3--:R-:W-:Y:S02]  /*92c0*/  IMAD.WIDE R190, R0, 0x4, R236 ;  /* 0x0000000400be7825 */ /* 0x008fe400078e02ec */
[----:B------:R3:W-:Y:S02]  /*92d0*/  STL.64 [R1+0x838], R194 ;  /* 0x000838c201007387 */ /* 0x0007e40000100a00 */
[----:B------:R-:W-:-:S02]  /*92e0*/  IMAD R4, R242, 0x3, RZ ;  /* 0x00000003f2047824 */ /* 0x000fc400078e02ff */
[----:B------:R3:W-:Y:S01]  /*92f0*/  LDGSTS.E [R23+0x8], desc[UR8][R194.64], !P4 ;  /* 0x00008000c2177fae */ /* 0x0007e2000e121848 */
[----:B----4-:R-:W-:-:S03]  /*9300*/  IMAD.WIDE R152, R0, 0x4, R234 ;  /* 0x0000000400987825 */ /* 0x010fc600078e02ea */
[----:B------:R4:W-:Y:S01]  /*9310*/  STL.64 [R1+0x830], R192 ;  /* 0x000830c001007387 */ /* 0x0009e20000100a00 */
[----:B------:R-:W-:-:S03]  /*9320*/  VIADD R0, R243, 0xfffffffb ;  /* 0xfffffffbf3007836 */ /* 0x000fc60000000000 */
[----:B------:R4:W-:Y:S01]  /*9330*/  LDGSTS.E [R23+0x4008], desc[UR8][R192.64], !P4 ;  /* 0x04008000c0177fae */ /* 0x0009e2000e121848 */
[----:B------:R-:W2:Y:S03]  /*9340*/  LDC R243, c[0x0][0x230] ;  /* 0x00008c00fff37b82 */ /* 0x000ea60000000800 */
[----:B------:R1:W-:Y:S01]  /*9350*/  STL.64 [R1+0x828], R190 ;  /* 0x000828be01007387 */ /* 0x0003e20000100a00 */
[----:B---3--:R-:W-:-:S03]  /*9360*/  IMAD.WIDE R194, R4, 0x4, R240 ;  /* 0x0000000404c27825 */ /* 0x008fc600078e02f0 */
[----:B------:R1:W-:Y:S04]  /*9370*/  LDGSTS.E [R23+0x8008], desc[UR8][R190.64], !P4 ;  /* 0x08008000be177fae */ /* 0x0003e8000e121848 */
[----:B------:R3:W-:Y:S01]  /*9380*/  STL.64 [R1+0x820], R152 ;  /* 0x0008209801007387 */ /* 0x0007e20000100a00 */
[----:B----4-:R-:W-:-:S03]  /*9390*/  IMAD.WIDE R192, R4, 0x4, R238 ;  /* 0x0000000404c07825 */ /* 0x010fc600078e02ee */
[----:B------:R3:W-:Y:S01]  /*93a0*/  LDGSTS.E [R23+0xc008], desc[UR8][R152.64], !P4 ;  /* 0x0c00800098177fae */ /* 0x0007e2000e121848 */
[----:B------:R-:W-:Y:S01]  /*93b0*/  ISETP.GE.U32.AND P4, PT, R0, 0x7fffffbc, PT ;  /* 0x7fffffbc0000780c */ /* 0x000fe20003f86070 */
[----:B-1----:R-:W-:Y:S02]  /*93c0*/  IMAD.WIDE R190, R4, 0x4, R236 ;  /* 0x0000000404be7825 */ /* 0x002fe400078e02ec */
[----:B------:R1:W-:Y:S02]  /*93d0*/  STL.64 [R1+0x818], R194 ;  /* 0x000818c201007387 */ /* 0x0003e40000100a00 */
[----:B------:R-:W-:Y:S02]  /*93e0*/  IMAD.SHL.U32 R0, R242, 0x20, RZ ;  /* 0x00000020f2007824 */ /* 0x000fe400078e00ff */
[----:B------:R1:W-:Y:S01]  /*93f0*/  LDGSTS.E [R23+0xc], desc[UR8][R194.64], !P5 ;  /* 0x0000c000c2177fae */ /* 0x0003e2000e921848 */
[----:B---3--:R-:W-:-:S03]  /*9400*/  IMAD.WIDE R152, R4, 0x4, R234 ;  /* 0x0000000404987825 */ /* 0x008fc600078e02ea */
[----:B------:R3:W-:Y:S01]  /*9410*/  STL.64 [R1+0x810], R192 ;  /* 0x000810c001007387 */ /* 0x0007e20000100a00 */
[----:B------:R-:W-:-:S03]  /*9420*/  VIADD R4, R244, 0xfffffffa ;  /* 0xfffffffaf4047836 */ /* 0x000fc60000000000 */
[----:B------:R3:W-:Y:S01]  /*9430*/  LDGSTS.E [R23+0x400c], desc[UR8][R192.64], !P5 ;  /* 0x0400c000c0177fae */ /* 0x0007e2000e921848 */
[----:B------:R-:W4:Y:S01]  /*9440*/  LDC R244, c[0x0][0x230] ;  /* 0x00008c00fff47b82 */ /* 0x000f220000000800 */
[C---:B-1----:R-:W-:Y:S02]  /*9450*/  IMAD.WIDE R194, R0.reuse, 0x4, R240 ;  /* 0x0000000400c27825 */ /* 0x042fe400078e02f0 */
[----:B------:R1:W-:Y:S04]  /*9460*/  STL.64 [R1+0x808], R190 ;  /* 0x000808be01007387 */ /* 0x0003e80000100a00 */
[----:B------:R1:W-:Y:S01]  /*9470*/  LDGSTS.E [R23+0x800c], desc[UR8][R190.64], !P5 ;  /* 0x0800c000be177fae */ /* 0x0003e2000e921848 */
[----:B---3--:R-:W-:-:S03]  /*9480*/  IMAD.WIDE R192, R0, 0x4, R238 ;  /* 0x0000000400c07825 */ /* 0x008fc600078e02ee */
[----:B------:R3:W-:Y:S04]  /*9490*/  STL.64 [R1+0x800], R152 ;  /* 0x0008009801007387 */ /* 0x0007e80000100a00 */
[----:B------:R3:W-:Y:S01]  /*94a0*/  LDGSTS.E [R23+0xc00c], desc[UR8][R152.64], !P5 ;  /* 0x0c00c00098177fae */ /* 0x0007e2000e921848 */
[----:B------:R-:W-:Y:S01]  /*94b0*/  ISETP.GE.U32.AND P5, PT, R4, 0x7fffffbb, PT ;  /* 0x7fffffbb0400780c */ /* 0x000fe20003fa6070 */
[----:B------:R-:W-:Y:S02]  /*94c0*/  IMAD R4, R242, 0x21, RZ ;  /* 0x00000021f2047824 */ /* 0x000fe400078e02ff */
[C---:B-1----:R-:W-:Y:S01]  /*94d0*/  IMAD.WIDE R190, R0.reuse, 0x4, R236 ;  /* 0x0000000400be7825 */ /* 0x042fe200078e02ec */
[----:B------:R1:W-:Y:S04]  /*94e0*/  LDGSTS.E [R23+0x10000], desc[UR8][R194.64], !P6 ;  /* 0x10000000c2177fae */ /* 0x0003e8000f121848 */
[----:B------:R2:W-:Y:S01]  /*94f0*/  LDGSTS.E [R23+0x14000], desc[UR8][R192.64], !P6 ;  /* 0x14000000c0177fae */ /* 0x0005e2000f121848 */
[----:B---3--:R-:W-:-:S03]  /*9500*/  IMAD.WIDE R152, R0, 0x4, R234 ;  /* 0x0000000400987825 */ /* 0x008fc600078e02ea */
[----:B------:R1:W-:Y:S01]  /*9510*/  STL.64 [R1+0x498], R194 ;  /* 0x000498c201007387 */ /* 0x0003e20000100a00 */
[----:B------:R-:W-:-:S03]  /*9520*/  VIADD R0, R5, 0xfffffff9 ;  /* 0xfffffff905007836 */ /* 0x000fc60000000000 */
[----:B------:R3:W-:Y:S01]  /*9530*/  LDGSTS.E [R23+0x18000], desc[UR8][R190.64], !P6 ;  /* 0x18000000be177fae */ /* 0x0007e2000f121848 */
[----:B------:R-:W4:Y:S03]  /*9540*/  LDC R5, c[0x0][0x230] ;  /* 0x00008c00ff057b82 */ /* 0x000f260000000800 */
[----:B------:R2:W-:Y:S04]  /*9550*/  STL.64 [R1+0x490], R192 ;  /* 0x000490c001007387 */ /* 0x0005e80000100a00 */
[----:B------:R3:W-:Y:S01]  /*9560*/  LDGSTS.E [R23+0x1c000], desc[UR8][R152.64], !P6 ;  /* 0x1c00000098177fae */ /* 0x0007e2000f121848 */
[----:B-1----:R-:W-:Y:S01]  /*9570*/  IMAD.WIDE R194, R4, 0x4, R240 ;  /* 0x0000000404c27825 */ /* 0x002fe200078e02f0 */
[----:B------:R-:W-:-:S02]  /*9580*/  ISETP.GE.U32.AND P6, PT, R0, 0x7fffffba, PT ;  /* 0x7fffffba0000780c */ /* 0x000fc40003fc6070 */
[----:B------:R3:W-:Y:S01]  /*9590*/  STL.64 [R1+0x488], R190 ;  /* 0x000488be01007387 */ /* 0x0007e20000100a00 */
[----:B------:R-:W-:Y:S02]  /*95a0*/  IMAD R0, R242, 0x22, RZ ;  /* 0x00000022f2007824 */ /* 0x000fe400078e02ff */
[C---:B--2---:R-:W-:Y:S01]  /*95b0*/  IMAD.WIDE R192, R4.reuse, 0x4, R238 ;  /* 0x0000000404c07825 */ /* 0x044fe200078e02ee */
[----:B------:R1:W-:Y:S04]  /*95c0*/  STL.64 [R1+0x480], R152 ;  /* 0x0004809801007387 */ /* 0x0003e80000100a00 */
[----:B------:R2:W-:Y:S01]  /*95d0*/  STL.64 [R1+0x478], R194 ;  /* 0x000478c201007387 */ /* 0x0005e20000100a00 */
[----:B---3--:R-:W-:-:S03]  /*95e0*/  IMAD.WIDE R190, R4, 0x4, R236 ;  /* 0x0000000404be7825 */ /* 0x008fc600078e02ec */
[----:B------:R2:W-:Y:S01]  /*95f0*/  LDGSTS.E [R23+0x10004], desc[UR8][R194.64], !P0 ;  /* 0x10004000c2177fae */ /* 0x0005e2000c121848 */
[----:B-1----:R-:W-:-:S03]  /*9600*/  IMAD.WIDE R152, R4, 0x4, R234 ;  /* 0x0000000404987825 */ /* 0x002fc600078e02ea */
[----:B------:R1:W-:Y:S01]  /*9610*/  STL.64 [R1+0x470], R192 ;  /* 0x000470c001007387 */ /* 0x0003e20000100a00 */
[----:B------:R-:W-:-:S03]  /*9620*/  VIADD R4, R243, 0xfffffff8 ;  /* 0xfffffff8f3047836 */ /* 0x000fc60000000000 */
[----:B------:R1:W-:Y:S01]  /*9630*/  LDGSTS.E [R23+0x14004], desc[UR8][R192.64], !P0 ;  /* 0x14004000c0177fae */ /* 0x0003e2000c121848 */
[----:B------:R-:W3:Y:S01]  /*9640*/  LDC R243, c[0x0][0x230] ;  /* 0x00008c00fff37b82 */ /* 0x000ee20000000800 */
[C---:B--2---:R-:W-:Y:S02]  /*9650*/  IMAD.WIDE R194, R0.reuse, 0x4, R240 ;  /* 0x0000000400c27825 */ /* 0x044fe400078e02f0 */
[----:B------:R2:W-:Y:S04]  /*9660*/  STL.64 [R1+0x468], R190 ;  /* 0x000468be01007387 */ /* 0x0005e80000100a00 */
[----:B------:R2:W-:Y:S01]  /*9670*/  LDGSTS.E [R23+0x18004], desc[UR8][R190.64], !P0 ;  /* 0x18004000be177fae */ /* 0x0005e2000c121848 */
[----:B-1----:R-:W-:-:S03]  /*9680*/  IMAD.WIDE R192, R0, 0x4, R238 ;  /* 0x0000000400c07825 */ /* 0x002fc600078e02ee */
[----:B------:R1:W-:Y:S04]  /*9690*/  STL.64 [R1+0x460], R152 ;  /* 0x0004609801007387 */ /* 0x0003e80000100a00 */
[----:B------:R1:W-:Y:S01]  /*96a0*/  LDGSTS.E [R23+0x1c004], desc[UR8][R152.64], !P0 ;  /* 0x1c00400098177fae */ /* 0x0003e2000c121848 */
[----:B--2---:R-:W-:-:S03]  /*96b0*/  IMAD.WIDE R190, R0, 0x4, R236 ;  /* 0x0000000400be7825 */ /* 0x004fc600078e02ec */
[----:B------:R2:W-:Y:S04]  /*96c0*/  LDGSTS.E [R23+0x10008], desc[UR8][R194.64], !P2 ;  /* 0x10008000c2177fae */ /* 0x0005e8000d121848 */
[----:B------:R2:W-:Y:S01]  /*96d0*/  LDGSTS.E [R23+0x14008], desc[UR8][R192.64], !P2 ;  /* 0x14008000c0177fae */ /* 0x0005e2000d121848 */
[----:B-1----:R-:W-:-:S03]  /*96e0*/  IMAD.WIDE R152, R0, 0x4, R234 ;  /* 0x0000000400987825 */ /* 0x002fc600078e02ea */
[----:B------:R1:W-:Y:S01]  /*96f0*/  LDGSTS.E [R23+0x18008], desc[UR8][R190.64], !P2 ;  /* 0x18008000be177fae */ /* 0x0003e2000d121848 */
[----:B----4-:R-:W-:-:S03]  /*9700*/  VIADD R0, R244, 0xffffffdb ;  /* 0xffffffdbf4007836 */ /* 0x010fc60000000000 */
[----:B------:R4:W-:Y:S01]  /*9710*/  LDGSTS.E [R23+0x1c008], desc[UR8][R152.64], !P2 ;  /* 0x1c00800098177fae */ /* 0x0009e2000d121848 */
[----:B------:R-:W3:Y:S01]  /*9720*/  LDC R244, c[0x0][0x230] ;  /* 0x00008c00fff47b82 */ /* 0x000ee20000000800 */
[----:B------:R-:W-:Y:S01]  /*9730*/  ISETP.GE.U32.AND P2, PT, R0, 0x7fffff9c, PT ;  /* 0x7fffff9c0000780c */ /* 0x000fe20003f46070 */
[----:B------:R-:W-:Y:S01]  /*9740*/  IMAD R0, R242, 0x23, RZ ;  /* 0x00000023f2007824 */ /* 0x000fe200078e02ff */
[----:B------:R2:W-:Y:S01]  /*9750*/  STL.64 [R1+0x458], R194 ;  /* 0x000458c201007387 */ /* 0x0005e20000100a00 */
[----:B------:R-:W-:-:S03]  /*9760*/  ISETP.GE.U32.AND P0, PT, R4, 0x7fffffb9, PT ;  /* 0x7fffffb90400780c */ /* 0x000fc60003f06070 */
[----:B------:R1:W-:Y:S01]  /*9770*/  STL.64 [R1+0x450], R192 ;  /* 0x000450c001007387 */ /* 0x0003e20000100a00 */
[----:B------:R-:W-:-:S03]  /*9780*/  IMAD.SHL.U32 R4, R242, 0x4, RZ ;  /* 0x00000004f2047824 */ /* 0x000fc600078e00ff */
[----:B------:R4:W-:Y:S01]  /*9790*/  STL.64 [R1+0x448], R190 ;  /* 0x000448be01007387 */ /* 0x0009e20000100a00 */
[----:B--2---:R-:W-:-:S03]  /*97a0*/  IMAD.WIDE R194, R0, 0x4, R240 ;  /* 0x0000000400c27825 */ /* 0x004fc600078e02f0 */
[----:B------:R2:W-:Y:S01]  /*97b0*/  STL.64 [R1+0x440], R152 ;  /* 0x0004409801007387 */ /* 0x0005e20000100a00 */
[----:B-1----:R-:W-:-:S03]  /*97c0*/  IMAD.WIDE R192, R0, 0x4, R238 ;  /* 0x0000000400c07825 */ /* 0x002fc600078e02ee */
[----:B------:R-:W-:Y:S01]  /*97d0*/  STL.64 [R1+0x438], R194 ;  /* 0x000438c201007387 */ /* 0x000fe20000100a00 */
[----:B----4-:R-:W-:-:S03]  /*97e0*/  IMAD.WIDE R190, R0, 0x4, R236 ;  /* 0x0000000400be7825 */ /* 0x010fc600078e02ec */
[----:B------:R-:W-:Y:S01]  /*97f0*/  LDGSTS.E [R23+0x1000c], desc[UR8][R194.64], !P3 ;  /* 0x1000c000c2177fae */ /* 0x000fe2000d921848 */
[----:B--2---:R-:W-:-:S03]  /*9800*/  IMAD.WIDE R152, R0, 0x4, R234 ;  /* 0x0000000400987825 */ /* 0x004fc600078e02ea */
[----:B------:R1:W-:Y:S01]  /*9810*/  STL.64 [R1+0x430], R192 ;  /* 0x000430c001007387 */ /* 0x0003e20000100a00 */
[----:B------:R-:W-:-:S03]  /*9820*/  VIADD R5, R5, 0xffffffda ;  /* 0xffffffda05057836 */ /* 0x000fc60000000000 */
[----:B------:R1:W-:Y:S01]  /*9830*/  LDGSTS.E [R23+0x1400c], desc[UR8][R192.64], !P3 ;  /* 0x1400c000c0177fae */ /* 0x0003e2000d921848 */
[----:B------:R-:W-:-:S03]  /*9840*/  VIADD R0, R22, UR5 ;  /* 0x0000000516007c36 */ /* 0x000fc60008000000 */
[----:B------:R2:W-:Y:S04]  /*9850*/  STL.64 [R1+0x428], R190 ;  /* 0x000428be01007387 */ /* 0x0005e80000100a00 */
[----:B------:R2:W-:Y:S01]  /*9860*/  LDGSTS.E [R23+0x1800c], desc[UR8][R190.64], !P3 ;  /* 0x1800c000be177fae */ /* 0x0005e2000d921848 */
[----:B-1----:R-:W-:-:S03]  /*9870*/  IMAD.WIDE R192, R4, 0x4, R240 ;  /* 0x0000000404c07825 */ /* 0x002fc600078e02f0 */
[----:B------:R1:W-:Y:S04]  /*9880*/  STL.64 [R1+0x420], R152 ;  /* 0x0004209801007387 */ /* 0x0003e80000100a00 */
[----:B------:R1:W-:Y:S01]  /*9890*/  LDGSTS.E [R23+0x1c00c], desc[UR8][R152.64], !P3 ;  /* 0x1c00c00098177fae */ /* 0x0003e2000d921848 */
[----:B--2---:R-:W-:Y:S01]  /*98a0*/  IMAD.WIDE R190, R4, 0x4, R238 ;  /* 0x0000000404be7825 */ /* 0x004fe200078e02ee */
[----:B------:R-:W-:Y:S02]  /*98b0*/  ISETP.GE.U32.AND P3, PT, R5, 0x7fffff9b, PT ;  /* 0x7fffff9b0500780c */ /* 0x000fe40003f66070 */
[----:B------:R2:W-:Y:S01]  /*98c0*/  STL.64 [R1+0x7f8], R192 ;  /* 0x0007f8c001007387 */ /* 0x0005e20000100a00 */
[----:B------:R-:W-:-:S03]  /*98d0*/  IMAD R5, R242, 0x5, RZ ;  /* 0x00000005f2057824 */ /* 0x000fc600078e02ff */
[----:B------:R2:W-:Y:S01]  /*98e0*/  LDGSTS.E [R0], desc[UR8][R192.64], !P4 ;  /* 0x00000000c0007fae */ /* 0x0005e2000e121848 */
[----:B-1----:R-:W-:-:S03]  /*98f0*/  IMAD.WIDE R152, R4, 0x4, R236 ;  /* 0x0000000404987825 */ /* 0x002fc600078e02ec */
[----:B------:R1:W-:Y:S01]  /*9900*/  STL.64 [R1+0x7f0], R190 ;  /* 0x0007f0be01007387 */ /* 0x0003e20000100a00 */
[----:B------:R-:W-:-:S03]  /*9910*/  IMAD.WIDE R22, R4, 0x4, R234 ;  /* 0x0000000404167825 */ /* 0x000fc600078e02ea */
[----:B------:R1:W-:Y:S01]  /*9920*/  LDGSTS.E [R0+0x4000], desc[UR8][R190.64], !P4 ;  /* 0x04000000be007fae */ /* 0x0003e2000e121848 */
[----:B---3--:R-:W-:-:S03]  /*9930*/  VIADD R4, R243, 0xffffffd9 ;  /* 0xffffffd9f3047836 */ /* 0x008fc60000000000 */
[----:B------:R3:W-:Y:S01]  /*9940*/  STL.64 [R1+0x7e8], R152 ;  /* 0x0007e89801007387 */ /* 0x0007e20000100a00 */
[----:B------:R-:W4:Y:S01]  /*9950*/  LDC R243, c[0x0][0x230] ;  /* 0x00008c00fff37b82 */ /* 0x000f220000000800 */
[C---:B--2---:R-:W-:Y:S02]  /*9960*/  IMAD.WIDE R192, R5.reuse, 0x4, R240 ;  /* 0x0000000405c07825 */ /* 0x044fe400078e02f0 */
[----:B------:R3:W-:Y:S04]  /*9970*/  LDGSTS.E [R0+0x8000], desc[UR8][R152.64], !P4 ;  /* 0x0800000098007fae */ /* 0x0007e8000e121848 */
[----:B------:R2:W-:Y:S01]  /*9980*/  STL.64 [R1+0x7e0], R22 ;  /* 0x0007e01601007387 */ /* 0x0005e20000100a00 */
[----:B-1----:R-:W-:-:S03]  /*9990*/  IMAD.WIDE R190, R5, 0x4, R238 ;  /* 0x0000000405be7825 */ /* 0x002fc600078e02ee */
[----:B------:R2:W-:Y:S01]  /*99a0*/  LDGSTS.E [R0+0xc000], desc[UR8][R22.64], !P4 ;  /* 0x0c00000016007fae */ /* 0x0005e2000e121848 */
[----:B------:R-:W-:Y:S01]  /*99b0*/  ISETP.GE.U32.AND P4, PT, R4, 0x7fffff9a, PT ;  /* 0x7fffff9a0400780c */ /* 0x000fe20003f86070 */
[C---:B---3--:R-:W-:Y:S02]  /*99c0*/  IMAD.WIDE R152, R5.reuse, 0x4, R236 ;  /* 0x0000000405987825 */ /* 0x048fe400078e02ec */
[----:B------:R1:W-:Y:S02]  /*99d0*/  STL.64 [R1+0x7d8], R192 ;  /* 0x0007d8c001007387 */ /* 0x0003e40000100a00 */
[----:B------:R-:W-:Y:S02]  /*99e0*/  IMAD R4, R242, 0x6, RZ ;  /* 0x00000006f2047824 */ /* 0x000fe400078e02ff */
[----:B------:R1:W-:Y:S01]  /*99f0*/  LDGSTS.E [R0+0x4], desc[UR8][R192.64], !P5 ;  /* 0x00004000c0007fae */ /* 0x0003e2000e921848 */
[----:B--2---:R-:W-:-:S03]  /*9a00*/  IMAD.WIDE R22, R5, 0x4, R234 ;  /* 0x0000000405167825 */ /* 0x004fc600078e02ea */
[----:B------:R2:W-:Y:S01]  /*9a10*/  STL.64 [R1+0x7d0], R190 ;  /* 0x0007d0be01007387 */ /* 0x0005e20000100a00 */
[----:B------:R-:W-:-:S03]  /*9a20*/  VIADD R5, R244, 0xffffffd8 ;  /* 0xffffffd8f4057836 */ /* 0x000fc60000000000 */
[----:B------:R2:W-:Y:S01]  /*9a30*/  LDGSTS.E [R0+0x4004], desc[UR8][R190.64], !P5 ;  /* 0x04004000be007fae */ /* 0x0005e2000e921848 */
[----:B------:R-:W3:Y:S01]  /*9a40*/  LDC R244, c[0x0][0x230] ;  /* 0x00008c00fff47b82 */ /* 0x000ee20000000800 */
[C---:B-1----:R-:W-:Y:S02]  /*9a50*/  IMAD.WIDE R192, R4.reuse, 0x4, R240 ;  /* 0x0000000404c07825 */ /* 0x042fe400078e02f0 */
[----:B------:R1:W-:Y:S04]  /*9a60*/  STL.64 [R1+0x7c8], R152 ;  /* 0x0007c89801007387 */ /* 0x0003e80000100a00 */
[----:B------:R1:W-:Y:S01]  /*9a70*/  LDGSTS.E [R0+0x8004], desc[UR8][R152.64], !P5 ;  /* 0x0800400098007fae */ /* 0x0003e2000e921848 */
[----:B--2---:R-:W-:-:S03]  /*9a80*/  IMAD.WIDE R190, R4, 0x4, R238 ;  /* 0x0000000404be7825 */ /* 0x004fc600078e02ee */
[----:B------:R2:W-:Y:S04]  /*9a90*/  STL.64 [R1+0x7c0], R22 ;  /* 0x0007c01601007387 */ /* 0x0005e80000100a00 */
[----:B------:R2:W-:Y:S01]  /*9aa0*/  LDGSTS.E [R0+0xc004], desc[UR8][R22.64], !P5 ;  /* 0x0c00400016007fae */ /* 0x0005e2000e921848 */
[----:B------:R-:W-:Y:S01]  /*9ab0*/  ISETP.GE.U32.AND P5, PT, R5, 0x7fffff99, PT ;  /* 0x7fffff990500780c */ /* 0x000fe20003fa6070 */
[----:B------:R-:W-:Y:S02]  /*9ac0*/  IMAD R5, R242, 0x7, RZ ;  /* 0x00000007f2057824 */ /* 0x000fe400078e02ff */
[C---:B-1----:R-:W-:Y:S01]  /*9ad0*/  IMAD.WIDE R152, R4.reuse, 0x4, R236 ;  /* 0x0000000404987825 */ /* 0x042fe200078e02ec */
[----:B------:R1:W-:Y:S04]  /*9ae0*/  LDGSTS.E [R0+0x8], desc[UR8][R192.64], !P6 ;  /* 0x00008000c0007fae */ /* 0x0003e8000f121848 */
[----:B------:R4:W-:Y:S01]  /*9af0*/  LDGSTS.E [R0+0x4008], desc[UR8][R190.64], !P6 ;  /* 0x04008000be007fae */ /* 0x0009e2000f121848 */
[----:B--2---:R-:W-:-:S03]  /*9b00*/  IMAD.WIDE R22, R4, 0x4, R234 ;  /* 0x0000000404167825 */ /* 0x004fc600078e02ea */
[----:B------:R1:W-:Y:S01]  /*9b10*/  STL.64 [R1+0x7b8], R192 ;  /* 0x0007b8c001007387 */ /* 0x0003e20000100a00 */
[----:B------:R-:W-:-:S03]  /*9b20*/  VIADD R4, R245, 0xfffffff7 ;  /* 0xfffffff7f5047836 */ /* 0x000fc60000000000 */
[----:B------:R2:W-:Y:S01]  /*9b30*/  LDGSTS.E [R0+0x8008], desc[UR8][R152.64], !P6 ;  /* 0x0800800098007fae */ /* 0x0005e2000f121848 */
[----:B------:R-:W3:Y:S03]  /*9b40*/  LDC R245, c[0x0][0x230] ;  /* 0x00008c00fff57b82 */ /* 0x000ee60000000800 */
[----:B------:R4:W-:Y:S04]  /*9b50*/  STL.64 [R1+0x7b0], R190 ;  /* 0x0007b0be01007387 */ /* 0x0009e80000100a00 */
[----:B------:R2:W-:Y:S01]  /*9b60*/  LDGSTS.E [R0+0xc008], desc[UR8][R22.64], !P6 ;  /* 0x0c00800016007fae */ /* 0x0005e2000f121848 */
[----:B-1----:R-:W-:Y:S01]  /*9b70*/  IMAD.WIDE R192, R5, 0x4, R240 ;  /* 0x0000000405c07825 */ /* 0x002fe200078e02f0 */
[----:B------:R-:W-:-:S02]  /*9b80*/  ISETP.GE.U32.AND P6, PT, R4, 0x7fffffb8, PT ;  /* 0x7fffffb80400780c */ /* 0x000fc40003fc6070 */
[----:B------:R2:W-:Y:S01]  /*9b90*/  STL.64 [R1+0x7a8], R152 ;  /* 0x0007a89801007387 */ /* 0x0005e20000100a00 */
[----:B------:R-:W-:Y:S02]  /*9ba0*/  IMAD R4, R242, 0x24, RZ ;  /* 0x00000024f2047824 */ /* 0x000fe400078e02ff */
[C---:B----4-:R-:W-:Y:S01]  /*9bb0*/  IMAD.WIDE R190, R5.reuse, 0x4, R238 ;  /* 0x0000000405be7825 */ /* 0x050fe200078e02ee */
[----:B------:R1:W-:Y:S04]  /*9bc0*/  STL.64 [R1+0x7a0], R22 ;  /* 0x0007a01601007387 */ /* 0x0003e80000100a00 */
[----:B------:R4:W-:Y:S01]  /*9bd0*/  STL.64 [R1+0x798], R192 ;  /* 0x000798c001007387 */ /* 0x0009e20000100a00 */
[----:B--2---:R-:W-:-:S03]  /*9be0*/  IMAD.WIDE R152, R5, 0x4, R236 ;  /* 0x0000000405987825 */ /* 0x004fc600078e02ec */
[----:B------:R4:W-:Y:S01]  /*9bf0*/  LDGSTS.E [R0+0xc], desc[UR8][R192.64], !P0 ;  /* 0x0000c000c0007fae */ /* 0x0009e2000c121848 */
[----:B-1----:R-:W-:-:S03]  /*9c00*/  IMAD.WIDE R22, R5, 0x4, R234 ;  /* 0x0000000405167825 */ /* 0x002fc600078e02ea */
[----:B------:R1:W-:Y:S01]  /*9c10*/  STL.64 [R1+0x790], R190 ;  /* 0x000790be01007387 */ /* 0x0003e20000100a00 */
[----:B------:R-:W-:-:S03]  /*9c20*/  VIADD R5, R243, 0xfffffff6 ;  /* 0xfffffff6f3057836 */ /* 0x000fc60000000000 */
[----:B------:R1:W-:Y:S01]  /*9c30*/  LDGSTS.E [R0+0x400c], desc[UR8][R190.64], !P0 ;  /* 0x0400c000be007fae */ /* 0x0003e2000c121848 */
[----:B------:R-:W2:Y:S01]  /*9c40*/  LDC R243, c[0x0][0x230] ;  /* 0x00008c00fff37b82 */ /* 0x000ea20000000800 */
[C---:B----4-:R-:W-:Y:S02]  /*9c50*/  IMAD.WIDE R192, R4.reuse, 0x4, R240 ;  /* 0x0000000404c07825 */ /* 0x050fe400078e02f0 */
[----:B------:R4:W-:Y:S04]  /*9c60*/  STL.64 [R1+0x788], R152 ;  /* 0x0007889801007387 */ /* 0x0009e80000100a00 */
[----:B------:R4:W-:Y:S01]  /*9c70*/  LDGSTS.E [R0+0x800c], desc[UR8][R152.64], !P0 ;  /* 0x0800c00098007fae */ /* 0x0009e2000c121848 */
[----:B-1----:R-:W-:-:S03]  /*9c80*/  IMAD.WIDE R190, R4, 0x4, R238 ;  /* 0x0000000404be7825 */ /* 0x002fc600078e02ee */
[----:B------:R1:W-:Y:S04]  /*9c90*/  STL.64 [R1+0x780], R22 ;  /* 0x0007801601007387 */ /* 0x0003e80000100a00 */
[----:B------:R1:W-:Y:S01]  /*9ca0*/  LDGSTS.E [R0+0xc00c], desc[UR8][R22.64], !P0 ;  /* 0x0c00c00016007fae */ /* 0x0003e2000c121848 */
[----:B------:R-:W-:Y:S01]  /*9cb0*/  ISETP.GE.U32.AND P0, PT, R5, 0x7fffffb7, PT ;  /* 0x7fffffb70500780c */ /* 0x000fe20003f06070 */
[----:B----4-:R-:W-:Y:S02]  /*9cc0*/  IMAD.WIDE R152, R4, 0x4, R236 ;  /* 0x0000000404987825 */ /* 0x010fe400078e02ec */
[----:B------:R4:W-:Y:S02]  /*9cd0*/  LDGSTS.E [R0+0x10000], desc[UR8][R192.64], !P2 ;  /* 0x10000000c0007fae */ /* 0x0009e4000d121848 */
[----:B------:R-:W-:-:S02]  /*9ce0*/  IMAD R5, R242, 0x25, RZ ;  /* 0x00000025f2057824 */ /* 0x000fc400078e02ff */
[----:B------:R4:W-:Y:S01]  /*9cf0*/  LDGSTS.E [R0+0x14000], desc[UR8][R190.64], !P2 ;  /* 0x14000000be007fae */ /* 0x0009e2000d121848 */
[----:B-1----:R-:W-:-:S03]  /*9d00*/  IMAD.WIDE R22, R4, 0x4, R234 ;  /* 0x0000000404167825 */ /* 0x002fc600078e02ea */
[----:B------:R4:W-:Y:S01]  /*9d10*/  STL.64 [R1+0x418], R192 ;  /* 0x000418c001007387 */ /* 0x0009e20000100a00 */
[----:B---3--:R-:W-:-:S03]  /*9d20*/  VIADD R4, R244, 0xfffffff5 ;  /* 0xfffffff5f4047836 */ /* 0x008fc60000000000 */
[----:B------:R1:W-:Y:S01]  /*9d30*/  LDGSTS.E [R0+0x18000], desc[UR8][R152.64], !P2 ;  /* 0x1800000098007fae */ /* 0x0003e2000d121848 */
[----:B------:R-:W3:Y:S03]  /*9d40*/  LDC R244, c[0x0][0x230] ;  /* 0x00008c00fff47b82 */ /* 0x000ee60000000800 */
[----:B------:R2:W-:Y:S04]  /*9d50*/  STL.64 [R1+0x410], R190 ;  /* 0x000410be01007387 */ /* 0x0005e80000100a00 */
[----:B------:R1:W-:Y:S01]  /*9d60*/  LDGSTS.E [R0+0x1c000], desc[UR8][R22.64], !P2 ;  /* 0x1c00000016007fae */ /* 0x0003e2000d121848 */
[----:B----4-:R-:W-:Y:S01]  /*9d70*/  IMAD.WIDE R192, R5, 0x4, R240 ;  /* 0x0000000405c07825 */ /* 0x010fe200078e02f0 */
[----:B------:R-:W-:-:S02]  /*9d80*/  ISETP.GE.U32.AND P2, PT, R4, 0x7fffffb6, PT ;  /* 0x7fffffb60400780c */ /* 0x000fc40003f46070 */
[----:B------:R1:W-:Y:S01]  /*9d90*/  STL.64 [R1+0x408], R152 ;  /* 0x0004089801007387 */ /* 0x0003e20000100a00 */
[----:B------:R-:W-:Y:S02]  /*9da0*/  IMAD R4, R242, 0x26, RZ ;  /* 0x00000026f2047824 */ /* 0x000fe400078e02ff */
[C---:B--2---:R-:W-:Y:S01]  /*9db0*/  IMAD.WIDE R190, R5.reuse, 0x4, R238 ;  /* 0x0000000405be7825 */ /* 0x044fe200078e02ee */
[----:B------:R2:W-:Y:S04]  /*9dc0*/  STL.64 [R1+0x400], R22 ;  /* 0x0004001601007387 */ /* 0x0005e80000100a00 */
[----:B------:R4:W-:Y:S01]  /*9dd0*/  STL.64 [R1+0x3f8], R192 ;  /* 0x0003f8c001007387 */ /* 0x0009e20000100a00 */
[----:B-1----:R-:W-:-:S03]  /*9de0*/  IMAD.WIDE R152, R5, 0x4, R236 ;  /* 0x0000000405987825 */ /* 0x002fc600078e02ec */
[----:B------:R4:W-:Y:S01]  /*9df0*/  LDGSTS.E [R0+0x10004], desc[UR8][R192.64], !P3 ;  /* 0x10004000c0007fae */ /* 0x0009e2000d921848 */
[----:B--2---:R-:W-:-:S03]  /*9e00*/  IMAD.WIDE R22, R5, 0x4, R234 ;  /* 0x0000000405167825 */ /* 0x004fc600078e02ea */
[----:B------:R1:W-:Y:S04]  /*9e10*/  STL.64 [R1+0x3f0], R190 ;  /* 0x0003f0be01007387 */ /* 0x0003e80000100a00 */
[----:B------:R1:W-:Y:S01]  /*9e20*/  LDGSTS.E [R0+0x14004], desc[UR8][R190.64], !P3 ;  /* 0x14004000be007fae */ /* 0x0003e2000d921848 */
[----:B----4-:R-:W-:-:S03]  /*9e30*/  IMAD.WIDE R192, R4, 0x4, R240 ;  /* 0x0000000404c07825 */ /* 0x010fc600078e02f0 */
[----:B------:R2:W-:Y:S04]  /*9e40*/  STL.64 [R1+0x3e8], R152 ;  /* 0x0003e89801007387 */ /* 0x0005e80000100a00 */
[----:B------:R2:W-:Y:S01]  /*9e50*/  LDGSTS.E [R0+0x18004], desc[UR8][R152.64], !P3 ;  /* 0x1800400098007fae */ /* 0x0005e2000d921848 */
[----:B-1----:R-:W-:-:S03]  /*9e60*/  IMAD.WIDE R190, R4, 0x4, R238 ;  /* 0x0000000404be7825 */ /* 0x002fc600078e02ee */
[----:B------:R1:W-:Y:S04]  /*9e70*/  STL.64 [R1+0x3e0], R22 ;  /* 0x0003e01601007387 */ /* 0x0003e80000100a00 */
[----:B------:R1:W-:Y:S01]  /*9e80*/  LDGSTS.E [R0+0x1c004], desc[UR8][R22.64], !P3 ;  /* 0x1c00400016007fae */ /* 0x0003e2000d921848 */
[----:B--2---:R-:W-:-:S03]  /*9e90*/  IMAD.WIDE R152, R4, 0x4, R236 ;  /* 0x0000000404987825 */ /* 0x004fc600078e02ec */
[----:B------:R2:W-:Y:S01]  /*9ea0*/  LDGSTS.E [R0+0x10008], desc[UR8][R192.64], !P4 ;  /* 0x10008000c0007fae */ /* 0x0005e2000e121848 */
[----:B------:R-:W-:-:S03]  /*9eb0*/  VIADD R5, R245, 0xfffffff4 ;  /* 0xfffffff4f5057836 */ /* 0x000fc60000000000 */
[----:B------:R4:W-:Y:S01]  /*9ec0*/  LDGSTS.E [R0+0x14008], desc[UR8][R190.64], !P4 ;  /* 0x14008000be007fae */ /* 0x0009e2000e121848 */
[----:B------:R-:W3:Y:S01]  /*9ed0*/  LDC R245, c[0x0][0x230] ;  /* 0x00008c00fff57b82 */ /* 0x000ee20000000800 */
[----:B-1----:R-:W-:Y:S02]  /*9ee0*/  IMAD.WIDE R22, R4, 0x4, R234 ;  /* 0x0000000404167825 */ /* 0x002fe400078e02ea */
[----:B------:R1:W-:Y:S02]  /*9ef0*/  LDGSTS.E [R0+0x18008], desc[UR8][R152.64], !P4 ;  /* 0x1800800098007fae */ /* 0x0003e4000e121848 */
[----:B------:R-:W-:Y:S02]  /*9f00*/  VIADD R4, R246, 0xffffffd7 ;  /* 0xffffffd7f6047836 */ /* 0x000fe40000000000 */
[----:B------:R1:W-:Y:S01]  /*9f10*/  LDGSTS.E [R0+0x1c008], desc[UR8][R22.64], !P4 ;  /* 0x1c00800016007fae */ /* 0x0003e2000e121848 */
[----:B------:R-:W3:Y:S02]  /*9f20*/  LDC R246, c[0x0][0x230] ;  /* 0x00008c00fff67b82 */ /* 0x000ee40000000800 */
[----:B------:R-:W-:Y:S01]  /*9f30*/  ISETP.GE.U32.AND P4, PT, R4, 0x7fffff98, PT ;  /* 0x7fffff980400780c */ /* 0x000fe20003f86070 */
[----:B------:R-:W-:Y:S01]  /*9f40*/  IMAD R4, R242, 0x27, RZ ;  /* 0x00000027f2047824 */ /* 0x000fe200078e02ff */
[----:B------:R2:W-:Y:S01]  /*9f50*/  STL.64 [R1+0x3d8], R192 ;  /* 0x0003d8c001007387 */ /* 0x0005e20000100a00 */
[----:B------:R-:W-:-:S02]  /*9f60*/  ISETP.GE.U32.AND P3, PT, R5, 0x7fffffb5, PT ;  /* 0x7fffffb50500780c */ /* 0x000fc40003f66070 */
[----:B------:R-:W-:Y:S01]  /*9f70*/  IMAD.WIDE R194, R4, 0x4, R240 ;  /* 0x0000000404c27825 */ /* 0x000fe200078e02f0 */
[----:B------:R4:W-:Y:S04]  /*9f80*/  STL.64 [R1+0x3d0], R190 ;  /* 0x0003d0be01007387 */ /* 0x0009e80000100a00 */
[----:B------:R1:W-:Y:S01]  /*9f90*/  STL.64 [R1+0x3c8], R152 ;  /* 0x0003c89801007387 */ /* 0x0003e20000100a00 */
[----:B------:R-:W-:-:S03]  /*9fa0*/  IMAD.SHL.U32 R5, R242, 0x8, RZ ;  /* 0x00000008f2057824 */ /* 0x000fc600078e00ff */
[----:B------:R1:W-:Y:S01]  /*9fb0*/  STL.64 [R1+0x3c0], R22 ;  /* 0x0003c01601007387 */ /* 0x0003e20000100a00 */
[----:B--2---:R-:W-:-:S03]  /*9fc0*/  IMAD.WIDE R192, R4, 0x4, R238 ;  /* 0x0000000404c07825 */ /* 0x004fc600078e02ee */
[----:B------:R-:W-:Y:S01]  /*9fd0*/  LDGSTS.E [R0+0x1000c], desc[UR8][R194.64], !P5 ;  /* 0x1000c000c2007fae */ /* 0x000fe2000e921848 */
[----:B----4-:R-:W-:-:S04]  /*9fe0*/  IMAD.WIDE R190, R4, 0x4, R236 ;  /* 0x0000000404be7825 */ /* 0x010fc800078e02ec */
[----:B-1----:R-:W-:Y:S01]  /*9ff0*/  IMAD.WIDE R152, R4, 0x4, R234 ;  /* 0x0000000404987825 */ /* 0x002fe200078e02ea */
[----:B------:R-:W-:-:S03]  /*a000*/  LOP3.LUT R22, R155, 0x20, RZ, 0x3c, !PT ;  /* 0x000000209b167812 */ /* 0x000fc600078e3cff */
[----:B------:R-:W-:Y:S01]  /*a010*/  VIADD R243, R243, 0xffffffd6 ;  /* 0xffffffd6f3f37836 */ /* 0x000fe20000000000 */
[----:B------:R-:W-:Y:S01]  /*a020*/  STL.64 [R1+0x3b8], R194 ;  /* 0x0003b8c201007387 */ /* 0x000fe20000100a00 */
[----:B------:R-:W-:-:S03]  /*a030*/  VIADD R4, R22, UR5 ;  /* 0x0000000516047c36 */ /* 0x000fc60008000000 */
[----:B------:R1:W-:Y:S01]  /*a040*/  STL.64 [R1+0x3b0], R192 ;  /* 0x0003b0c001007387 */ /* 0x0003e20000100a00 */
[----:B------:R-:W-:-:S03]  /*a050*/  IMAD.WIDE R22, R5, 0x4, R234 ;  /* 0x0000000405167825 */ /* 0x000fc600078e02ea */
[----:B------:R1:W-:Y:S04]  /*a060*/  LDGSTS.E [R0+0x1400c], desc[UR8][R192.64], !P5 ;  /* 0x1400c000c0007fae */ /* 0x0003e8000e921848 */
[----:B------:R2:W-:Y:S04]  /*a070*/  STL.64 [R1+0x3a8], R190 ;  /* 0x0003a8be01007387 */ /* 0x0005e80000100a00 */
[----:B------:R2:W-:Y:S01]  /*a080*/  LDGSTS.E [R0+0x1800c], desc[UR8][R190.64], !P5 ;  /* 0x1800c000be007fae */ /* 0x0005e2000e921848 */
[----:B-1----:R-:W-:-:S03]  /*a090*/  IMAD.WIDE R192, R5, 0x4, R240 ;  /* 0x0000000405c07825 */ /* 0x002fc600078e02f0 */
[----:B------:R1:W-:Y:S04]  /*a0a0*/  STL.64 [R1+0x3a0], R152 ;  /* 0x0003a09801007387 */ /* 0x0003e80000100a00 */
[----:B------:R1:W-:Y:S01]  /*a0b0*/  LDGSTS.E [R0+0x1c00c], desc[UR8][R152.64], !P5 ;  /* 0x1c00c00098007fae */ /* 0x0003e2000e921848 */
[----:B------:R-:W-:Y:S01]  /*a0c0*/  ISETP.GE.U32.AND P5, PT, R243, 0x7fffff97, PT ;  /* 0x7fffff97f300780c */ /* 0x000fe20003fa6070 */
[----:B--2---:R-:W-:Y:S02]  /*a0d0*/  IMAD.WIDE R190, R5, 0x4, R238 ;  /* 0x0000000405be7825 */ /* 0x004fe400078e02ee */
[----:B------:R2:W-:Y:S02]  /*a0e0*/  STL.64 [R1+0x778], R192 ;  /* 0x000778c001007387 */ /* 0x0005e40000100a00 */
[----:B------:R-:W-:-:S02]  /*a0f0*/  IMAD R243, R242, 0x9, RZ ;  /* 0x00000009f2f37824 */ /* 0x000fc400078e02ff */
[----:B------:R2:W-:Y:S01]  /*a100*/  LDGSTS.E [R4], desc[UR8][R192.64], !P6 ;  /* 0x00000000c0047fae */ /* 0x0005e2000f121848 */
[----:B-1----:R-:W-:-:S03]  /*a110*/  IMAD.WIDE R152, R5, 0x4, R236 ;  /* 0x0000000405987825 */ /* 0x002fc600078e02ec */
[----:B------:R1:W-:Y:S01]  /*a120*/  STL.64 [R1+0x770], R190 ;  /* 0x000770be01007387 */ /* 0x0003e20000100a00 */
[----:B---3--:R-:W-:-:S03]  /*a130*/  VIADD R5, R244, 0xffffffd5 ;  /* 0xffffffd5f4057836 */ /* 0x008fc60000000000 */
[----:B------:R1:W-:Y:S01]  /*a140*/  LDGSTS.E [R4+0x4000], desc[UR8][R190.64], !P6 ;  /* 0x04000000be047fae */ /* 0x0003e2000f121848 */
[----:B------:R-:W3:Y:S01]  /*a150*/  LDC R244, c[0x0][0x230] ;  /* 0x00008c00fff47b82 */ /* 0x000ee20000000800 */
[C---:B--2---:R-:W-:Y:S02]  /*a160*/  IMAD.WIDE R192, R243.reuse, 0x4, R240 ;  /* 0x00000004f3c07825 */ /* 0x044fe400078e02f0 */
[----:B------:R2:W-:Y:S04]  /*a170*/  STL.64 [R1+0x768], R152 ;  /* 0x0007689801007387 */ /* 0x0005e80000100a00 */
[----:B------:R2:W-:Y:S04]  /*a180*/  LDGSTS.E [R4+0x8000], desc[UR8][R152.64], !P6 ;  /* 0x0800000098047fae */ /* 0x0005e8000f121848 */
[----:B------:R4:W-:Y:S01]  /*a190*/  STL.64 [R1+0x760], R22 ;  /* 0x0007601601007387 */ /* 0x0009e20000100a00 */
[----:B-1----:R-:W-:-:S03]  /*a1a0*/  IMAD.WIDE R190, R243, 0x4, R238 ;  /* 0x00000004f3be7825 */ /* 0x002fc600078e02ee */
[----:B------:R4:W-:Y:S01]  /*a1b0*/  LDGSTS.E [R4+0xc000], desc[UR8][R22.64], !P6 ;  /* 0x0c00000016047fae */ /* 0x0009e2000f121848 */
[----:B------:R-:W-:Y:S01]  /*a1c0*/  ISETP.GE.U32.AND P6, PT, R5, 0x7fffff96, PT ;  /* 0x7fffff960500780c */ /* 0x000fe20003fc6070 */
[C---:B--2---:R-:W-:Y:S02]  /*a1d0*/  IMAD.WIDE R152, R243.reuse, 0x4, R236 ;  /* 0x00000004f3987825 */ /* 0x044fe400078e02ec */
[----:B------:R1:W-:Y:S02]  /*a1e0*/  STL.64 [R1+0x758], R192 ;  /* 0x000758c001007387 */ /* 0x0003e40000100a00 */
[----:B------:R-:W-:Y:S02]  /*a1f0*/  IMAD R5, R242, 0xa, RZ ;  /* 0x0000000af2057824 */ /* 0x000fe400078e02ff */
[----:B------:R1:W-:Y:S01]  /*a200*/  LDGSTS.E [R4+0x4], desc[UR8][R192.64], !P0 ;  /* 0x00004000c0047fae */ /* 0x0003e2000c121848 */
[----:B----4-:R-:W-:-:S03]  /*a210*/  IMAD.WIDE R22, R243, 0x4, R234 ;  /* 0x00000004f3167825 */ /* 0x010fc600078e02ea */
[----:B------:R2:W-:Y:S01]  /*a220*/  STL.64 [R1+0x750], R190 ;  /* 0x000750be01007387 */ /* 0x0005e20000100a00 */
[----:B------:R-:W-:-:S03]  /*a230*/  VIADD R243, R245, 0xffffffd4 ;  /* 0xffffffd4f5f37836 */ /* 0x000fc60000000000 */
[----:B------:R2:W-:Y:S01]  /*a240*/  LDGSTS.E [R4+0x4004], desc[UR8][R190.64], !P0 ;  /* 0x04004000be047fae */ /* 0x0005e2000c121848 */
[----:B------:R-:W4:Y:S03]  /*a250*/  LDC R245, c[0x0][0x230] ;  /* 0x00008c00fff57b82 */ /* 0x000f260000000800 */
[----:B------:R3:W-:Y:S01]  /*a260*/  STL.64 [R1+0x748], R152 ;  /* 0x0007489801007387 */ /* 0x0007e20000100a00 */
[----:B-1----:R-:W-:-:S03]  /*a270*/  IMAD.WIDE R192, R5, 0x4, R240 ;  /* 0x0000000405c07825 */ /* 0x002fc600078e02f0 */
[----:B------:R3:W-:Y:S04]  /*a280*/  LDGSTS.E [R4+0x8004], desc[UR8][R152.64], !P0 ;  /* 0x0800400098047fae */ /* 0x0007e8000c121848 */
[----:B------:R1:W-:Y:S01]  /*a290*/  STL.64 [R1+0x740], R22 ;  /* 0x0007401601007387 */ /* 0x0003e20000100a00 */
[----:B--2---:R-:W-:-:S03]  /*a2a0*/  IMAD.WIDE R190, R5, 0x4, R238 ;  /* 0x0000000405be7825 */ /* 0x004fc600078e02ee */
[----:B------:R1:W-:Y:S01]  /*a2b0*/  LDGSTS.E [R4+0xc004], desc[UR8][R22.64], !P0 ;  /* 0x0c00400016047fae */ /* 0x0003e2000c121848 */
[----:B------:R-:W-:Y:S01]  /*a2c0*/  ISETP.GE.U32.AND P0, PT, R243, 0x7fffff95, PT ;  /* 0x7fffff95f300780c */ /* 0x000fe20003f06070 */
[C---:B---3--:R-:W-:Y:S02]  /*a2d0*/  IMAD.WIDE R152, R5.reuse, 0x4, R236 ;  /* 0x0000000405987825 */ /* 0x048fe400078e02ec */
[----:B------:R2:W-:Y:S02]  /*a2e0*/  STL.64 [R1+0x738], R192 ;  /* 0x000738c001007387 */ /* 0x0005e40000100a00 */
[----:B------:R-:W-:Y:S02]  /*a2f0*/  IMAD R243, R242, 0xb, RZ ;  /* 0x0000000bf2f37824 */ /* 0x000fe400078e02ff */
        /* <DEDUP_REMOVED lines=12> */
[----:B------:R-:W-:Y:S01]  /*a3c0*/  ISETP.GE.U32.AND P2, PT, R5, 0x7fffffb4, PT ;  /* 0x7fffffb40500780c */ /* 0x000fe20003f46070 */
[----:B------:R-:W-:Y:S02]  /*a3d0*/  IMAD R5, R242, 0x28, RZ ;  /* 0x00000028f2057824 */ /* 0x000fe400078e02ff */
[C---:B--2---:R-:W-:Y:S01]  /*a3e0*/  IMAD.WIDE R152, R243.reuse, 0x4, R236 ;  /* 0x00000004f3987825 */ /* 0x044fe200078e02ec */
[----:B------:R2:W-:Y:S04]  /*a3f0*/  LDGSTS.E [R4+0xc], desc[UR8][R192.64], !P3 ;  /* 0x0000c000c0047fae */ /* 0x0005e8000d921848 */
[----:B------:R2:W-:Y:S01]  /*a400*/  STL.64 [R1+0x718], R192 ;  /* 0x000718c001007387 */ /* 0x0005e20000100a00 */
[----:B-1----:R-:W-:-:S03]  /*a410*/  IMAD.WIDE R22, R243, 0x4, R234 ;  /* 0x00000004f3167825 */ /* 0x002fc600078e02ea */
[----:B------:R1:W-:Y:S01]  /*a420*/  LDGSTS.E [R4+0x400c], desc[UR8][R190.64], !P3 ;  /* 0x0400c000be047fae */ /* 0x0003e2000d921848 */
[----:B------:R-:W-:-:S03]  /*a430*/  VIADD R243, R244, 0xfffffff2 ;  /* 0xfffffff2f4f37836 */ /* 0x000fc60000000000 */
[----:B------:R1:W-:Y:S01]  /*a440*/  STL.64 [R1+0x710], R190 ;  /* 0x000710be01007387 */ /* 0x0003e20000100a00 */
[----:B------:R-:W3:Y:S03]  /*a450*/  LDC R244, c[0x0][0x230] ;  /* 0x00008c00fff47b82 */ /* 0x000ee60000000800 */
[----:B------:R4:W-:Y:S01]  /*a460*/  LDGSTS.E [R4+0x800c], desc[UR8][R152.64], !P3 ;  /* 0x0800c00098047fae */ /* 0x0009e2000d921848 */
[----:B--2---:R-:W-:-:S03]  /*a470*/  IMAD.WIDE R192, R5, 0x4, R240 ;  /* 0x0000000405c07825 */ /* 0x004fc600078e02f0 */
[----:B------:R4:W-:Y:S04]  /*a480*/  STL.64 [R1+0x708], R152 ;  /* 0x0007089801007387 */ /* 0x0009e80000100a00 */
[----:B------:R2:W-:Y:S01]  /*a490*/  LDGSTS.E [R4+0xc00c], desc[UR8][R22.64], !P3 ;  /* 0x0c00c00016047fae */ /* 0x0005e2000d921848 */
[----:B------:R-:W-:Y:S01]  /*a4a0*/  ISETP.GE.U32.AND P3, PT, R243, 0x7fffffb3, PT ;  /* 0x7fffffb3f300780c */ /* 0x000fe20003f66070 */
[----:B-1----:R-:W-:Y:S02]  /*a4b0*/  IMAD.WIDE R190, R5, 0x4, R238 ;  /* 0x0000000405be7825 */ /* 0x002fe400078e02ee */
[----:B------:R2:W-:Y:S02]  /*a4c0*/  STL.64 [R1+0x700], R22 ;  /* 0x0007001601007387 */ /* 0x0005e40000100a00 */
[----:B------:R-:W-:-:S02]  /*a4d0*/  IMAD R243, R242, 0x29, RZ ;  /* 0x00000029f2f37824 */ /* 0x000fc400078e02ff */
[C---:B----4-:R-:W-:Y:S01]  /*a4e0*/  IMAD.WIDE R152, R5.reuse, 0x4, R236 ;  /* 0x0000000405987825 */ /* 0x050fe200078e02ec */
[----:B------:R1:W-:Y:S04]  /*a4f0*/  STL.64 [R1+0x398], R192 ;  /* 0x000398c001007387 */ /* 0x0003e80000100a00 */
[----:B------:R1:W-:Y:S01]  /*a500*/  LDGSTS.E [R4+0x10000], desc[UR8][R192.64], !P4 ;  /* 0x10000000c0047fae */ /* 0x0003e2000e121848 */
[----:B--2---:R-:W-:-:S03]  /*a510*/  IMAD.WIDE R22, R5, 0x4, R234 ;  /* 0x0000000405167825 */ /* 0x004fc600078e02ea */
[----:B------:R2:W-:Y:S01]  /*a520*/  STL.64 [R1+0x390], R190 ;  /* 0x000390be01007387 */ /* 0x0005e20000100a00 */
[----:B------:R-:W-:-:S03]  /*a530*/  VIADD R5, R245, 0xfffffff1 ;  /* 0xfffffff1f5057836 */ /* 0x000fc60000000000 */
[----:B------:R2:W-:Y:S01]  /*a540*/  LDGSTS.E [R4+0x14000], desc[UR8][R190.64], !P4 ;  /* 0x14000000be047fae */ /* 0x0005e2000e121848 */
[----:B------:R-:W4:Y:S01]  /*a550*/  LDC R245, c[0x0][0x230] ;  /* 0x00008c00fff57b82 */ /* 0x000f220000000800 */
        /* <DEDUP_REMOVED lines=13> */
[----:B---3--:R-:W-:-:S03]  /*a630*/  VIADD R243, R246, 0xfffffff0 ;  /* 0xfffffff0f6f37836 */ /* 0x008fc60000000000 */
        /* <DEDUP_REMOVED lines=14> */
[----:B------:R1:W-:Y:S04]  /*a720*/  STL.64 [R1+0x350], R190 ;  /* 0x000350be01007387 */ /* 0x0003e80000100a00 */
[----:B------:R1:W-:Y:S01]  /*a730*/  LDGSTS.E [R4+0x14008], desc[UR8][R190.64], !P6 ;  /* 0x14008000be047fae */ /* 0x0003e2000f121848 */
[----:B------:R-:W-:Y:S02]  /*a740*/  VIADD R5, R244, 0xffffffd3 ;  /* 0xffffffd3f4057836 */ /* 0x000fe40000000000 */
[C---:B----4-:R-:W-:Y:S01]  /*a750*/  IMAD.WIDE R192, R243.reuse, 0x4, R240 ;  /* 0x00000004f3c07825 */ /* 0x050fe200078e02f0 */
[----:B------:R2:W-:Y:S04]  /*a760*/  STL.64 [R1+0x348], R152 ;  /* 0x0003489801007387 */ /* 0x0005e80000100a00 */
[----:B------:R2:W-:Y:S01]  /*a770*/  LDGSTS.E [R4+0x18008], desc[UR8][R152.64], !P6 ;  /* 0x1800800098047fae */ /* 0x0005e2000f121848 */
[----:B-1----:R-:W-:-:S03]  /*a780*/  IMAD.WIDE R190, R243, 0x4, R238 ;  /* 0x00000004f3be7825 */ /* 0x002fc600078e02ee */
[----:B------:R1:W-:Y:S04]  /*a790*/  STL.64 [R1+0x340], R22 ;  /* 0x0003401601007387 */ /* 0x0003e80000100a00 */
[----:B------:R1:W-:Y:S01]  /*a7a0*/  LDGSTS.E [R4+0x1c008], desc[UR8][R22.64], !P6 ;  /* 0x1c00800016047fae */ /* 0x0003e2000f121848 */
[----:B--2---:R-:W-:-:S03]  /*a7b0*/  IMAD.WIDE R152, R243, 0x4, R236 ;  /* 0x00000004f3987825 */ /* 0x004fc600078e02ec */
[----:B------:R2:W-:Y:S01]  /*a7c0*/  STL.64 [R1+0x338], R192 ;  /* 0x000338c001007387 */ /* 0x0005e20000100a00 */
[----:B------:R-:W-:-:S03]  /*a7d0*/  ISETP.GE.U32.AND P6, PT, R5, 0x7fffff94, PT ;  /* 0x7fffff940500780c */ /* 0x000fc60003fc6070 */
[----:B------:R2:W-:Y:S01]  /*a7e0*/  LDGSTS.E [R4+0x1000c], desc[UR8][R192.64], !P0 ;  /* 0x1000c000c0047fae */ /* 0x0005e2000c121848 */
[----:B-1----:R-:W-:-:S03]  /*a7f0*/  IMAD.WIDE R22, R243, 0x4, R234 ;  /* 0x00000004f3167825 */ /* 0x002fc600078e02ea */
[----:B------:R1:W-:Y:S04]  /*a800*/  STL.64 [R1+0x330], R190 ;  /* 0x000330be01007387 */ /* 0x0003e80000100a00 */
[----:B------:R1:W-:Y:S01]  /*a810*/  LDGSTS.E [R4+0x1400c], desc[UR8][R190.64], !P0 ;  /* 0x1400c000be047fae */ /* 0x0003e2000c121848 */
[----:B------:R-:W-:Y:S02]  /*a820*/  VIADD R5, R245, 0xffffffd2 ;  /* 0xffffffd2f5057836 */ /* 0x000fe40000000000 */
[----:B------:R-:W-:Y:S01]  /*a830*/  IMAD R243, R242, 0xc, RZ ;  /* 0x0000000cf2f37824 */ /* 0x000fe200078e02ff */
[----:B------:R-:W-:Y:S01]  /*a840*/  STL.64 [R1+0x328], R152 ;  /* 0x0003289801007387 */ /* 0x000fe20000100a00 */
[----:B------:R-:W4:Y:S03]  /*a850*/  LDC R245, c[0x0][0x230] ;  /* 0x00008c00fff57b82 */ /* 0x000f260000000800 */
[----:B------:R-:W-:Y:S04]  /*a860*/  LDGSTS.E [R4+0x1800c], desc[UR8][R152.64], !P0 ;  /* 0x1800c00098047fae */ /* 0x000fe8000c121848 */
[----:B------:R3:W-:Y:S04]  /*a870*/  STL.64 [R1+0x320], R22 ;  /* 0x0003201601007387 */ /* 0x0007e80000100a00 */
[----:B------:R3:W-:Y:S01]  /*a880*/  LDGSTS.E [R4+0x1c00c], desc[UR8][R22.64], !P0 ;  /* 0x1c00c00016047fae */ /* 0x0007e2000c121848 */
[----:B------:R-:W-:Y:S01]  /*a890*/  ISETP.GE.U32.AND P0, PT, R5, 0x7fffff93, PT ;  /* 0x7fffff930500780c */ /* 0x000fe20003f06070 */
[----:B--2---:R-:W-:-:S04]  /*a8a0*/  IMAD.WIDE R192, R243, 0x4, R240 ;  /* 0x00000004f3c07825 */ /* 0x004fc800078e02f0 */
[----:B-1----:R-:W-:Y:S01]  /*a8b0*/  IMAD.WIDE R190, R243, 0x4, R238 ;  /* 0x00000004f3be7825 */ /* 0x002fe200078e02ee */
[----:B---3--:R-:W-:-:S03]  /*a8c0*/  LOP3.LUT R22, R155, 0x30, RZ, 0x3c, !PT ;  /* 0x000000309b167812 */ /* 0x008fc600078e3cff */
[----:B------:R-:W-:-:S04]  /*a8d0*/  IMAD.WIDE R152, R243, 0x4, R236 ;  /* 0x00000004f3987825 */ /* 0x000fc800078e02ec */
[----:B------:R-:W-:Y:S02]  /*a8e0*/  VIADD R5, R22, UR5 ;  /* 0x0000000516057c36 */ /* 0x000fe40008000000 */
[----:B------:R-:W-:Y:S01]  /*a8f0*/  IMAD.WIDE R22, R243, 0x4, R234 ;  /* 0x00000004f3167825 */ /* 0x000fe200078e02ea */
[----:B------:R1:W-:Y:S03]  /*a900*/  STL.64 [R1+0x6f8], R192 ;  /* 0x0006f8c001007387 */ /* 0x0003e60000100a00 */
[----:B------:R-:W-:Y:S01]  /*a910*/  VIADD R243, R246, 0xffffffd1 ;  /* 0xffffffd1f6f37836 */ /* 0x000fe20000000000 */
[----:B------:R1:W-:Y:S01]  /*a920*/  LDGSTS.E [R5], desc[UR8][R192.64], !P2 ;  /* 0x00000000c0057fae */ /* 0x0003e2000d121848 */
[----:B------:R-:W-:Y:S01]  /*a930*/  IMAD R244, R242, 0xd, RZ ;  /* 0x0000000df2f47824 */ /* 0x000fe200078e02ff */
[----:B------:R-:W2:Y:S02]  /*a940*/  LDC R246, c[0x0][0x230] ;  /* 0x00008c00fff67b82 */ /* 0x000ea40000000800 */
[----:B------:R3:W-:Y:S04]  /*a950*/  STL.64 [R1+0x6f0], R190 ;  /* 0x0006f0be01007387 */ /* 0x0007e80000100a00 */
[----:B------:R3:W-:Y:S04]  /*a960*/  LDGSTS.E [R5+0x4000], desc[UR8][R190.64], !P2 ;  /* 0x04000000be057fae */ /* 0x0007e8000d121848 */
[----:B------:R4:W-:Y:S01]  /*a970*/  STL.64 [R1+0x6e8], R152 ;  /* 0x0006e89801007387 */ /* 0x0009e20000100a00 */
[----:B-1----:R-:W-:-:S03]  /*a980*/  IMAD.WIDE R192, R244, 0x4, R240 ;  /* 0x00000004f4c07825 */ /* 0x002fc600078e02f0 */
[----:B------:R4:W-:Y:S04]  /*a990*/  LDGSTS.E [R5+0x8000], desc[UR8][R152.64], !P2 ;  /* 0x0800000098057fae */ /* 0x0009e8000d121848 */
[----:B------:R1:W-:Y:S01]  /*a9a0*/  STL.64 [R1+0x6e0], R22 ;  /* 0x0006e01601007387 */ /* 0x0003e20000100a00 */
[----:B---3--:R-:W-:-:S03]  /*a9b0*/  IMAD.WIDE R190, R244, 0x4, R238 ;  /* 0x00000004f4be7825 */ /* 0x008fc600078e02ee */
[----:B------:R1:W-:Y:S01]  /*a9c0*/  LDGSTS.E [R5+0xc000], desc[UR8][R22.64], !P2 ;  /* 0x0c00000016057fae */ /* 0x0003e2000d121848 */
[----:B------:R-:W-:Y:S01]  /*a9d0*/  ISETP.GE.U32.AND P2, PT, R243, 0x7fffff92, PT ;  /* 0x7fffff92f300780c */ /* 0x000fe20003f46070 */
[----:B----4-:R-:W-:Y:S02]  /*a9e0*/  IMAD.WIDE R152, R244, 0x4, R236 ;  /* 0x00000004f4987825 */ /* 0x010fe400078e02ec */
[----:B------:R3:W-:Y:S02]  /*a9f0*/  STL.64 [R1+0x6d8], R192 ;  /* 0x0006d8c001007387 */ /* 0x0007e40000100a00 */
[----:B------:R-:W-:Y:S02]  /*aa00*/  IMAD R243, R242, 0xe, RZ ;  /* 0x0000000ef2f37824 */ /* 0x000fe400078e02ff */
[----:B------:R3:W-:Y:S01]  /*aa10*/  LDGSTS.E [R5+0x4], desc[UR8][R192.64], !P3 ;  /* 0x00004000c0057fae */ /* 0x0007e2000d921848 */
[----:B-1----:R-:W-:-:S03]  /*aa20*/  IMAD.WIDE R22, R244, 0x4, R234 ;  /* 0x00000004f4167825 */ /* 0x002fc600078e02ea */
[----:B------:R1:W-:Y:S01]  /*aa30*/  STL.64 [R1+0x6d0], R190 ;  /* 0x0006d0be01007387 */ /* 0x0003e20000100a00 */
[----:B------:R-:W-:-:S03]  /*aa40*/  VIADD R244, R247, 0xffffffd0 ;  /* 0xffffffd0f7f47836 */ /* 0x000fc60000000000 */
[----:B------:R1:W-:Y:S01]  /*aa50*/  LDGSTS.E [R5+0x4004], desc[UR8][R190.64], !P3 ;  /* 0x04004000be057fae */ /* 0x0003e2000d921848 */
[----:B------:R-:W4:Y:S01]  /*aa60*/  LDC R247, c[0x0][0x230] ;  /* 0x00008c00fff77b82 */ /* 0x000f220000000800 */
[C---:B---3--:R-:W-:Y:S02]  /*aa70*/  IMAD.WIDE R192, R243.reuse, 0x4, R240 ;  /* 0x00000004f3c07825 */ /* 0x048fe400078e02f0 */
[----:B------:R3:W-:Y:S04]  /*aa80*/  STL.64 [R1+0x6c8], R152 ;  /* 0x0006c89801007387 */ /* 0x0007e80000100a00 */
[----:B------:R3:W-:Y:S01]  /*aa90*/  LDGSTS.E [R5+0x8004], desc[UR8][R152.64], !P3 ;  /* 0x0800400098057fae */ /* 0x0007e2000d921848 */
[----:B-1----:R-:W-:-:S03]  /*aaa0*/  IMAD.WIDE R190, R243, 0x4, R238 ;  /* 0x00000004f3be7825 */ /* 0x002fc600078e02ee */
[----:B------:R1:W-:Y:S04]  /*aab0*/  STL.64 [R1+0x6c0], R22 ;  /* 0x0006c01601007387 */ /* 0x0003e80000100a00 */
[----:B------:R1:W-:Y:S01]  /*aac0*/  LDGSTS.E [R5+0xc004], desc[UR8][R22.64], !P3 ;  /* 0x0c00400016057fae */ /* 0x0003e2000d921848 */
[----:B------:R-:W-:Y:S01]  /*aad0*/  ISETP.GE.U32.AND P3, PT, R244, 0x7fffff91, PT ;  /* 0x7fffff91f400780c */ /* 0x000fe20003f66070 */
[----:B------:R-:W-:Y:S02]  /*aae0*/  IMAD R244, R242, 0xf, RZ ;  /* 0x0000000ff2f47824 */ /* 0x000fe400078e02ff */
[C---:B---3--:R-:W-:Y:S01]  /*aaf0*/  IMAD.WIDE R152, R243.reuse, 0x4, R236 ;  /* 0x00000004f3987825 */ /* 0x048fe200078e02ec */
[----:B------:R3:W-:Y:S04]  /*ab00*/  LDGSTS.E [R5+0x8], desc[UR8][R192.64], !P4 ;  /* 0x00008000c0057fae */ /* 0x0007e8000e121848 */
[----:B------:R2:W-:Y:S01]  /*ab10*/  LDGSTS.E [R5+0x4008], desc[UR8][R190.64], !P4 ;  /* 0x04008000be057fae */ /* 0x0005e2000e121848 */
[----:B-1----:R-:W-:-:S03]  /*ab20*/  IMAD.WIDE R22, R243, 0x4, R234 ;  /* 0x00000004f3167825 */ /* 0x002fc600078e02ea */
[----:B------:R3:W-:Y:S01]  /*ab30*/  STL.64 [R1+0x6b8], R192 ;  /* 0x0006b8c001007387 */ /* 0x0007e20000100a00 */
[----:B------:R-:W-:-:S03]  /*ab40*/  VIADD R243, R245, 0xffffffef ;  /* 0xffffffeff5f37836 */ /* 0x000fc60000000000 */
[----:B------:R1:W-:Y:S01]  /*ab50*/  LDGSTS.E [R5+0x8008], desc[UR8][R152.64], !P4 ;  /* 0x0800800098057fae */ /* 0x0003e2000e121848 */
[----:B------:R-:W4:Y:S03]  /*ab60*/  LDC R245, c[0x0][0x230] ;  /* 0x00008c00fff57b82 */ /* 0x000f260000000800 */
[----:B------:R2:W-:Y:S04]  /*ab70*/  STL.64 [R1+0x6b0], R190 ;  /* 0x0006b0be01007387 */ /* 0x0005e80000100a00 */
[----:B------:R1:W-:Y:S01]  /*ab80*/  LDGSTS.E [R5+0xc008], desc[UR8][R22.64], !P4 ;  /* 0x0c00800016057fae */ /* 0x0003e2000e121848 */
[----:B---3--:R-:W-:Y:S01]  /*ab90*/  IMAD.WIDE R192, R244, 0x4, R240 ;  /* 0x00000004f4c07825 */ /* 0x008fe200078e02f0 */
        /* <DEDUP_REMOVED lines=9> */
[----:B------:R1:W-:Y:S01]  /*ac30*/  STL.64 [R1+0x690], R190 ;  /* 0x000690be01007387 */ /* 0x0003e20000100a00 */
[----:B------:R-:W-:-:S03]  /*ac40*/  VIADD R244, R246, 0xffffffee ;  /* 0xffffffeef6f47836 */ /* 0x000fc60000000000 */
[----:B------:R1:W-:Y:S01]  /*ac50*/  LDGSTS.E [R5+0x400c], desc[UR8][R190.64], !P5 ;  /* 0x0400c000be057fae */ /* 0x0003e2000e921848 */
[----:B------:R-:W2:Y:S01]  /*ac60*/  LDC R246, c[0x0][0x230] ;  /* 0x00008c00fff67b82 */ /* 0x000ea20000000800 */
[C---:B---3--:R-:W-:Y:S02]  /*ac70*/  IMAD.WIDE R192, R243.reuse, 0x4, R240 ;  /* 0x00000004f3c07825 */ /* 0x048fe400078e02f0 */
[----:B------:R3:W-:Y:S04]  /*ac80*/  STL.64 [R1+0x688], R152 ;  /* 0x0006889801007387 */ /* 0x0007e80000100a00 */
[----:B------:R3:W-:Y:S01]  /*ac90*/  LDGSTS.E [R5+0x800c], desc[UR8][R152.64], !P5 ;  /* 0x0800c00098057fae */ /* 0x0007e2000e921848 */
[----:B-1----:R-:W-:-:S03]  /*aca0*/  IMAD.WIDE R190, R243, 0x4, R238 ;  /* 0x00000004f3be7825 */ /* 0x002fc600078e02ee */
[----:B------:R1:W-:Y:S04]  /*acb0*/  STL.64 [R1+0x680], R22 ;  /* 0x0006801601007387 */ /* 0x0003e80000100a00 */
[----:B------:R1:W-:Y:S01]  /*acc0*/  LDGSTS.E [R5+0xc00c], desc[UR8][R22.64], !P5 ;  /* 0x0c00c00016057fae */ /* 0x0003e2000e921848 */
[----:B------:R-:W-:Y:S01]  /*acd0*/  ISETP.GE.U32.AND P5, PT, R244, 0x7fffffaf, PT ;  /* 0x7fffffaff400780c */ /* 0x000fe20003fa6070 */
[----:B---3--:R-:W-:Y:S02]  /*ace0*/  IMAD.WIDE R152, R243, 0x4, R236 ;  /* 0x00000004f3987825 */ /* 0x008fe400078e02ec */
[----:B------:R3:W-:Y:S02]  /*acf0*/  LDGSTS.E [R5+0x10000], desc[UR8][R192.64], !P6 ;  /* 0x10000000c0057fae */ /* 0x0007e4000f121848 */
[----:B------:R-:W-:-:S02]  /*ad00*/  IMAD R244, R242, 0x2d, RZ ;  /* 0x0000002df2f47824 */ /* 0x000fc400078e02ff */
[----:B------:R3:W-:Y:S01]  /*ad10*/  LDGSTS.E [R5+0x14000], desc[UR8][R190.64], !P6 ;  /* 0x14000000be057fae */ /* 0x0007e2000f121848 */
[----:B-1----:R-:W-:-:S03]  /*ad20*/  IMAD.WIDE R22, R243, 0x4, R234 ;  /* 0x00000004f3167825 */ /* 0x002fc600078e02ea */
[----:B------:R3:W-:Y:S01]  /*ad30*/  STL.64 [R1+0x318], R192 ;  /* 0x000318c001007387 */ /* 0x0007e20000100a00 */
[----:B----4-:R-:W-:-:S03]  /*ad40*/  VIADD R243, R247, 0xffffffed ;  /* 0xffffffedf7f37836 */ /* 0x010fc60000000000 */
        /* <DEDUP_REMOVED lines=16> */
[----:B---3--:R-:W-:-:S03]  /*ae50*/  IMAD.WIDE R192, R243, 0x4, R240 ;  /* 0x00000004f3c07825 */ /* 0x008fc600078e02f0 */
        /* <DEDUP_REMOVED lines=10> */
[----:B------:R-:W-:-:S03]  /*af00*/  VIADD R243, R248, 0xffffffcf ;  /* 0xffffffcff8f37836 */ /* 0x000fc60000000000 */
[----:B------:R4:W-:Y:S01]  /*af10*/  LDGSTS.E [R5+0x1c008], desc[UR8][R22.64], !P2 ;  /* 0x1c00800016057fae */ /* 0x0009e2000d121848 */
[----:B------:R-:W4:Y:S01]  /*af20*/  LDC R248, c[0x0][0x230] ;  /* 0x00008c00fff87b82 */ /* 0x000f220000000800 */
[----:B------:R-:W-:Y:S01]  /*af30*/  ISETP.GE.U32.AND P2, PT, R243, 0x7fffff90, PT ;  /* 0x7fffff90f300780c */ /* 0x000fe20003f46070 */
[----:B------:R-:W-:Y:S02]  /*af40*/  IMAD R243, R242, 0x2f, RZ ;  /* 0x0000002ff2f37824 */ /* 0x000fe400078e02ff */
[----:B------:R-:W-:Y:S01]  /*af50*/  VIADD R244, R245, 0xffffffec ;  /* 0xffffffecf5f47836 */ /* 0x000fe20000000000 */
[----:B------:R2:W-:Y:S01]  /*af60*/  STL.64 [R1+0x2d8], R192 ;  /* 0x0002d8c001007387 */ /* 0x0005e20000100a00 */
[----:B------:R-:W-:-:S03]  /*af70*/  IMAD.WIDE R194, R243, 0x4, R240 ;  /* 0x00000004f3c27825 */ /* 0x000fc600078e02f0 */
[----:B------:R3:W-:Y:S01]  /*af80*/  STL.64 [R1+0x2d0], R190 ;  /* 0x0002d0be01007387 */ /* 0x0007e20000100a00 */
[----:B------:R-:W-:Y:S01]  /*af90*/  ISETP.GE.U32.AND P0, PT, R244, 0x7fffffad, PT ;  /* 0x7fffffadf400780c */ /* 0x000fe20003f06070 */
[----:B------:R-:W-:Y:S02]  /*afa0*/  VIADD R244, R246, 0xffffffce ;  /* 0xffffffcef6f47836 */ /* 0x000fe40000000000 */
[----:B------:R1:W-:Y:S01]  /*afb0*/  STL.64 [R1+0x2c8], R152 ;  /* 0x0002c89801007387 */ /* 0x0003e20000100a00 */
[----:B------:R-:W-:Y:S01]  /*afc0*/  IMAD.SHL.U32 R245, R242, 0x10, RZ ;  /* 0x00000010f2f57824 */ /* 0x000fe200078e00ff */
[----:B------:R-:W4:Y:S01]  /*afd0*/  LDC R246, c[0x0][0x230] ;  /* 0x00008c00fff67b82 */ /* 0x000f220000000800 */
[C---:B--2---:R-:W-:Y:S01]  /*afe0*/  IMAD.WIDE R192, R243.reuse, 0x4, R238 ;  /* 0x00000004f3c07825 */ /* 0x044fe200078e02ee */
[----:B------:R4:W-:Y:S03]  /*aff0*/  STL.64 [R1+0x2c0], R22 ;  /* 0x0002c01601007387 */ /* 0x0009e60000100a00 */
[C---:B---3--:R-:W-:Y:S01]  /*b000*/  IMAD.WIDE R190, R243.reuse, 0x4, R236 ;  /* 0x00000004f3be7825 */ /* 0x048fe200078e02ec */
[----:B------:R-:W-:Y:S03]  /*b010*/  LDGSTS.E [R5+0x1000c], desc[UR8][R194.64], !P3 ;  /* 0x1000c000c2057fae */ /* 0x000fe6000d921848 */
[----:B-1----:R-:W-:Y:S01]  /*b020*/  IMAD.WIDE R152, R243, 0x4, R234 ;  /* 0x00000004f3987825 */ /* 0x002fe200078e02ea */
[----:B------:R1:W-:Y:S01]  /*b030*/  LDGSTS.E [R5+0x1400c], desc[UR8][R192.64], !P3 ;  /* 0x1400c000c0057fae */ /* 0x0003e2000d921848 */
[----:B----4-:R-:W-:-:S03]  /*b040*/  LOP3.LUT R22, R155, 0x40, RZ, 0x3c, !PT ;  /* 0x000000409b167812 */ /* 0x010fc600078e3cff */
[----:B------:R2:W-:Y:S04]  /*b050*/  LDGSTS.E [R5+0x1800c], desc[UR8][R190.64], !P3 ;  /* 0x1800c000be057fae */ /* 0x0005e8000d921848 */
[----:B------:R-:W-:Y:S04]  /*b060*/  STL.64 [R1+0x2b8], R194 ;  /* 0x0002b8c201007387 */ /* 0x000fe80000100a00 */
[----:B------:R3:W-:Y:S01]  /*b070*/  LDGSTS.E [R5+0x1c00c], desc[UR8][R152.64], !P3 ;  /* 0x1c00c00098057fae */ /* 0x0007e2000d921848 */
[----:B------:R-:W-:Y:S01]  /*b080*/  ISETP.GE.U32.AND P3, PT, R244, 0x7fffff8f, PT ;  /* 0x7fffff8ff400780c */ /* 0x000fe20003f66070 */
[----:B------:R-:W-:-:S02]  /*b090*/  VIADD R244, R22, UR5 ;  /* 0x0000000516f47c36 */ /* 0x000fc40008000000 */
[----:B------:R1:W-:Y:S01]  /*b0a0*/  STL.64 [R1+0x2b0], R192 ;  /* 0x0002b0c001007387 */ /* 0x0003e20000100a00 */
[----:B------:R-:W-:-:S03]  /*b0b0*/  IMAD.WIDE R22, R245, 0x4, R234 ;  /* 0x00000004f5167825 */ /* 0x000fc600078e02ea */
[----:B------:R2:W-:Y:S04]  /*b0c0*/  STL.64 [R1+0x2a8], R190 ;  /* 0x0002a8be01007387 */ /* 0x0005e80000100a00 */
[----:B------:R3:W-:Y:S01]  /*b0d0*/  STL.64 [R1+0x2a0], R152 ;  /* 0x0002a09801007387 */ /* 0x0007e20000100a00 */
[----:B-1----:R-:W-:-:S04]  /*b0e0*/  IMAD.WIDE R192, R245, 0x4, R240 ;  /* 0x00000004f5c07825 */ /* 0x002fc800078e02f0 */
[C---:B--2---:R-:W-:Y:S01]  /*b0f0*/  IMAD.WIDE R190, R245.reuse, 0x4, R238 ;  /* 0x00000004f5be7825 */ /* 0x044fe200078e02ee */
[----:B------:R1:W-:Y:S03]  /*b100*/  STL.64 [R1+0x678], R192 ;  /* 0x000678c001007387 */ /* 0x0003e60000100a00 */
[----:B---3--:R-:W-:Y:S01]  /*b110*/  IMAD.WIDE R152, R245, 0x4, R236 ;  /* 0x00000004f5987825 */ /* 0x008fe200078e02ec */
[----:B------:R1:W-:Y:S03]  /*b120*/  LDGSTS.E [R244], desc[UR8][R192.64], !P4 ;  /* 0x00000000c0f47fae */ /* 0x0003e6000e121848 */
[----:B------:R-:W-:Y:S01]  /*b130*/  IMAD R243, R242, 0x11, RZ ;  /* 0x00000011f2f37824 */ /* 0x000fe200078e02ff */
[----:B------:R2:W-:Y:S01]  /*b140*/  STL.64 [R1+0x670], R190 ;  /* 0x000670be01007387 */ /* 0x0005e20000100a00 */
[----:B------:R-:W-:-:S02]  /*b150*/  VIADD R245, R247, 0xffffffcd ;  /* 0xffffffcdf7f57836 */ /* 0x000fc40000000000 */
[----:B------:R-:W3:Y:S01]  /*b160*/  LDC R247, c[0x0][0x230] ;  /* 0x00008c00fff77b82 */ /* 0x000ee20000000800 */
[----:B------:R2:W-:Y:S04]  /*b170*/  LDGSTS.E [R244+0x4000], desc[UR8][R190.64], !P4 ;  /* 0x04000000bef47fae */ /* 0x0005e8000e121848 */
[----:B------:R4:W-:Y:S01]  /*b180*/  STL.64 [R1+0x668], R152 ;  /* 0x0006689801007387 */ /* 0x0009e20000100a00 */
[----:B-1----:R-:W-:-:S03]  /*b190*/  IMAD.WIDE R192, R243, 0x4, R240 ;  /* 0x00000004f3c07825 */ /* 0x002fc600078e02f0 */
[----:B------:R4:W-:Y:S04]  /*b1a0*/  LDGSTS.E [R244+0x8000], desc[UR8][R152.64], !P4 ;  /* 0x0800000098f47fae */ /* 0x0009e8000e121848 */
[----:B------:R1:W-:Y:S01]  /*b1b0*/  STL.64 [R1+0x660], R22 ;  /* 0x0006601601007387 */ /* 0x0003e20000100a00 */
[----:B--2---:R-:W-:-:S03]  /*b1c0*/  IMAD.WIDE R190, R243, 0x4, R238 ;  /* 0x00000004f3be7825 */ /* 0x004fc600078e02ee */
[----:B------:R1:W-:Y:S01]  /*b1d0*/  LDGSTS.E [R244+0xc000], desc[UR8][R22.64], !P4 ;  /* 0x0c00000016f47fae */ /* 0x0003e2000e121848 */
[----:B----4-:R-:W-:Y:S01]  /*b1e0*/  IMAD.WIDE R152, R243, 0x4, R236 ;  /* 0x00000004f3987825 */ /* 0x010fe200078e02ec */
[----:B------:R-:W-:Y:S02]  /*b1f0*/  ISETP.GE.U32.AND P4, PT, R245, 0x7fffff8e, PT ;  /* 0x7fffff8ef500780c */ /* 0x000fe40003f86070 */
[----:B------:R2:W-:Y:S01]  /*b200*/  STL.64 [R1+0x658], R192 ;  /* 0x000658c001007387 */ /* 0x0005e20000100a00 */
[----:B-1----:R-:W-:-:S03]  /*b210*/  IMAD.WIDE R22, R243, 0x4, R234 ;  /* 0x00000004f3167825 */ /* 0x002fc600078e02ea */
[----:B------:R2:W-:Y:S01]  /*b220*/  LDGSTS.E [R244+0x4], desc[UR8][R192.64], !P5 ;  /* 0x00004000c0f47fae */ /* 0x0005e2000e921848 */
[----:B------:R-:W-:Y:S02]  /*b230*/  VIADD R243, R248, 0xffffffcc ;  /* 0xffffffccf8f37836 */ /* 0x000fe40000000000 */
[----:B------:R-:W-:Y:S01]  /*b240*/  IMAD R245, R242, 0x12, RZ ;  /* 0x00000012f2f57824 */ /* 0x000fe200078e02ff */
[----:B------:R-:W1:Y:S01]  /*b250*/  LDC R248, c[0x0][0x230] ;  /* 0x00008c00fff87b82 */ /* 0x000e620000000800 */
[----:B------:R4:W-:Y:S04]  /*b260*/  STL.64 [R1+0x650], R190 ;  /* 0x000650be01007387 */ /* 0x0009e80000100a00 */
[----:B------:R4:W-:Y:S01]  /*b270*/  LDGSTS.E [R244+0x4004], desc[UR8][R190.64], !P5 ;  /* 0x04004000bef47fae */ /* 0x0009e2000e921848 */
[----:B--2---:R-:W-:-:S03]  /*b280*/  IMAD.WIDE R192, R245, 0x4, R240 ;  /* 0x00000004f5c07825 */ /* 0x004fc600078e02f0 */
[----:B------:R2:W-:Y:S04]  /*b290*/  STL.64 [R1+0x648], R152 ;  /* 0x0006489801007387 */ /* 0x0005e80000100a00 */
[----:B------:R2:W-:Y:S04]  /*b2a0*/  LDGSTS.E [R244+0x8004], desc[UR8][R152.64], !P5 ;  /* 0x0800400098f47fae */ /* 0x0005e8000e921848 */
[----:B------:R3:W-:Y:S01]  /*b2b0*/  STL.64 [R1+0x640], R22 ;  /* 0x0006401601007387 */ /* 0x0007e20000100a00 */
[----:B----4-:R-:W-:-:S03]  /*b2c0*/  IMAD.WIDE R190, R245, 0x4, R238 ;  /* 0x00000004f5be7825 */ /* 0x010fc600078e02ee */
[----:B------:R3:W-:Y:S01]  /*b2d0*/  LDGSTS.E [R244+0xc004], desc[UR8][R22.64], !P5 ;  /* 0x0c00400016f47fae */ /* 0x0007e2000e921848 */
[----:B------:R-:W-:Y:S01]  /*b2e0*/  ISETP.GE.U32.AND P5, PT, R243, 0x7fffff8d, PT ;  /* 0x7fffff8df300780c */ /* 0x000fe20003fa6070 */
[----:B------:R-:W-:Y:S02]  /*b2f0*/  IMAD R243, R242, 0x13, RZ ;  /* 0x00000013f2f37824 */ /* 0x000fe400078e02ff */
[C---:B--2---:R-:W-:Y:S01]  /*b300*/  IMAD.WIDE R152, R245.reuse, 0x4, R236 ;  /* 0x00000004f5987825 */ /* 0x044fe200078e02ec */
[----:B------:R2:W-:Y:S04]  /*b310*/  STL.64 [R1+0x638], R192 ;  /* 0x000638c001007387 */ /* 0x0005e80000100a00 */
[----:B------:R2:W-:Y:S01]  /*b320*/  LDGSTS.E [R244+0x8], desc[UR8][R192.64], !P6 ;  /* 0x00008000c0f47fae */ /* 0x0005e2000f121848 */
[----:B---3--:R-:W-:-:S03]  /*b330*/  IMAD.WIDE R22, R245, 0x4, R234 ;  /* 0x00000004f5167825 */ /* 0x008fc600078e02ea */
[----:B------:R3:W-:Y:S01]  /*b340*/  STL.64 [R1+0x630], R190 ;  /* 0x000630be01007387 */ /* 0x0007e20000100a00 */
[----:B------:R-:W-:-:S03]  /*b350*/  VIADD R245, R246, 0xffffffeb ;  /* 0xffffffebf6f57836 */ /* 0x000fc60000000000 */
[----:B------:R3:W-:Y:S01]  /*b360*/  LDGSTS.E [R244+0x4008], desc[UR8][R190.64], !P6 ;  /* 0x04008000bef47fae */ /* 0x0007e2000f121848 */
[----:B------:R-:W4:Y:S01]  /*b370*/  LDC R246, c[0x0][0x230] ;  /* 0x00008c00fff67b82 */ /* 0x000f220000000800 */
[C---:B--2---:R-:W-:Y:S02]  /*b380*/  IMAD.WIDE R192, R243.reuse, 0x4, R240 ;  /* 0x00000004f3c07825 */ /* 0x044fe400078e02f0 */
[----:B------:R2:W-:Y:S04]  /*b390*/  STL.64 [R1+0x628], R152 ;  /* 0x0006289801007387 */ /* 0x0005e80000100a00 */
[----:B------:R2:W-:Y:S01]  /*b3a0*/  LDGSTS.E [R244+0x8008], desc[UR8][R152.64], !P6 ;  /* 0x0800800098f47fae */ /* 0x0005e2000f121848 */
[----:B---3--:R-:W-:-:S03]  /*b3b0*/  IMAD.WIDE R190, R243, 0x4, R238 ;  /* 0x00000004f3be7825 */ /* 0x008fc600078e02ee */
[----:B------:R3:W-:Y:S04]  /*b3c0*/  STL.64 [R1+0x620], R22 ;  /* 0x0006201601007387 */ /* 0x0007e80000100a00 */
[----:B------:R3:W-:Y:S01]  /*b3d0*/  LDGSTS.E [R244+0xc008], desc[UR8][R22.64], !P6 ;  /* 0x0c00800016f47fae */ /* 0x0007e2000f121848 */
[----:B------:R-:W-:Y:S01]  /*b3e0*/  ISETP.GE.U32.AND P6, PT, R245, 0x7fffffac, PT ;  /* 0x7fffffacf500780c */ /* 0x000fe20003fc6070 */
[----:B--2---:R-:W-:Y:S02]  /*b3f0*/  IMAD.WIDE R152, R243, 0x4, R236 ;  /* 0x00000004f3987825 */ /* 0x004fe400078e02ec */
[----:B------:R2:W-:Y:S02]  /*b400*/  STL.64 [R1+0x618], R192 ;  /* 0x000618c001007387 */ /* 0x0005e40000100a00 */
[----:B------:R-:W-:-:S02]  /*b410*/  IMAD R245, R242, 0x30, RZ ;  /* 0x00000030f2f57824 */ /* 0x000fc400078e02ff */
[----:B------:R2:W-:Y:S01]  /*b420*/  LDGSTS.E [R244+0xc], desc[UR8][R192.64], !P0 ;  /* 0x0000c000c0f47fae */ /* 0x0005e2000c121848 */
[----:B---3--:R-:W-:-:S03]  /*b430*/  IMAD.WIDE R22, R243, 0x4, R234 ;  /* 0x00000004f3167825 */ /* 0x008fc600078e02ea */
[----:B------:R3:W-:Y:S01]  /*b440*/  STL.64 [R1+0x610], R190 ;  /* 0x000610be01007387 */ /* 0x0007e20000100a00 */
[----:B------:R-:W-:-:S03]  /*b450*/  VIADD R243, R247, 0xffffffea ;  /* 0xffffffeaf7f37836 */ /* 0x000fc60000000000 */
[----:B------:R3:W-:Y:S01]  /*b460*/  LDGSTS.E [R244+0x400c], desc[UR8][R190.64], !P0 ;  /* 0x0400c000bef47fae */ /* 0x0007e2000c121848 */
[----:B------:R-:W4:Y:S03]  /*b470*/  LDC R247, c[0x0][0x230] ;  /* 0x00008c00fff77b82 */ /* 0x000f260000000800 */
[----:B------:R1:W-:Y:S01]  /*b480*/  STL.64 [R1+0x608], R152 ;  /* 0x0006089801007387 */ /* 0x0003e20000100a00 */
[----:B--2---:R-:W-:-:S03]  /*b490*/  IMAD.WIDE R192, R245, 0x4, R240 ;  /* 0x00000004f5c07825 */ /* 0x004fc600078e02f0 */
[----:B------:R1:W-:Y:S04]  /*b4a0*/  LDGSTS.E [R244+0x800c], desc[UR8][R152.64], !P0 ;  /* 0x0800c00098f47fae */ /* 0x0003e8000c121848 */
[----:B------:R2:W-:Y:S01]  /*b4b0*/  STL.64 [R1+0x600], R22 ;  /* 0x0006001601007387 */ /* 0x0005e20000100a00 */
[----:B---3--:R-:W-:-:S03]  /*b4c0*/  IMAD.WIDE R190, R245, 0x4, R238 ;  /* 0x00000004f5be7825 */ /* 0x008fc600078e02ee */
[----:B------:R2:W-:Y:S01]  /*b4d0*/  LDGSTS.E [R244+0xc00c], desc[UR8][R22.64], !P0 ;  /* 0x0c00c00016f47fae */ /* 0x0005e2000c121848 */
[----:B------:R-:W-:Y:S01]  /*b4e0*/  ISETP.GE.U32.AND P0, PT, R243, 0x7fffffab, PT ;  /* 0x7fffffabf300780c */ /* 0x000fe20003f06070 */
[C---:B-1----:R-:W-:Y:S02]  /*b4f0*/  IMAD.WIDE R152, R245.reuse, 0x4, R236 ;  /* 0x00000004f5987825 */ /* 0x042fe400078e02ec */
        /* <DEDUP_REMOVED lines=21> */
[----:B----4-:R-:W-:-:S03]  /*b650*/  VIADD R243, R246, 0xffffffe8 ;  /* 0xffffffe8f6f37836 */ /* 0x010fc60000000000 */
[----:B------:R2:W-:Y:S04]  /*b660*/  LDGSTS.E [R244+0x18004], desc[UR8][R152.64], !P3 ;  /* 0x1800400098f47fae */ /* 0x0005e8000d921848 */
        /* <DEDUP_REMOVED lines=11> */
[----:B---3--:R-:W-:-:S03]  /*b720*/  IMAD.WIDE R22, R245, 0x4, R234 ;  /* 0x00000004f5167825 */ /* 0x008fc600078e02ea */
        /* <DEDUP_REMOVED lines=10> */
[----:B-1----:R-:W-:-:S03]  /*b7d0*/  IMAD.WIDE R152, R243, 0x4, R236 ;  /* 0x00000004f3987825 */ /* 0x002fc600078e02ec */
[----:B------:R1:W-:Y:S04]  /*b7e0*/  STL.64 [R1+0x238], R192 ;  /* 0x000238c001007387 */ /* 0x0003e80000100a00 */
[----:B------:R1:W-:Y:S01]  /*b7f0*/  LDGSTS.E [R244+0x1000c], desc[UR8][R192.64], !P5 ;  /* 0x1000c000c0f47fae */ /* 0x0003e2000e921848 */
[----:B--2---:R-:W-:-:S03]  /*b800*/  IMAD.WIDE R22, R243, 0x4, R234 ;  /* 0x00000004f3167825 */ /* 0x004fc600078e02ea */
[----:B------:R-:W-:Y:S01]  /*b810*/  STL.64 [R1+0x230], R190 ;  /* 0x000230be01007387 */ /* 0x000fe20000100a00 */
[----:B------:R-:W-:-:S03]  /*b820*/  VIADD R243, R248, 0xffffffca ;  /* 0xffffffcaf8f37836 */ /* 0x000fc60000000000 */
[----:B------:R-:W-:Y:S01]  /*b830*/  LDGSTS.E [R244+0x1400c], desc[UR8][R190.64], !P5 ;  /* 0x1400c000bef47fae */ /* 0x000fe2000e921848 */
[----:B------:R-:W2:Y:S03]  /*b840*/  LDC R248, c[0x0][0x230] ;  /* 0x00008c00fff87b82 */ /* 0x000ea60000000800 */
[----:B------:R-:W-:Y:S04]  /*b850*/  STL.64 [R1+0x228], R152 ;  /* 0x0002289801007387 */ /* 0x000fe80000100a00 */
[----:B------:R-:W-:Y:S04]  /*b860*/  LDGSTS.E [R244+0x1800c], desc[UR8][R152.64], !P5 ;  /* 0x1800c00098f47fae */ /* 0x000fe8000e921848 */
[----:B------:R4:W-:Y:S04]  /*b870*/  STL.64 [R1+0x220], R22 ;  /* 0x0002201601007387 */ /* 0x0009e80000100a00 */
[----:B------:R4:W-:Y:S01]  /*b880*/  LDGSTS.E [R244+0x1c00c], desc[UR8][R22.64], !P5 ;  /* 0x1c00c00016f47fae */ /* 0x0009e2000e921848 */
[----:B------:R-:W-:Y:S01]  /*b890*/  ISETP.GE.U32.AND P5, PT, R243, 0x7fffff8b, PT ;  /* 0x7fffff8bf300780c */ /* 0x000fe20003fa6070 */
[----:B------:R-:W-:Y:S01]  /*b8a0*/  IMAD R243, R242, 0x14, RZ ;  /* 0x00000014f2f37824 */ /* 0x000fe200078e02ff */
[----:B------:R-:W-:-:S03]  /*b8b0*/  ISETP.GE.U32.AND P4, PT, R245, 0x7fffff8c, PT ;  /* 0x7fffff8cf500780c */ /* 0x000fc60003f86070 */
[----:B-1----:R-:W-:Y:S01]  /*b8c0*/  IMAD.WIDE R192, R243, 0x4, R240 ;  /* 0x00000004f3c07825 */ /* 0x002fe200078e02f0 */
[----:B----4-:R-:W-:-:S03]  /*b8d0*/  LOP3.LUT R22, R155, 0x50, RZ, 0x3c, !PT ;  /* 0x000000509b167812 */ /* 0x010fc600078e3cff */
[----:B------:R-:W-:-:S04]  /*b8e0*/  IMAD.WIDE R190, R243, 0x4, R238 ;  /* 0x00000004f3be7825 */ /* 0x000fc800078e02ee */
[----:B------:R-:W-:Y:S02]  /*b8f0*/  VIADD R245, R22, UR5 ;  /* 0x0000000516f57c36 */ /* 0x000fe40008000000 */
[C---:B------:R-:W-:Y:S01]  /*b900*/  IMAD.WIDE R152, R243.reuse, 0x4, R236 ;  /* 0x00000004f3987825 */ /* 0x040fe200078e02ec */
[----:B------:R1:W-:Y:S03]  /*b910*/  STL.64 [R1+0x5f8], R192 ;  /* 0x0005f8c001007387 */ /* 0x0003e60000100a00 */
[----:B------:R-:W-:Y:S01]  /*b920*/  IMAD.WIDE R22, R243, 0x4, R234 ;  /* 0x00000004f3167825 */ /* 0x000fe200078e02ea */
[----:B------:R1:W-:Y:S03]  /*b930*/  LDGSTS.E [R245], desc[UR8][R192.64], !P6 ;  /* 0x00000000c0f57fae */ /* 0x0003e6000f121848 */
[----:B------:R-:W-:Y:S01]  /*b940*/  VIADD R243, R249, 0xffffffc9 ;  /* 0xffffffc9f9f37836 */ /* 0x000fe20000000000 */
[----:B------:R4:W-:Y:S01]  /*b950*/  STL.64 [R1+0x5f0], R190 ;  /* 0x0005f0be01007387 */ /* 0x0009e20000100a00 */
[----:B------:R-:W-:Y:S01]  /*b960*/  IMAD R246, R242, 0x15, RZ ;  /* 0x00000015f2f67824 */ /* 0x000fe200078e02ff */
[----:B------:R-:W2:Y:S02]  /*b970*/  LDC R249, c[0x0][0x230] ;  /* 0x00008c00fff97b82 */ /* 0x000ea40000000800 */
[----:B------:R4:W-:Y:S04]  /*b980*/  LDGSTS.E [R245+0x4000], desc[UR8][R190.64], !P6 ;  /* 0x04000000bef57fae */ /* 0x0009e8000f121848 */
[----:B------:R3:W-:Y:S01]  /*b990*/  STL.64 [R1+0x5e8], R152 ;  /* 0x0005e89801007387 */ /* 0x0007e20000100a00 */
[----:B-1----:R-:W-:-:S03]  /*b9a0*/  IMAD.WIDE R192, R246, 0x4, R240 ;  /* 0x00000004f6c07825 */ /* 0x002fc600078e02f0 */
[----:B------:R3:W-:Y:S04]  /*b9b0*/  LDGSTS.E [R245+0x8000], desc[UR8][R152.64], !P6 ;  /* 0x0800000098f57fae */ /* 0x0007e8000f121848 */
[----:B------:R1:W-:Y:S01]  /*b9c0*/  STL.64 [R1+0x5e0], R22 ;  /* 0x0005e01601007387 */ /* 0x0003e20000100a00 */
[----:B----4-:R-:W-:-:S03]  /*b9d0*/  IMAD.WIDE R190, R246, 0x4, R238 ;  /* 0x00000004f6be7825 */ /* 0x010fc600078e02ee */
[----:B------:R1:W-:Y:S01]  /*b9e0*/  LDGSTS.E [R245+0xc000], desc[UR8][R22.64], !P6 ;  /* 0x0c00000016f57fae */ /* 0x0003e2000f121848 */
[C---:B---3--:R-:W-:Y:S01]  /*b9f0*/  IMAD.WIDE R152, R246.reuse, 0x4, R236 ;  /* 0x00000004f6987825 */ /* 0x048fe200078e02ec */
        /* <DEDUP_REMOVED lines=9> */
[----:B---3--:R-:W-:-:S03]  /*ba90*/  IMAD.WIDE R192, R243, 0x4, R240 ;  /* 0x00000004f3c07825 */ /* 0x008fc600078e02f0 */
[----:B------:R3:W-:Y:S04]  /*baa0*/  STL.64 [R1+0x5c8], R152 ;  /* 0x0005c89801007387 */ /* 0x0007e80000100a00 */
[----:B------:R3:W-:Y:S04]  /*bab0*/  LDGSTS.E [R245+0x8004], desc[UR8][R152.64], !P0 ;  /* 0x0800400098f57fae */ /* 0x0007e8000c121848 */
[----:B------:R2:W-:Y:S01]  /*bac0*/  STL.64 [R1+0x5c0], R22 ;  /* 0x0005c01601007387 */ /* 0x0005e20000100a00 */
[----:B----4-:R-:W-:-:S03]  /*bad0*/  IMAD.WIDE R190, R243, 0x4, R238 ;  /* 0x00000004f3be7825 */ /* 0x010fc600078e02ee */
[----:B------:R2:W-:Y:S01]  /*bae0*/  LDGSTS.E [R245+0xc004], desc[UR8][R22.64], !P0 ;  /* 0x0c00400016f57fae */ /* 0x0005e2000c121848 */
[----:B------:R-:W-:Y:S01]  /*baf0*/  ISETP.GE.U32.AND P0, PT, R246, 0x7fffff89, PT ;  /* 0x7fffff89f600780c */ /* 0x000fe20003f06070 */
[----:B------:R-:W-:Y:S02]  /*bb00*/  IMAD R246, R242, 0x17, RZ ;  /* 0x00000017f2f67824 */ /* 0x000fe400078e02ff */
[C---:B---3--:R-:W-:Y:S01]  /*bb10*/  IMAD.WIDE R152, R243.reuse, 0x4, R236 ;  /* 0x00000004f3987825 */ /* 0x048fe200078e02ec */
[----:B------:R3:W-:Y:S04]  /*bb20*/  STL.64 [R1+0x5b8], R192 ;  /* 0x0005b8c001007387 */ /* 0x0007e80000100a00 */
[----:B------:R3:W-:Y:S01]  /*bb30*/  LDGSTS.E [R245+0x8], desc[UR8][R192.64], !P2 ;  /* 0x00008000c0f57fae */ /* 0x0007e2000d121848 */
[----:B--2---:R-:W-:-:S03]  /*bb40*/  IMAD.WIDE R22, R243, 0x4, R234 ;  /* 0x00000004f3167825 */ /* 0x004fc600078e02ea */
[----:B------:R2:W-:Y:S01]  /*bb50*/  STL.64 [R1+0x5b0], R190 ;  /* 0x0005b0be01007387 */ /* 0x0005e20000100a00 */
[----:B------:R-:W-:-:S03]  /*bb60*/  VIADD R243, R248, 0xffffffe7 ;  /* 0xffffffe7f8f37836 */ /* 0x000fc60000000000 */
[----:B------:R2:W-:Y:S01]  /*bb70*/  LDGSTS.E [R245+0x4008], desc[UR8][R190.64], !P2 ;  /* 0x04008000bef57fae */ /* 0x0005e2000d121848 */
[----:B------:R-:W4:Y:S01]  /*bb80*/  LDC R248, c[0x0][0x230] ;  /* 0x00008c00fff87b82 */ /* 0x000f220000000800 */
[C---:B---3--:R-:W-:Y:S02]  /*bb90*/  IMAD.WIDE R192, R246.reuse, 0x4, R240 ;  /* 0x00000004f6c07825 */ /* 0x048fe400078e02f0 */
[----:B------:R3:W-:Y:S04]  /*bba0*/  STL.64 [R1+0x5a8], R152 ;  /* 0x0005a89801007387 */ /* 0x0007e80000100a00 */
[----:B------:R3:W-:Y:S01]  /*bbb0*/  LDGSTS.E [R245+0x8008], desc[UR8][R152.64], !P2 ;  /* 0x0800800098f57fae */ /* 0x0007e2000d121848 */
[----:B--2---:R-:W-:-:S03]  /*bbc0*/  IMAD.WIDE R190, R246, 0x4, R238 ;  /* 0x00000004f6be7825 */ /* 0x004fc600078e02ee */
[----:B------:R2:W-:Y:S04]  /*bbd0*/  STL.64 [R1+0x5a0], R22 ;  /* 0x0005a01601007387 */ /* 0x0005e80000100a00 */
[----:B------:R2:W-:Y:S01]  /*bbe0*/  LDGSTS.E [R245+0xc008], desc[UR8][R22.64], !P2 ;  /* 0x0c00800016f57fae */ /* 0x0005e2000d121848 */
[----:B------:R-:W-:Y:S01]  /*bbf0*/  ISETP.GE.U32.AND P2, PT, R243, 0x7fffffa8, PT ;  /* 0x7fffffa8f300780c */ /* 0x000fe20003f46070 */
[----:B---3--:R-:W-:Y:S02]  /*bc00*/  IMAD.WIDE R152, R246, 0x4, R236 ;  /* 0x00000004f6987825 */ /* 0x008fe400078e02ec */
[----:B------:R3:W-:Y:S02]  /*bc10*/  STL.64 [R1+0x598], R192 ;  /* 0x000598c001007387 */ /* 0x0007e40000100a00 */
[----:B------:R-:W-:-:S02]  /*bc20*/  IMAD R243, R242, 0x34, RZ ;  /* 0x00000034f2f37824 */ /* 0x000fc400078e02ff */
[----:B------:R3:W-:Y:S01]  /*bc30*/  LDGSTS.E [R245+0xc], desc[UR8][R192.64], !P3 ;  /* 0x0000c000c0f57fae */ /* 0x0007e2000d921848 */
[----:B--2---:R-:W-:-:S03]  /*bc40*/  IMAD.WIDE R22, R246, 0x4, R234 ;  /* 0x00000004f6167825 */ /* 0x004fc600078e02ea */
[----:B------:R2:W-:Y:S01]  /*bc50*/  STL.64 [R1+0x590], R190 ;  /* 0x000590be01007387 */ /* 0x0005e20000100a00 */
[----:B------:R-:W-:-:S03]  /*bc60*/  VIADD R246, R249, 0xffffffe6 ;  /* 0xffffffe6f9f67836 */ /* 0x000fc60000000000 */
[----:B------:R2:W-:Y:S01]  /*bc70*/  LDGSTS.E [R245+0x400c], desc[UR8][R190.64], !P3 ;  /* 0x0400c000bef57fae */ /* 0x0005e2000d921848 */
[----:B------:R-:W4:Y:S03]  /*bc80*/  LDC R249, c[0x0][0x230] ;  /* 0x00008c00fff97b82 */ /* 0x000f260000000800 */
[----:B------:R1:W-:Y:S01]  /*bc90*/  STL.64 [R1+0x588], R152 ;  /* 0x0005889801007387 */ /* 0x0003e20000100a00 */
[----:B---3--:R-:W-:-:S03]  /*bca0*/  IMAD.WIDE R192, R243, 0x4, R240 ;  /* 0x00000004f3c07825 */ /* 0x008fc600078e02f0 */
[----:B------:R1:W-:Y:S04]  /*bcb0*/  LDGSTS.E [R245+0x800c], desc[UR8][R152.64], !P3 ;  /* 0x0800c00098f57fae */ /* 0x0003e8000d921848 */
[----:B------:R3:W-:Y:S01]  /*bcc0*/  STL.64 [R1+0x580], R22 ;  /* 0x0005801601007387 */ /* 0x0007e20000100a00 */
[----:B--2---:R-:W-:-:S03]  /*bcd0*/  IMAD.WIDE R190, R243, 0x4, R238 ;  /* 0x00000004f3be7825 */ /* 0x004fc600078e02ee */
[----:B------:R3:W-:Y:S01]  /*bce0*/  LDGSTS.E [R245+0xc00c], desc[UR8][R22.64], !P3 ;  /* 0x0c00c00016f57fae */ /* 0x0007e2000d921848 */
[----:B------:R-:W-:Y:S01]  /*bcf0*/  ISETP.GE.U32.AND P3, PT, R246, 0x7fffffa7, PT ;  /* 0x7fffffa7f600780c */ /* 0x000fe20003f66070 */
[C---:B-1----:R-:W-:Y:S02]  /*bd00*/  IMAD.WIDE R152, R243.reuse, 0x4, R236 ;  /* 0x00000004f3987825 */ /* 0x042fe400078e02ec */
[----:B------:R1:W-:Y:S02]  /*bd10*/  STL.64 [R1+0x218], R192 ;  /* 0x000218c001007387 */ /* 0x0003e40000100a00 */
[----:B------:R-:W-:Y:S02]  /*bd20*/  IMAD R246, R242, 0x35, RZ ;  /* 0x00000035f2f67824 */ /* 0x000fe400078e02ff */
        /* <DEDUP_REMOVED lines=28> */
[C---:B---3--:R-:W-:Y:S01]  /*bef0*/  IMAD.WIDE R190, R243.reuse, 0x4, R238 ;  /* 0x00000004f3be7825 */ /* 0x048fe200078e02ee */
        /* <DEDUP_REMOVED lines=17> */
[----:B------:R3:W-:Y:S02]  /*c010*/  STL.64 [R1+0x1b8], R192 ;  /* 0x0001b8c001007387 */ /* 0x0007e40000100a00 */
[----:B------:R-:W-:-:S02]  /*c020*/  VIADD R243, R247, 0xffffffc6 ;  /* 0xffffffc6f7f37836 */ /* 0x000fc40000000000 */
[----:B------:R3:W-:Y:S01]  /*c030*/  LDGSTS.E [R245+0x1000c], desc[UR8][R192.64], !P0 ;  /* 0x1000c000c0f57fae */ /* 0x0007e2000c121848 */
[----:B-1----:R-:W-:-:S03]  /*c040*/  IMAD.WIDE R22, R246, 0x4, R234 ;  /* 0x00000004f6167825 */ /* 0x002fc600078e02ea */
[----:B------:R-:W-:Y:S04]  /*c050*/  STL.64 [R1+0x1b0], R190 ;  /* 0x0001b0be01007387 */ /* 0x000fe80000100a00 */
[----:B------:R-:W-:Y:S04]  /*c060*/  LDGSTS.E [R245+0x1400c], desc[UR8][R190.64], !P0 ;  /* 0x1400c000bef57fae */ /* 0x000fe8000c121848 */
[----:B------:R-:W-:Y:S04]  /*c070*/  STL.64 [R1+0x1a8], R152 ;  /* 0x0001a89801007387 */ /* 0x000fe80000100a00 */
[----:B------:R-:W-:Y:S04]  /*c080*/  LDGSTS.E [R245+0x1800c], desc[UR8][R152.64], !P0 ;  /* 0x1800c00098f57fae */ /* 0x000fe8000c121848 */
[----:B------:R1:W-:Y:S04]  /*c090*/  STL.64 [R1+0x1a0], R22 ;  /* 0x0001a01601007387 */ /* 0x0003e80000100a00 */
[----:B------:R1:W-:Y:S01]  /*c0a0*/  LDGSTS.E [R245+0x1c00c], desc[UR8][R22.64], !P0 ;  /* 0x1c00c00016f57fae */ /* 0x0003e2000c121848 */
[----:B------:R-:W-:Y:S01]  /*c0b0*/  ISETP.GE.U32.AND P0, PT, R243, 0x7fffff87, PT ;  /* 0x7fffff87f300780c */ /* 0x000fe20003f06070 */
[----:B------:R-:W-:-:S04]  /*c0c0*/  IMAD R243, R242, 0x18, RZ ;  /* 0x00000018f2f37824 */ /* 0x000fc800078e02ff */
[----:B---3--:R-:W-:Y:S01]  /*c0d0*/  IMAD.WIDE R192, R243, 0x4, R240 ;  /* 0x00000004f3c07825 */ /* 0x008fe200078e02f0 */
[----:B-1----:R-:W-:-:S03]  /*c0e0*/  LOP3.LUT R22, R155, 0x60, RZ, 0x3c, !PT ;  /* 0x000000609b167812 */ /* 0x002fc600078e3cff */
[----:B------:R-:W-:-:S04]  /*c0f0*/  IMAD.WIDE R190, R243, 0x4, R238 ;  /* 0x00000004f3be7825 */ /* 0x000fc800078e02ee */
[----:B------:R-:W-:Y:S02]  /*c100*/  VIADD R246, R22, UR5 ;  /* 0x0000000516f67c36 */ /* 0x000fe40008000000 */
[C---:B------:R-:W-:Y:S01]  /*c110*/  IMAD.WIDE R152, R243.reuse, 0x4, R236 ;  /* 0x00000004f3987825 */ /* 0x040fe200078e02ec */
[----:B------:R1:W-:Y:S03]  /*c120*/  STL.64 [R1+0x578], R192 ;  /* 0x000578c001007387 */ /* 0x0003e60000100a00 */
[----:B------:R-:W-:Y:S01]  /*c130*/  IMAD.WIDE R22, R243, 0x4, R234 ;  /* 0x00000004f3167825 */ /* 0x000fe200078e02ea */
[----:B------:R1:W-:Y:S03]  /*c140*/  LDGSTS.E [R246], desc[UR8][R192.64], !P2 ;  /* 0x00000000c0f67fae */ /* 0x0003e6000d121848 */
[----:B----4-:R-:W-:Y:S01]  /*c150*/  VIADD R243, R248, 0xffffffc5 ;  /* 0xffffffc5f8f37836 */ /* 0x010fe20000000000 */
[----:B------:R3:W-:Y:S01]  /*c160*/  STL.64 [R1+0x570], R190 ;  /* 0x000570be01007387 */ /* 0x0007e20000100a00 */
[----:B------:R-:W-:Y:S01]  /*c170*/  IMAD R247, R242, 0x19, RZ ;  /* 0x00000019f2f77824 */ /* 0x000fe200078e02ff */
[----:B------:R-:W4:Y:S02]  /*c180*/  LDC R248, c[0x0][0x230] ;  /* 0x00008c00fff87b82 */ /* 0x000f240000000800 */
[----:B------:R3:W-:Y:S04]  /*c190*/  LDGSTS.E [R246+0x4000], desc[UR8][R190.64], !P2 ;  /* 0x04000000bef67fae */ /* 0x0007e8000d121848 */
[----:B------:R2:W-:Y:S01]  /*c1a0*/  STL.64 [R1+0x568], R152 ;  /* 0x0005689801007387 */ /* 0x0005e20000100a00 */
[----:B-1----:R-:W-:-:S03]  /*c1b0*/  IMAD.WIDE R192, R247, 0x4, R240 ;  /* 0x00000004f7c07825 */ /* 0x002fc600078e02f0 */
[----:B------:R2:W-:Y:S04]  /*c1c0*/  LDGSTS.E [R246+0x8000], desc[UR8][R152.64], !P2 ;  /* 0x0800000098f67fae */ /* 0x0005e8000d121848 */
[----:B------:R1:W-:Y:S01]  /*c1d0*/  STL.64 [R1+0x560], R22 ;  /* 0x0005601601007387 */ /* 0x0003e20000100a00 */
[----:B---3--:R-:W-:-:S03]  /*c1e0*/  IMAD.WIDE R190, R247, 0x4, R238 ;  /* 0x00000004f7be7825 */ /* 0x008fc600078e02ee */
[----:B------:R1:W-:Y:S01]  /*c1f0*/  LDGSTS.E [R246+0xc000], desc[UR8][R22.64], !P2 ;  /* 0x0c00000016f67fae */ /* 0x0003e2000d121848 */
[----:B--2---:R-:W-:Y:S01]  /*c200*/  IMAD.WIDE R152, R247, 0x4, R236 ;  /* 0x00000004f7987825 */ /* 0x004fe200078e02ec */
        /* <DEDUP_REMOVED lines=13> */
[----:B---3--:R-:W-:-:S03]  /*c2e0*/  IMAD.WIDE R190, R243, 0x4, R238 ;  /* 0x00000004f3be7825 */ /* 0x008fc600078e02ee */
[----:B------:R4:W-:Y:S01]  /*c2f0*/  LDGSTS.E [R246+0xc004], desc[UR8][R22.64], !P3 ;  /* 0x0c00400016f67fae */ /* 0x0009e2000d921848 */
[----:B------:R-:W-:Y:S01]  /*c300*/  ISETP.GE.U32.AND P3, PT, R247, 0x7fffff85, PT ;  /* 0x7fffff85f700780c */ /* 0x000fe20003f66070 */
[----:B------:R-:W-:Y:S02]  /*c310*/  IMAD R247, R242, 0x1b, RZ ;  /* 0x0000001bf2f77824 */ /* 0x000fe400078e02ff */
[C---:B--2---:R-:W-:Y:S01]  /*c320*/  IMAD.WIDE R152, R243.reuse, 0x4, R236 ;  /* 0x00000004f3987825 */ /* 0x044fe200078e02ec */
[----:B------:R2:W-:Y:S04]  /*c330*/  STL.64 [R1+0x538], R192 ;  /* 0x000538c001007387 */ /* 0x0005e80000100a00 */
[----:B------:R2:W-:Y:S01]  /*c340*/  LDGSTS.E [R246+0x8], desc[UR8][R192.64], !P4 ;  /* 0x00008000c0f67fae */ /* 0x0005e2000e121848 */
[----:B----4-:R-:W-:-:S03]  /*c350*/  IMAD.WIDE R22, R243, 0x4, R234 ;  /* 0x00000004f3167825 */ /* 0x010fc600078e02ea */
        /* <DEDUP_REMOVED lines=67> */
[----:B---3--:R-:W-:-:S03]  /*c790*/  IMAD.WIDE R192, R247, 0x4, R240 ;  /* 0x00000004f7c07825 */ /* 0x008fc600078e02f0 */
[----:B------:R2:W-:Y:S04]  /*c7a0*/  STL.64 [R1+0x148], R152 ;  /* 0x0001489801007387 */ /* 0x0005e80000100a00 */
[----:B------:R2:W-:Y:S01]  /*c7b0*/  LDGSTS.E [R246+0x18008], desc[UR8][R152.64], !P2 ;  /* 0x1800800098f67fae */ /* 0x0005e2000d121848 */
[----:B-1----:R-:W-:-:S03]  /*c7c0*/  IMAD.WIDE R190, R247, 0x4, R238 ;  /* 0x00000004f7be7825 */ /* 0x002fc600078e02ee */
[----:B------:R1:W-:Y:S04]  /*c7d0*/  STL.64 [R1+0x140], R22 ;  /* 0x0001401601007387 */ /* 0x0003e80000100a00 */
[----:B------:R1:W-:Y:S01]  /*c7e0*/  LDGSTS.E [R246+0x1c008], desc[UR8][R22.64], !P2 ;  /* 0x1c00800016f67fae */ /* 0x0003e2000d121848 */
[----:B------:R-:W-:Y:S01]  /*c7f0*/  ISETP.GE.U32.AND P2, PT, R243, 0x7fffff84, PT ;  /* 0x7fffff84f300780c */ /* 0x000fe20003f46070 */
[----:B--2---:R-:W-:Y:S02]  /*c800*/  IMAD.WIDE R152, R247, 0x4, R236 ;  /* 0x00000004f7987825 */ /* 0x004fe400078e02ec */
[----:B------:R2:W-:Y:S02]  /*c810*/  LDGSTS.E [R246+0x1000c], desc[UR8][R192.64], !P3 ;  /* 0x1000c000c0f67fae */ /* 0x0005e4000d921848 */
[----:B------:R-:W-:-:S02]  /*c820*/  VIADD R243, R249, 0xffffffc2 ;  /* 0xffffffc2f9f37836 */ /* 0x000fc40000000000 */
[----:B------:R3:W-:Y:S01]  /*c830*/  LDGSTS.E [R246+0x1400c], desc[UR8][R190.64], !P3 ;  /* 0x1400c000bef67fae */ /* 0x0007e2000d921848 */
[----:B-1----:R-:W-:-:S03]  /*c840*/  IMAD.WIDE R22, R247, 0x4, R234 ;  /* 0x00000004f7167825 */ /* 0x002fc600078e02ea */
[----:B------:R2:W-:Y:S04]  /*c850*/  STL.64 [R1+0x138], R192 ;  /* 0x000138c001007387 */ /* 0x0005e80000100a00 */
[----:B------:R-:W-:Y:S04]  /*c860*/  LDGSTS.E [R246+0x1800c], desc[UR8][R152.64], !P3 ;  /* 0x1800c00098f67fae */ /* 0x000fe8000d921848 */
[----:B------:R3:W-:Y:S04]  /*c870*/  STL.64 [R1+0x130], R190 ;  /* 0x000130be01007387 */ /* 0x0007e80000100a00 */
[----:B------:R1:W-:Y:S01]  /*c880*/  LDGSTS.E [R246+0x1c00c], desc[UR8][R22.64], !P3 ;  /* 0x1c00c00016f67fae */ /* 0x0003e2000d921848 */
[----:B------:R-:W-:Y:S01]  /*c890*/  ISETP.GE.U32.AND P3, PT, R243, 0x7fffff83, PT ;  /* 0x7fffff83f300780c */ /* 0x000fe20003f66070 */
[----:B------:R-:W-:-:S02]  /*c8a0*/  IMAD R243, R242, 0x1c, RZ ;  /* 0x0000001cf2f37824 */ /* 0x000fc400078e02ff */
[----:B------:R-:W-:Y:S04]  /*c8b0*/  STL.64 [R1+0x128], R152 ;  /* 0x0001289801007387 */ /* 0x000fe80000100a00 */
[----:B------:R1:W-:Y:S01]  /*c8c0*/  STL.64 [R1+0x120], R22 ;  /* 0x0001201601007387 */ /* 0x0003e20000100a00 */
[----:B--2---:R-:W-:-:S04]  /*c8d0*/  IMAD.WIDE R192, R243, 0x4, R240 ;  /* 0x00000004f3c07825 */ /* 0x004fc800078e02f0 */
[----:B---3--:R-:W-:Y:S01]  /*c8e0*/  IMAD.WIDE R190, R243, 0x4, R238 ;  /* 0x00000004f3be7825 */ /* 0x008fe200078e02ee */
[----:B-1----:R-:W-:-:S03]  /*c8f0*/  LOP3.LUT R22, R155, 0x70, RZ, 0x3c, !PT ;  /* 0x000000709b167812 */ /* 0x002fc600078e3cff */
[C---:B------:R-:W-:Y:S01]  /*c900*/  IMAD.WIDE R152, R243.reuse, 0x4, R236 ;  /* 0x00000004f3987825 */ /* 0x040fe200078e02ec */
[----:B------:R1:W-:Y:S03]  /*c910*/  STL.64 [R1+0x4f8], R192 ;  /* 0x0004f8c001007387 */ /* 0x0003e60000100a00 */
[----:B------:R-:W-:Y:S02]  /*c920*/  VIADD R247, R22, UR5 ;  /* 0x0000000516f77c36 */ /* 0x000fe40008000000 */
[----:B------:R-:W-:Y:S01]  /*c930*/  IMAD.WIDE R22, R243, 0x4, R234 ;  /* 0x00000004f3167825 */ /* 0x000fe200078e02ea */
[----:B------:R2:W-:Y:S04]  /*c940*/  STL.64 [R1+0x4f0], R190 ;  /* 0x0004f0be01007387 */ /* 0x0005e80000100a00 */
[----:B------:R3:W-:Y:S04]  /*c950*/  STL.64 [R1+0x4e8], R152 ;  /* 0x0004e89801007387 */ /* 0x0007e80000100a00 */
[----:B------:R4:W-:Y:S04]  /*c960*/  STL.64 [R1+0x4e0], R22 ;  /* 0x0004e01601007387 */ /* 0x0009e80000100a00 */
[----:B------:R-:W4:Y:S01]  /*c970*/  LDL R233, [R1+0x1844] ;  /* 0x0018440001e97983 */ /* 0x000f220000100800 */
[----:B------:R-:W-:-:S02]  /*c980*/  IMAD R248, R242, 0x1d, RZ ;  /* 0x0000001df2f87824 */ /* 0x000fc400078e02ff */
[----:B------:R-:W-:Y:S01]  /*c990*/  IMAD R249, R242, 0x1e, RZ ;  /* 0x0000001ef2f97824 */ /* 0x000fe200078e02ff */
[----:B------:R1:W-:Y:S01]  /*c9a0*/  LDGSTS.E [R247], desc[UR8][R192.64], !P4 ;  /* 0x00000000c0f77fae */ /* 0x0003e2000e121848 */
[----:B------:R-:W-:-:S03]  /*c9b0*/  IMAD.WIDE R200, R248, 0x4, R240 ;  /* 0x00000004f8c87825 */ /* 0x000fc600078e02f0 */
[----:B------:R2:W-:Y:S01]  /*c9c0*/  LDGSTS.E [R247+0x4000], desc[UR8][R190.64], !P4 ;  /* 0x04000000bef77fae */ /* 0x0005e2000e121848 */
[----:B------:R-:W-:-:S03]  /*c9d0*/  IMAD.WIDE R198, R248, 0x4, R238 ;  /* 0x00000004f8c67825 */ /* 0x000fc600078e02ee */
[----:B------:R3:W-:Y:S01]  /*c9e0*/  LDGSTS.E [R247+0x8000], desc[UR8][R152.64], !P4 ;  /* 0x0800000098f77fae */ /* 0x0007e2000e121848 */
[----:B------:R-:W-:Y:S02]  /*c9f0*/  VIADD R243, R251, 0xffffffc1 ;  /* 0xffffffc1fbf37836 */ /* 0x000fe40000000000 */
[C---:B------:R-:W-:Y:S01]  /*ca00*/  IMAD.WIDE R196, R248.reuse, 0x4, R236 ;  /* 0x00000004f8c47825 */ /* 0x040fe200078e02ec */
[----:B------:R4:W-:Y:S03]  /*ca10*/  LDGSTS.E [R247+0xc000], desc[UR8][R22.64], !P4 ;  /* 0x0c00000016f77fae */ /* 0x0009e6000e121848 */
[----:B------:R-:W-:Y:S01]  /*ca20*/  IMAD.WIDE R194, R248, 0x4, R234 ;  /* 0x00000004f8c27825 */ /* 0x000fe200078e02ea */
[----:B------:R-:W-:Y:S03]  /*ca30*/  LDGSTS.E [R247+0x4], desc[UR8][R200.64], !P5 ;  /* 0x00004000c8f77fae */ /* 0x000fe6000e921848 */
[----:B-1----:R-:W-:Y:S01]  /*ca40*/  IMAD.WIDE R192, R249, 0x4, R240 ;  /* 0x00000004f9c07825 */ /* 0x002fe200078e02f0 */
[----:B------:R-:W-:Y:S01]  /*ca50*/  LDGSTS.E [R247+0x4004], desc[UR8][R198.64], !P5 ;  /* 0x04004000c6f77fae */ /* 0x000fe2000e921848 */
[----:B------:R-:W-:-:S02]  /*ca60*/  ISETP.GE.U32.AND P4, PT, R243, 0x7fffff82, PT ;  /* 0x7fffff82f300780c */ /* 0x000fc40003f86070 */
[C---:B--2---:R-:W-:Y:S01]  /*ca70*/  IMAD.WIDE R190, R249.reuse, 0x4, R238 ;  /* 0x00000004f9be7825 */ /* 0x044fe200078e02ee */
[----:B------:R-:W-:Y:S03]  /*ca80*/  LDGSTS.E [R247+0x8004], desc[UR8][R196.64], !P5 ;  /* 0x08004000c4f77fae */ /* 0x000fe6000e921848 */
[C---:B---3--:R-:W-:Y:S01]  /*ca90*/  IMAD.WIDE R152, R249.reuse, 0x4, R236 ;  /* 0x00000004f9987825 */ /* 0x048fe200078e02ec */
[----:B------:R-:W-:Y:S03]  /*caa0*/  LDGSTS.E [R247+0xc004], desc[UR8][R194.64], !P5 ;  /* 0x0c004000c2f77fae */ /* 0x000fe6000e921848 */
[----:B----4-:R-:W-:Y:S01]  /*cab0*/  IMAD.WIDE R22, R249, 0x4, R234 ;  /* 0x00000004f9167825 */ /* 0x010fe200078e02ea */
[----:B------:R-:W-:Y:S03]  /*cac0*/  LDGSTS.E [R247+0x8], desc[UR8][R192.64], !P6 ;  /* 0x00008000c0f77fae */ /* 0x000fe6000f121848 */
[----:B------:R-:W-:Y:S01]  /*cad0*/  VIADD R243, R250, 0xffffffc0 ;  /* 0xffffffc0faf37836 */ /* 0x000fe20000000000 */
[----:B------:R-:W-:Y:S04]  /*cae0*/  STL.64 [R1+0x4d8], R200 ;  /* 0x0004d8c801007387 */ /* 0x000fe80000100a00 */
[----:B------:R-:W-:Y:S04]  /*caf0*/  LDGSTS.E [R247+0x4008], desc[UR8][R190.64], !P6 ;  /* 0x04008000bef77fae */ /* 0x000fe8000f121848 */
[----:B------:R-:W-:Y:S04]  /*cb00*/  STL.64 [R1+0x4b8], R192 ;  /* 0x0004b8c001007387 */ /* 0x000fe80000100a00 */
[----:B------:R1:W-:Y:S04]  /*cb10*/  LDGSTS.E [R247+0x8008], desc[UR8][R152.64], !P6 ;  /* 0x0800800098f77fae */ /* 0x0003e8000f121848 */
[----:B------:R-:W-:Y:S04]  /*cb20*/  STL.64 [R1+0x4d0], R198 ;  /* 0x0004d0c601007387 */ /* 0x000fe80000100a00 */
[----:B------:R2:W-:Y:S01]  /*cb30*/  LDGSTS.E [R247+0xc008], desc[UR8][R22.64], !P6 ;  /* 0x0c00800016f77fae */ /* 0x0005e2000f121848 */
[----:B------:R-:W-:-:S03]  /*cb40*/  ISETP.GE.AND P6, PT, R252, R243, PT ;  /* 0x000000f3fc00720c */ /* 0x000fc60003fc6270 */
[----:B------:R-:W-:Y:S04]  /*cb50*/  STL.64 [R1+0x4c8], R196 ;  /* 0x0004c8c401007387 */ /* 0x000fe80000100a00 */
[----:B------:R-:W-:Y:S04]  /*cb60*/  STL.64 [R1+0x4c0], R194 ;  /* 0x0004c0c201007387 */ /* 0x000fe80000100a00 */
[----:B------:R-:W-:Y:S04]  /*cb70*/  STL.64 [R1+0x4b0], R190 ;  /* 0x0004b0be01007387 */ /* 0x000fe80000100a00 */
[----:B------:R1:W-:Y:S01]  /*cb80*/  STL.64 [R1+0x4a8], R152 ;  /* 0x0004a89801007387 */ /* 0x0003e20000100a00 */
[----:B------:R-:W-:-:S03]  /*cb90*/  IMAD R252, R242, 0x1f, RZ ;  /* 0x0000001ff2fc7824 */ /* 0x000fc600078e02ff */
[----:B------:R2:W-:Y:S01]  /*cba0*/  STL.64 [R1+0x4a0], R22 ;  /* 0x0004a01601007387 */ /* 0x0005e20000100a00 */
[C---:B------:R-:W-:Y:S01]  /*cbb0*/  IMAD R220, R242.reuse, 0x3e, RZ ;  /* 0x0000003ef2dc7824 */ /* 0x040fe200078e02ff */
[----:B-1----:R-:W-:Y:S01]  /*cbc0*/  SEL R152, RZ, 0x4, P6 ;  /* 0x00000004ff987807 */ /* 0x002fe20003000000 */
[----:B--2---:R-:W-:-:S04]  /*cbd0*/  IMAD R23, R242, 0x3c, RZ ;  /* 0x0000003cf2177824 */ /* 0x004fc800078e02ff */
[----:B------:R1:W-:Y:S01]  /*cbe0*/  STL [R1+0x868], R152 ;  /* 0x0008689801007387 */ /* 0x0003e20000100800 */
[C---:B------:R-:W-:Y:S02]  /*cbf0*/  IMAD R22, R242.reuse, 0x3d, RZ ;  /* 0x0000003df2167824 */ /* 0x040fe400078e02ff */
[----:B------:R-:W-:Y:S02]  /*cc00*/  IMAD R228, R242, 0x3f, RZ ;  /* 0x0000003ff2e47824 */ /* 0x000fe400078e02ff */
[----:B------:R-:W-:-:S04]  /*cc10*/  IMAD.WIDE R198, R23, 0x4, R240 ;  /* 0x0000000417c67825 */ /* 0x000fc800078e02f0 */
        /* <DEDUP_REMOVED lines=11> */
[----:B------:R-:W-:Y:S01]  /*ccd0*/  IMAD.WIDE R212, R22, 0x4, R234 ;  /* 0x0000000416d47825 */ /* 0x000fe200078e02ea */
[C---:B------:R-:W-:Y:S02]  /*cce0*/  LOP3.LUT R190, R233.reuse, 0x20, RZ, 0x3c, !PT ;  /* 0x00000020e9be7812 */ /* 0x040fe400078e3cff */
[C---:B------:R-:W-:Y:S02]  /*ccf0*/  LOP3.LUT R153, R233.reuse, 0x40, RZ, 0x3c, !PT ;  /* 0x00000040e9997812 */ /* 0x040fe400078e3cff */
[----:B-1----:R-:W-:Y:S01]  /*cd00*/  LOP3.LUT R152, R233, 0x60, RZ, 0x3c, !PT ;  /* 0x00000060e9987812 */ /* 0x002fe200078e3cff */
[----:B------:R1:W-:Y:S01]  /*cd10*/  STL [R1+0x1afc], R190 ;  /* 0x001afcbe01007387 */ /* 0x0003e20000100800 */
[----:B------:R-:W-:-:S03]  /*cd20*/  VIADD R249, R190, UR5 ;  /* 0x00000005bef97c36 */ /* 0x000fc60008000000 */
[----:B------:R-:W-:Y:S01]  /*cd30*/  STL [R1+0x1af8], R153 ;  /* 0x001af89901007387 */ /* 0x000fe20000100800 */
[----:B-1----:R-:W-:-:S03]  /*cd40*/  IMAD.WIDE R190, R252, 0x4, R240 ;  /* 0x00000004fcbe7825 */ /* 0x002fc600078e02f0 */
[----:B------:R1:W-:Y:S04]  /*cd50*/  STL [R1+0x1af4], R152 ;  /* 0x001af49801007387 */ /* 0x0003e80000100800 */
[----:B------:R2:W-:Y:S04]  /*cd60*/  STL.64 [R1+0x118], R190 ;  /* 0x000118be01007387 */ /* 0x0005e80000100a00 */
[----:B------:R-:W-:Y:S04]  /*cd70*/  STL.64 [R1+0xf8], R198 ;  /* 0x0000f8c601007387 */ /* 0x000fe80000100a00 */
[----:B------:R-:W-:Y:S04]  /*cd80*/  STL.64 [R1+0xd8], R206 ;  /* 0x0000d8ce01007387 */ /* 0x000fe80000100a00 */
[----:B------:R-:W-:Y:S04]  /*cd90*/  STL.64 [R1+0xb8], R214 ;  /* 0x0000b8d601007387 */ /* 0x000fe80000100a00 */
[----:B------:R3:W-:Y:S04]  /*cda0*/  STL.64 [R1+0x110], R192 ;  /* 0x000110c001007387 */ /* 0x0007e80000100a00 */
[----:B------:R-:W-:Y:S04]  /*cdb0*/  STL.64 [R1+0x98], R222 ;  /* 0x000098de01007387 */ /* 0x000fe80000100a00 */
[----:B------:R4:W-:Y:S04]  /*cdc0*/  STL.64 [R1+0x108], R194 ;  /* 0x000108c201007387 */ /* 0x0009e80000100a00 */
[----:B------:R4:W-:Y:S04]  /*cdd0*/  STL.64 [R1+0x100], R196 ;  /* 0x000100c401007387 */ /* 0x0009e80000100a00 */
[----:B------:R4:W-:Y:S04]  /*cde0*/  STL.64 [R1+0xf0], R200 ;  /* 0x0000f0c801007387 */ /* 0x0009e80000100a00 */
[----:B------:R4:W-:Y:S04]  /*cdf0*/  STL.64 [R1+0xe8], R202 ;  /* 0x0000e8ca01007387 */ /* 0x0009e80000100a00 */
[----:B------:R4:W-:Y:S04]  /*ce00*/  STL.64 [R1+0xe0], R204 ;  /* 0x0000e0cc01007387 */ /* 0x0009e80000100a00 */
[----:B------:R-:W4:Y:S01]  /*ce10*/  LDL.64 R230, [R1+0x78] ;  /* 0x0000780001e67983 */ /* 0x000f220000100a00 */
[----:B------:R-:W-:-:S03]  /*ce20*/  VIADD R250, R153, UR5 ;  /* 0x0000000599fa7c36 */ /* 0x000fc60008000000 */
[----:B------:R4:W-:Y:S01]  /*ce30*/  STL.64 [R1+0xd0], R208 ;  /* 0x0000d0d001007387 */ /* 0x0009e20000100a00 */
[----:B------:R-:W-:-:S03]  /*ce40*/  VIADD R251, R152, UR5 ;  /* 0x0000000598fb7c36 */ /* 0x000fc60008000000 */
[----:B------:R-:W4:Y:S01]  /*ce50*/  LDL.64 R22, [R1+0x58] ;  /* 0x0000580001167983 */ /* 0x000f220000100a00 */
[----:B------:R-:W-:-:S03]  /*ce60*/  VIADD R248, R233, UR5 ;  /* 0x00000005e9f87c36 */ /* 0x000fc60008000000 */
[----:B------:R4:W-:Y:S04]  /*ce70*/  STL.64 [R1+0xc8], R210 ;  /* 0x0000c8d201007387 */ /* 0x0009e80000100a00 */
[----:B-1----:R-:W4:Y:S04]  /*ce80*/  LDL.64 R152, [R1+0x38] ;  /* 0x0000380001987983 */ /* 0x002f280000100a00 */
[----:B------:R1:W-:Y:S04]  /*ce90*/  STL.64 [R1+0xc0], R212 ;  /* 0x0000c0d401007387 */ /* 0x0003e80000100a00 */
[----:B------:R-:W4:Y:S01]  /*cea0*/  LDL.64 R232, [R1+0x18] ;  /* 0x0000180001e87983 */ /* 0x000f220000100a00 */
[----:B------:R-:W-:-:S03]  /*ceb0*/  IMAD.WIDE R216, R220, 0x4, R238 ;  /* 0x00000004dcd87825 */ /* 0x000fc600078e02ee */
[----:B------:R-:W-:Y:S01]  /*cec0*/  LDGSTS.E [R247+0xc], desc[UR8][R190.64], !P0 ;  /* 0x0000c000bef77fae */ /* 0x000fe2000c121848 */
[----:B------:R-:W-:-:S03]  /*ced0*/  IMAD.WIDE R218, R220, 0x4, R236 ;  /* 0x00000004dcda7825 */ /* 0x000fc600078e02ec */
[----:B------:R1:W-:Y:S01]  /*cee0*/  STL.64 [R1+0xb0], R216 ;  /* 0x0000b0d801007387 */ /* 0x0003e20000100a00 */
[----:B------:R-:W-:-:S04]  /*cef0*/  IMAD.WIDE R220, R220, 0x4, R234 ;  /* 0x00000004dcdc7825 */ /* 0x000fc800078e02ea */
[C---:B------:R-:W-:Y:S01]  /*cf00*/  IMAD.WIDE R224, R228.reuse, 0x4, R238 ;  /* 0x00000004e4e07825 */ /* 0x040fe200078e02ee */
[----:B------:R1:W-:Y:S03]  /*cf10*/  STL.64 [R1+0xa8], R218 ;  /* 0x0000a8da01007387 */ /* 0x0003e60000100a00 */
[C---:B------:R-:W-:Y:S01]  /*cf20*/  IMAD.WIDE R226, R228.reuse, 0x4, R236 ;  /* 0x00000004e4e27825 */ /* 0x040fe200078e02ec */
[----:B------:R1:W-:Y:S03]  /*cf30*/  STL.64 [R1+0xa0], R220 ;  /* 0x0000a0dc01007387 */ /* 0x0003e60000100a00 */
[----:B------:R-:W-:Y:S01]  /*cf40*/  IMAD.WIDE R228, R228, 0x4, R234 ;  /* 0x00000004e4e47825 */ /* 0x000fe200078e02ea */
[----:B--2---:R-:W2:Y:S01]  /*cf50*/  LDL.LU.64 R190, [R1+0x1be0] ;  /* 0x001be00001be7983 */ /* 0x004ea20000300a00 */
[----:B------:R-:W-:-:S02]  /*cf60*/  ISETP.GE.U32.AND P5, PT, R243, 0x7fffff81, PT ;  /* 0x7fffff81f300780c */ /* 0x000fc40003fa6070 */
[----:B------:R-:W2:Y:S01]  /*cf70*/  LDC.64 R242, c[0x0][0x238] ;  /* 0x00008e00fff27b82 */ /* 0x000ea20000000a00 */
[----:B------:R1:W-:Y:S04]  /*cf80*/  STL.64 [R1+0x90], R224 ;  /* 0x000090e001007387 */ /* 0x0003e80000100a00 */
[----:B------:R-:W-:Y:S04]  /*cf90*/  LDGSTS.E [R247+0x400c], desc[UR8][R192.64], !P0 ;  /* 0x0400c000c0f77fae */ /* 0x000fe8000c121848 */
[----:B------:R-:W-:Y:S04]  /*cfa0*/  LDGSTS.E [R247+0x800c], desc[UR8][R194.64], !P0 ;  /* 0x0800c000c2f77fae */ /* 0x000fe8000c121848 */
[----:B------:R-:W-:Y:S04]  /*cfb0*/  LDGSTS.E [R247+0xc00c], desc[UR8][R196.64], !P0 ;  /* 0x0c00c000c4f77fae */ /* 0x000fe8000c121848 */
[----:B---3--:R-:W3:Y:S04]  /*cfc0*/  LDL.LU.64 R192, [R1+0x1bd8] ;  /* 0x001bd80001c07983 */ /* 0x008ee80000300a00 */
[----:B------:R1:W-:Y:S04]  /*cfd0*/  STL.64 [R1+0x88], R226 ;  /* 0x000088e201007387 */ /* 0x0003e80000100a00 */
[----:B----4-:R-:W4:Y:S04]  /*cfe0*/  LDL.LU.64 R194, [R1+0x1bd0] ;  /* 0x001bd00001c27983 */ /* 0x010f280000300a00 */
[----:B------:R1:W-:Y:S04]  /*cff0*/  STL.64 [R1+0x80], R228 ;  /* 0x000080e401007387 */ /* 0x0003e80000100a00 */
[----:B------:R-:W-:Y:S04]  /*d000*/  LDGSTS.E [R247+0x10000], desc[UR8][R198.64], !P2 ;  /* 0x10000000c6f77fae */ /* 0x000fe8000d121848 */
[----:B------:R-:W3:Y:S04]  /*d010*/  LDL.LU.64 R196, [R1+0x1bc8] ;  /* 0x001bc80001c47983 */ /* 0x000ee80000300a00 */
[----:B------:R-:W-:Y:S04]  /*d020*/  LDGSTS.E [R247+0x14000], desc[UR8][R200.64], !P2 ;  /* 0x14000000c8f77fae */ /* 0x000fe8000d121848 */
[----:B------:R-:W2:Y:S04]  /*d030*/  LDL.LU.64 R198, [R1+0x1bc0] ;  /* 0x001bc00001c67983 */ /* 0x000ea80000300a00 */
[----:B------:R-:W-:Y:S04]  /*d040*/  LDGSTS.E [R247+0x18000], desc[UR8][R202.64], !P2 ;  /* 0x18000000caf77fae */ /* 0x000fe8000d121848 */
[----:B------:R-:W4:Y:S04]  /*d050*/  LDL.LU.64 R200, [R1+0x1bb8] ;  /* 0x001bb80001c87983 */ /* 0x000f280000300a00 */
[----:B------:R-:W-:Y:S04]  /*d060*/  LDGSTS.E [R247+0x1c000], desc[UR8][R204.64], !P2 ;  /* 0x1c000000ccf77fae */ /* 0x000fe8000d121848 */
[----:B------:R-:W4:Y:S04]  /*d070*/  LDL.LU.64 R202, [R1+0x1bb0] ;  /* 0x001bb00001ca7983 */ /* 0x000f280000300a00 */
        /* <DEDUP_REMOVED lines=9> */
[----:B-1----:R-:W3:Y:S04]  /*d110*/  LDL.LU.64 R212, [R1+0x1b88] ;  /* 0x001b880001d47983 */ /* 0x002ee80000300a00 */
        /* <DEDUP_REMOVED lines=14> */
[----:B------:R-:W0:Y:S04]  /*d200*/  LDGDEPBAR ;  /* 0x00000000000079af */ /* 0x000e280000000000 */
[----:B------:R-:W3:Y:S04]  /*d210*/  LDL.LU.64 R228, [R1+0x1b48] ;  /* 0x001b480001e47983 */ /* 0x000ee80000300a00 */
[----:B------:R-:W-:Y:S04]  /*d220*/  LDGSTS.E [R248+0x60000], desc[UR8][R230.64], P1 ;  /* 0x60000000e6f87fae */ /* 0x000fe80008921848 */
[----:B------:R-:W-:Y:S04]  /*d230*/  LDGSTS.E [R248+0x60400], desc[UR8][R22.64], P1 ;  /* 0x6040000016f87fae */ /* 0x000fe80008921848 */
[----:B------:R-:W2:Y:S04]  /*d240*/  LDL.LU.64 R230, [R1+0x1b40] ;  /* 0x001b400001e67983 */ /* 0x000ea80000300a00 */
[----:B------:R-:W-:Y:S04]  /*d250*/  LDGSTS.E [R248+0x60800], desc[UR8][R152.64], P1 ;  /* 0x6080000098f87fae */ /* 0x000fe80008921848 */
[----:B------:R-:W4:Y:S04]  /*d260*/  LDL.64 R22, [R1+0x50] ;  /* 0x0000500001167983 */ /* 0x000f280000100a00 */
[----:B------:R-:W-:Y:S04]  /*d270*/  LDGSTS.E [R248+0x60c00], desc[UR8][R232.64], P1 ;  /* 0x60c00000e8f87fae */ /* 0x000fe80008921848 */
[----:B------:R-:W3:Y:S04]  /*d280*/  LDL.64 R152, [R1+0x30] ;  /* 0x0000300001987983 */ /* 0x000ee80000100a00 */
[----:B------:R-:W4:Y:S04]  /*d290*/  LDL.64 R232, [R1+0x70] ;  /* 0x0000700001e87983 */ /* 0x000f280000100a00 */
[----:B--2---:R-:W-:Y:S04]  /*d2a0*/  LDGSTS.E [R248+0x61000], desc[UR8][R230.64], P1 ;  /* 0x61000000e6f87fae */ /* 0x004fe80008921848 */
[----:B------:R-:W-:Y:S04]  /*d2b0*/  LDGSTS.E [R248+0x61400], desc[UR8][R222.64], P1 ;  /* 0x61400000def87fae */ /* 0x000fe80008921848 */
        /* <DEDUP_REMOVED lines=26> */
[----:B----4-:R-:W-:Y:S04]  /*d460*/  LDGSTS.E [R249+0x60100], desc[UR8][R232.64], P1 ;  /* 0x60100000e8f97fae */ /* 0x010fe80008921848 */
[----:B------:R-:W-:Y:S04]  /*d470*/  LDGSTS.E [R249+0x60500], desc[UR8][R22.64], P1 ;  /* 0x6050000016f97fae */ /* 0x000fe80008921848 */
[----:B---3--:R-:W-:Y:S04]  /*d480*/  LDGSTS.E [R249+0x60900], desc[UR8][R152.64], P1 ;  /* 0x6090000098f97fae */ /* 0x008fe80008921848 */
[----:B------:R-:W2:Y:S04]  /*d490*/  LDL.LU.64 R232, [R1+0x1b38] ;  /* 0x001b380001e87983 */ /* 0x000ea80000300a00 */
[----:B------:R-:W3:Y:S04]  /*d4a0*/  LDL.64 R22, [R1+0x68] ;  /* 0x0000680001167983 */ /* 0x000ee80000100a00 */
[----:B------:R-:W4:Y:S04]  /*d4b0*/  LDL.64 R152, [R1+0x28] ;  /* 0x0000280001987983 */ /* 0x000f280000100a00 */
[----:B--2---:R-:W-:Y:S04]  /*d4c0*/  LDGSTS.E [R249+0x60d00], desc[UR8][R232.64], P1 ;  /* 0x60d00000e8f97fae */ /* 0x004fe80008921848 */
[----:B------:R-:W-:Y:S04]  /*d4d0*/  LDGSTS.E [R249+0x61100], desc[UR8][R228.64], P1 ;  /* 0x61100000e4f97fae */ /* 0x000fe80008921848 */
[----:B------:R-:W-:Y:S04]  /*d4e0*/  LDGSTS.E [R249+0x61500], desc[UR8][R220.64], P1 ;  /* 0x61500000dcf97fae */ /* 0x000fe80008921848 */
[----:B------:R-:W2:Y:S04]  /*d4f0*/  LDL.64 R232, [R1+0x48] ;  /* 0x0000480001e87983 */ /* 0x000ea80000100a00 */
        /* <DEDUP_REMOVED lines=26> */
[----:B---3--:R-:W-:Y:S04]  /*d6a0*/  LDGSTS.E [R250+0x60200], desc[UR8][R22.64], P1 ;  /* 0x6020000016fa7fae */ /* 0x008fe80008921848 */
[----:B------:R-:W3:Y:S04]  /*d6b0*/  LDL.LU.64 R22, [R1+0x1b30] ;  /* 0x001b300001167983 */ /* 0x000ee80000300a00 */
[----:B--2---:R-:W-:Y:S04]  /*d6c0*/  LDGSTS.E [R250+0x60600], desc[UR8][R232.64], P1 ;  /* 0x60600000e8fa7fae */ /* 0x004fe80008921848 */
[----:B----4-:R-:W-:Y:S04]  /*d6d0*/  LDGSTS.E [R250+0x60a00], desc[UR8][R152.64], P1 ;  /* 0x60a0000098fa7fae */ /* 0x010fe80008921848 */
[----:B------:R-:W2:Y:S04]  /*d6e0*/  LDL.64 R232, [R1+0x60] ;  /* 0x0000600001e87983 */ /* 0x000ea80000100a00 */
[----:B------:R-:W4:Y:S04]  /*d6f0*/  LDL.LU.64 R152, [R1+0x1b28] ;  /* 0x001b280001987983 */ /* 0x000f280000300a00 */
[----:B----4-:R-:W-:Y:S04]  /*d700*/  LDGSTS.E [R250+0x60e00], desc[UR8][R152.64], P1 ;  /* 0x60e0000098fa7fae */ /* 0x010fe80008921848 */
        /* <DEDUP_REMOVED lines=28> */
[----:B------:R-:W4:Y:S04]  /*d8d0*/  LDL.LU.64 R152, [R1+0x1b20] ;  /* 0x001b200001987983 */ /* 0x000f280000300a00 */
[----:B--2---:R-:W-:Y:S04]  /*d8e0*/  LDGSTS.E [R251+0x60300], desc[UR8][R232.64], P1 ;  /* 0x60300000e8fb7fae */ /* 0x004fe80008921848 */
[----:B------:R-:W2:Y:S04]  /*d8f0*/  LDL.LU.64 R232, [R1+0x1b18] ;  /* 0x001b180001e87983 */ /* 0x000ea80000300a00 */
[----:B--2---:R-:W-:Y:S04]  /*d900*/  LDGSTS.E [R251+0x60700], desc[UR8][R232.64], P1 ;  /* 0x60700000e8fb7fae */ /* 0x004fe80008921848 */
[----:B----4-:R-:W-:Y:S04]  /*d910*/  LDGSTS.E [R251+0x60b00], desc[UR8][R152.64], P1 ;  /* 0x60b0000098fb7fae */ /* 0x010fe80008921848 */
[----:B---3--:R-:W-:Y:S04]  /*d920*/  LDGSTS.E [R251+0x60f00], desc[UR8][R22.64], P1 ;  /* 0x60f0000016fb7fae */ /* 0x008fe80008921848 */
[----:B------:R-:W2:Y:S04]  /*d930*/  LDL.LU.64 R232, [R1+0x1b10] ;  /* 0x001b100001e87983 */ /* 0x000ea80000300a00 */
[----:B------:R-:W3:Y:S04]  /*d940*/  LDL.LU.64 R152, [R1+0x1b08] ;  /* 0x001b080001987983 */ /* 0x000ee80000300a00 */
[----:B------:R-:W4:Y:S04]  /*d950*/  LDL.LU.64 R22, [R1+0x1b00] ;  /* 0x001b000001167983 */ /* 0x000f280000300a00 */
[----:B------:R-:W-:Y:S04]  /*d960*/  LDGSTS.E [R251+0x61300], desc[UR8][R224.64], P1 ;  /* 0x61300000e0fb7fae */ /* 0x000fe80008921848 */
[----:B------:R-:W-:Y:S04]  /*d970*/  LDGSTS.E [R251+0x61700], desc[UR8][R216.64], P1 ;  /* 0x61700000d8fb7fae */ /* 0x000fe80008921848 */
[----:B------:R-:W-:Y:S04]  /*d980*/  LDGSTS.E [R251+0x61b00], desc[UR8][R208.64], P1 ;  /* 0x61b00000d0fb7fae */ /* 0x000fe80008921848 */
[----:B------:R-:W-:Y:S04]  /*d990*/  LDGSTS.E [R251+0x61f00], desc[UR8][R200.64], P1 ;  /* 0x61f00000c8fb7fae */ /* 0x000fe80008921848 */
[----:B------:R-:W-:Y:S04]  /*d9a0*/  LDGSTS.E [R251+0x62300], desc[UR8][R192.64], P1 ;  /* 0x62300000c0fb7fae */ /* 0x000fe80008921848 */
[----:B------:R1:W-:Y:S04]  /*d9b0*/  LDGSTS.E [R251+0x62700], desc[UR8][R184.64], P1 ;  /* 0x62700000b8fb7fae */ /* 0x0003e80008921848 */
[----:B------:R1:W-:Y:S04]  /*d9c0*/  LDGSTS.E [R251+0x62b00], desc[UR8][R176.64], P1 ;  /* 0x62b00000b0fb7fae */ /* 0x0003e80008921848 */
        /* <DEDUP_REMOVED lines=18> */
[----:B------:R1:W-:Y:S04]  /*daf0*/  LDGSTS.E [R251+0x67700], desc[UR8][R18.64], P1 ;  /* 0x6770000012fb7fae */ /* 0x0003e80008921848 */
[----:B------:R1:W-:Y:S01]  /*db00*/  LDGSTS.E [R251+0x67b00], desc[UR8][R10.64], P1 ;  /* 0x67b000000afb7fae */ /* 0x0003e20008921848 */
[----:B------:R-:W-:-:S02]  /*db10*/  UISETP.GE.AND UP0, UPT, UR4, 0x40, UPT ;  /* 0x000000400400788c */ /* 0x000fc4000bf06270 */
[----:B------:R-:W-:Y:S01]  /*db20*/  UISETP.GT.AND UP1, UPT, UR4, 0x7f, UPT ;  /* 0x0000007f0400788c */ /* 0x000fe2000bf24270 */
[----:B--2---:R-:W-:Y:S04]  /*db30*/  LDGSTS.E [R251+0x67f00], desc[UR8][R232.64], P1 ;  /* 0x67f00000e8fb7fae */ /* 0x004fe80008921848 */
[----:B------:R-:W0:Y:S04]  /*db40*/  LDGDEPBAR ;  /* 0x00000000000079af */ /* 0x000e280000000000 */
[----:B------:R-:W2:Y:S01]  /*db50*/  LDL.LU R252, [R1+0x868] ;  /* 0x0008680001fc7983 */ /* 0x000ea20000300800 */
[----:B------:R-:W-:Y:S01]  /*db60*/  BAR.SYNC.DEFER_BLOCKING 0x0 ;  /* 0x0000000000007b1d */ /* 0x000fe20000010000 */
[----:B------:R-:W-:-:S05]  /*db70*/  PLOP3.LUT P0, PT, PT, PT, UP1, 0x80, 0x0 ;  /* 0x000000000000781c */ /* 0x000fca0003f0f018 */
[----:B------:R-:W-:Y:S01]  /*db80*/  ULDC UR48, c[0x0][0x230] ;  /* 0x00008c0000307ab9 */ /* 0x000fe20000000800 */
[----:B------:R1:W-:Y:S04]  /*db90*/  STL.64 [R1+0x1bc8], R184 ;  /* 0x001bc8b801007387 */ /* 0x0003e80000100a00 */
[----:B------:R3:W-:Y:S04]  /*dba0*/  STL.64 [R1+0x1bc0], R176 ;  /* 0x001bc0b001007387 */ /* 0x0007e80000100a00 */
[----:B------:R-:W-:Y:S01]  /*dbb0*/  STL.64 [R1+0x1bb8], R168 ;  /* 0x001bb8a801007387 */ /* 0x000fe20000100a00 */
[----:B-1----:R-:W1:Y:S03]  /*dbc0*/  LDC R185, c[0x0][0x230] ;  /* 0x00008c00ffb97b82 */ /* 0x002e660000000800 */
[----:B------:R-:W-:Y:S04]  /*dbd0*/  STL.64 [R1+0x1bb0], R160 ;  /* 0x001bb0a001007387 */ /* 0x000fe80000100a00 */
[----:B------:R-:W-:Y:S01]  /*dbe0*/  STL.64 [R1+0x1ba8], R148 ;  /* 0x001ba89401007387 */ /* 0x000fe20000100a00 */
[----:B------:R-:W4:Y:S03]  /*dbf0*/  LDC R184, c[0x0][0x230] ;  /* 0x00008c00ffb87b82 */ /* 0x000f260000000800 */
[----:B------:R-:W-:Y:S04]  /*dc00*/  STL.64 [R1+0x1ba0], R140 ;  /* 0x001ba08c01007387 */ /* 0x000fe80000100a00 */
[----:B------:R-:W-:Y:S01]  /*dc10*/  STL.64 [R1+0x1b98], R132 ;  /* 0x001b988401007387 */ /* 0x000fe20000100a00 */
[----:B---3--:R-:W3:Y:S03]  /*dc20*/  LDC R177, c[0x0][0x230] ;  /* 0x00008c00ffb17b82 */ /* 0x008ee60000000800 */
[----:B------:R-:W-:Y:S04]  /*dc30*/  STL.64 [R1+0x1b90], R124 ;  /* 0x001b907c01007387 */ /* 0x000fe80000100a00 */
        /* <DEDUP_REMOVED lines=12> */
[----:B------:R3:W-:Y:S04]  /*dd00*/  STL.64 [R1+0x1b28], R18 ;  /* 0x001b281201007387 */ /* 0x0007e80000100a00 */
[----:B------:R1:W-:Y:S04]  /*dd10*/  STL.64 [R1+0x1b20], R10 ;  /* 0x001b200a01007387 */ /* 0x0003e80000100a00 */
[----:B------:R-:W-:Y:S04]  /*dd20*/  STL.64 [R1+0x1b18], R232 ;  /* 0x001b18e801007387 */ /* 0x000fe80000100a00 */
[----:B------:R-:W-:Y:S01]  /*dd30*/  STL.64 [R1+0x1b10], R154 ;  /* 0x001b109a01007387 */ /* 0x000fe20000100a00 */
[----:B---3--:R-:W-:-:S02]  /*dd40*/  VIADD R18, R177, 0xffffffbf ;  /* 0xffffffbfb1127836 */ /* 0x008fc40000000000 */
[----:B------:R-:W3:Y:S01]  /*dd50*/  LDC R177, c[0x0][0x230] ;  /* 0x00008c00ffb17b82 */ /* 0x000ee20000000800 */
[----:B-1----:R-:W-:Y:S01]  /*dd60*/  VIADD R10, R185, 0xffffffbd ;  /* 0xffffffbdb90a7836 */ /* 0x002fe20000000000 */
[----:B------:R-:W-:Y:S01]  /*dd70*/  STL.64 [R1+0x1b08], R152 ;  /* 0x001b089801007387 */ /* 0x000fe20000100a00 */
[----:B----4-:R-:W-:Y:S01]  /*dd80*/  VIADD R11, R184, 0xffffffbe ;  /* 0xffffffbeb80b7836 */ /* 0x010fe20000000000 */
[----:B------:R-:W-:Y:S02]  /*dd90*/  ISETP.GE.U32.AND P3, PT, R18, 0x7fffff80, PT ;  /* 0x7fffff801200780c */ /* 0x000fe40003f66070 */
[----:B------:R-:W-:Y:S01]  /*dda0*/  ISETP.GE.U32.AND P5, PT, R10, 0x7fffff7e, PT ;  /* 0x7fffff7e0a00780c */ /* 0x000fe20003fa6070 */
[----:B------:R1:W-:Y:S01]  /*ddb0*/  STL.64 [R1+0x1b00], R22 ;  /* 0x001b001601007387 */ /* 0x0003e20000100a00 */
[----:B------:R-:W4:Y:S01]  /*ddc0*/  LDC R185, c[0x0][0x230] ;  /* 0x00008c00ffb97b82 */ /* 0x000f220000000800 */
[----:B------:R-:W-:Y:S02]  /*ddd0*/  ISETP.GE.U32.AND P4, PT, R11, 0x7fffff7f, PT ;  /* 0x7fffff7f0b00780c */ /* 0x000fe40003f86070 */
[----:B------:R-:W3:Y:S04]  /*dde0*/  LDL.LU.64 R92, [R1+0x858] ;  /* 0x00085800015c7983 */ /* 0x000ee80000300a00 */
[----:B------:R-:W3:Y:S01]  /*ddf0*/  LDL.LU.64 R140, [R1+0x850] ;  /* 0x00085000018c7983 */ /* 0x000ee20000300a00 */
[----:B------:R-:W4:Y:S03]  /*de00*/  LDC R184, c[0x0][0x230] ;  /* 0x00008c00ffb87b82 */ /* 0x000f260000000800 */
[----:B------:R-:W3:Y:S01]  /*de10*/  LDL.LU.64 R148, [R1+0x848] ;  /* 0x0008480001947983 */ /* 0x000ee20000300a00 */
[----:B-1----:R-:W-:-:S03]  /*de20*/  IMAD.SHL.U32 R22, R242, 0x40, RZ ;  /* 0x00000040f2167824 */ /* 0x002fc600078e00ff */
[----:B------:R-:W3:Y:S01]  /*de30*/  LDL.LU.64 R168, [R1+0x840] ;  /* 0x0008400001a87983 */ /* 0x000ee20000300a00 */
[----:B------:R-:W1:Y:S01]  /*de40*/  LDC R23, c[0x0][0x230] ;  /* 0x00008c00ff177b82 */ /* 0x000e620000000800 */
[----:B----4-:R-:W-:-:S07]  /*de50*/  VIADD R10, R185, 0xffffffba ;  /* 0xffffffbab90a7836 */ /* 0x010fce0000000000 */
[----:B------:R-:W4:Y:S01]  /*de60*/  LDC R185, c[0x0][0x230] ;  /* 0x00008c00ffb97b82 */ /* 0x000f220000000800 */
[----:B------:R-:W-:Y:S04]  /*de70*/  STL [R1+0x1040], R22 ;  /* 0x0010401601007387 */ /* 0x000fe80000100800 */
[----:B------:R-:W3:Y:S01]  /*de80*/  LDL.LU.64 R160, [R1+0x838] ;  /* 0x0008380001a07983 */ /* 0x000ee20000300a00 */
[----:B------:R-:W-:Y:S02]  /*de90*/  VIADD R11, R184, 0xffffffbb ;  /* 0xffffffbbb80b7836 */ /* 0x000fe40000000000 */
[----:B----4-:R-:W-:Y:S02]  /*dea0*/  VIADD R242, R185, 0xffffffb9 ;  /* 0xffffffb9b9f27836 */ /* 0x010fe40000000000 */
[----:B------:R-:W4:Y:S01]  /*deb0*/  LDL.LU.64 R184, [R1+0x830] ;  /* 0x0008300001b87983 */ /* 0x000f220000300a00 */
[----:B------:R-:W1:Y:S01]  /*dec0*/  S2R R176, SR_TID.X ;  /* 0x0000000000b07919 */ /* 0x000e620000002100 */
[----:B------:R-:W-:Y:S01]  /*ded0*/  IMAD.WIDE R36, R22, 0x4, R240 ;  /* 0x0000000416247825 */ /* 0x000fe200078e02f0 */
[----:B------:R-:W-:-:S03]  /*dee0*/  ISETP.GE.U32.AND P1, PT, R11, 0x7fffff7c, PT ;  /* 0x7fffff7c0b00780c */ /* 0x000fc60003f26070 */
[----:B------:R-:W-:Y:S01]  /*def0*/  IMAD.WIDE R28, R22, 0x4, R238 ;  /* 0x00000004161c7825 */ /* 0x000fe200078e02ee */
[----:B------:R-:W-:Y:S01]  /*df00*/  ISETP.GE.U32.AND P2, PT, R10, 0x7fffff7b, PT ;  /* 0x7fffff7b0a00780c */ /* 0x000fe20003f46070 */
[----:B------:R1:W-:Y:S01]  /*df10*/  STL.64 [R1+0x1048], R36 ;  /* 0x0010482401007387 */ /* 0x0003e20000100a00 */
[----:B------:R-:W4:Y:S01]  /*df20*/  LDC R238, c[0x0][0x230] ;  /* 0x00008c00ffee7b82 */ /* 0x000f220000000800 */
[C---:B------:R-:W-:Y:S02]  /*df30*/  IMAD.WIDE R18, R22.reuse, 0x4, R236 ;  /* 0x0000000416127825 */ /* 0x040fe400078e02ec */
[----:B------:R-:W4:Y:S02]  /*df40*/  LDL.LU.64 R100, [R1+0x828] ;  /* 0x0008280001647983 */ /* 0x000f240000300a00 */
[----:B------:R-:W-:Y:S02]  /*df50*/  IMAD.WIDE R10, R22, 0x4, R234 ;  /* 0x00000004160a7825 */ /* 0x000fe400078e02ea */
[----:B------:R1:W-:Y:S01]  /*df60*/  STL.64 [R1+0x1050], R28 ;  /* 0x0010501c01007387 */ /* 0x0003e20000100a00 */
[----:B------:R-:W4:Y:S03]  /*df70*/  LDC R237, c[0x0][0x230] ;  /* 0x00008c00ffed7b82 */ /* 0x000f260000000800 */
[----:B------:R-:W4:Y:S04]  /*df80*/  LDL.LU.64 R108, [R1+0x820] ;  /* 0x00082000016c7983 */ /* 0x000f280000300a00 */
[----:B------:R1:W-:Y:S01]  /*df90*/  STL.64 [R1+0x1058], R18 ;  /* 0x0010581201007387 */ /* 0x0003e20000100a00 */
[----:B------:R-:W4:Y:S03]  /*dfa0*/  LDC R236, c[0x0][0x230] ;  /* 0x00008c00ffec7b82 */ /* 0x000f260000000800 */
[----:B------:R1:W-:Y:S04]  /*dfb0*/  STL.64 [R1+0x1060], R10 ;  /* 0x0010600a01007387 */ /* 0x0003e80000100a00 */
[----:B------:R-:W4:Y:S01]  /*dfc0*/  LDL.LU.64 R116, [R1+0x818] ;  /* 0x0008180001747983 */ /* 0x000f220000300a00 */
[----:B------:R-:W4:Y:S03]  /*dfd0*/  LDC R235, c[0x0][0x230] ;  /* 0x00008c00ffeb7b82 */ /* 0x000f260000000800 */
[----:B------:R-:W4:Y:S04]  /*dfe0*/  LDL.LU.64 R124, [R1+0x810] ;  /* 0x00081000017c7983 */ /* 0x000f280000300a00 */
[----:B------:R-:W4:Y:S01]  /*dff0*/  LDL.LU.64 R132, [R1+0x808] ;  /* 0x0008080001847983 */ /* 0x000f220000300a00 */
[----:B--2---:R-:W-:-:S04]  /*e000*/  SEL R252, R252, RZ, P0 ;  /* 0x000000fffcfc7207 */ /* 0x004fc80000000000 */
[----:B------:R-:W-:Y:S01]  /*e010*/  ISETP.NE.U32.AND P0, PT, R252, RZ, PT ;  /* 0x000000fffc00720c */ /* 0x000fe20003f05070 */
[----:B---3--:R-:W-:Y:S02]  /*e020*/  VIADD R252, R177, 0xffffffbc ;  /* 0xffffffbcb1fc7836 */ /* 0x008fe40000000000 */
[C---:B-1----:R-:W-:Y:S01]  /*e030*/  IMAD.SHL.U32 R177, R176.reuse, 0x10, RZ ;  /* 0x00000010b0b17824 */ /* 0x042fe200078e00ff */
[----:B------:R-:W-:-:S04]  /*e040*/  LOP3.LUT R176, R176, 0x7f, RZ, 0xc0, !PT ;  /* 0x0000007fb0b07812 */ /* 0x000fc800078ec0ff */
[----:B------:R-:W-:-:S05]  /*e050*/  LOP3.LUT R177, R177, 0x70, RZ, 0xc0, !PT ;  /* 0x00000070b1b17812 */ /* 0x000fca00078ec0ff */
[----:B------:R-:W-:-:S04]  /*e060*/  IMAD R177, R176, 0x80, R177 ;  /* 0x00000080b0b17824 */ /* 0x000fc800078e02b1 */
[----:B------:R-:W-:-:S05]  /*e070*/  VIADD R177, R177, UR5 ;  /* 0x00000005b1b17c36 */ /* 0x000fca0008000000 */
[----:B------:R-:W-:Y:S01]  /*e080*/  @!PT LDS RZ, [RZ] ;  /* 0x00000000fffff984 */ /* 0x000fe20000000800 */
[----:B------:R-:W-:Y:S01]  /*e090*/  @!PT LDS RZ, [RZ] ;  /* 0x00000000fffff984 */ /* 0x000fe20000000800 */
[----:B------:R-:W-:Y:S01]  /*e0a0*/  @!PT LDS RZ, [RZ] ;  /* 0x00000000fffff984 */ /* 0x000fe20000000800 */
[----:B------:R1:W-:Y:S04]  /*e0b0*/  LDGSTS.E [R177+0x20000], desc[UR8][R36.64], !P3 ;  /* 0x2000000024b17fae */ /* 0x0003e8000d921848 */
[----:B------:R2:W-:Y:S04]  /*e0c0*/  LDGSTS.E [R177+0x24000], desc[UR8][R28.64], !P3 ;  /* 0x240000001cb17fae */ /* 0x0005e8000d921848 */
[----:B------:R3:W-:Y:S04]  /*e0d0*/  LDGSTS.E [R177+0x28000], desc[UR8][R18.64], !P3 ;  /* 0x2800000012b17fae */ /* 0x0007e8000d921848 */
[----:B------:R3:W-:Y:S01]  /*e0e0*/  LDGSTS.E [R177+0x2c000], desc[UR8][R10.64], !P3 ;  /* 0x2c0000000ab17fae */ /* 0x0007e2000d921848 */
[----:B-1----:R-:W-:-:S04]  /*e0f0*/  IMAD.WIDE R36, R22, 0x4, R92 ;  /* 0x0000000416247825 */ /* 0x002fc800078e025c */
[C---:B--2---:R-:W-:Y:S01]  /*e100*/  IMAD.WIDE R28, R22.reuse, 0x4, R140 ;  /* 0x00000004161c7825 */ /* 0x044fe200078e028c */
[----:B------:R1:W-:Y:S03]  /*e110*/  STL.64 [R1+0xfa8], R36 ;  /* 0x000fa82401007387 */ /* 0x0003e60000100a00 */
[C---:B---3--:R-:W-:Y:S01]  /*e120*/  IMAD.WIDE R18, R22.reuse, 0x4, R148 ;  /* 0x0000000416127825 */ /* 0x048fe200078e0294 */
[----:B------:R4:W-:Y:S03]  /*e130*/  STL.64 [R1+0xfe0], R28 ;  /* 0x000fe01c01007387 */ /* 0x0009e60000100a00 */
[C---:B------:R-:W-:Y:S01]  /*e140*/  IMAD.WIDE R10, R22.reuse, 0x4, R168 ;  /* 0x00000004160a7825 */ /* 0x040fe200078e02a8 */
[----:B------:R2:W-:Y:S04]  /*e150*/  STL.64 [R1+0x1018], R18 ;  /* 0x0010181201007387 */ /* 0x0005e80000100a00 */
[----:B------:R-:W3:Y:S04]  /*e160*/  LDL.LU.64 R168, [R1+0x800] ;  /* 0x0008000001a87983 */ /* 0x000ee80000300a00 */
[----:B------:R1:W-:Y:S04]  /*e170*/  LDGSTS.E [R177+0x20004], desc[UR8][R36.64], !P4 ;  /* 0x2000400024b17fae */ /* 0x0003e8000e121848 */
[----:B------:R2:W-:Y:S04]  /*e180*/  STL.64 [R1+0x1080], R10 ;  /* 0x0010800a01007387 */ /* 0x0005e80000100a00 */
[----:B------:R-:W3:Y:S01]  /*e190*/  LDL.LU.64 R140, [R1+0x498] ;  /* 0x00049800018c7983 */ /* 0x000ee20000300a00 */
[----:B-1----:R-:W-:-:S03]  /*e1a0*/  IMAD.WIDE R36, R22, 0x4, R160 ;  /* 0x0000000416247825 */ /* 0x002fc600078e02a0 */
[----:B------:R4:W-:Y:S04]  /*e1b0*/  LDGSTS.E [R177+0x24004], desc[UR8][R28.64], !P4 ;  /* 0x240040001cb17fae */ /* 0x0009e8000e121848 */
[----:B------:R-:W3:Y:S04]  /*e1c0*/  LDL.LU.64 R148, [R1+0x490] ;  /* 0x0004900001947983 */ /* 0x000ee80000300a00 */
[----:B------:R1:W-:Y:S04]  /*e1d0*/  STL.64 [R1+0x1088], R36 ;  /* 0x0010882401007387 */ /* 0x0003e80000100a00 */
[----:B------:R-:W3:Y:S01]  /*e1e0*/  LDL.LU.64 R160, [R1+0x488] ;  /* 0x0004880001a07983 */ /* 0x000ee20000300a00 */
[----:B----4-:R-:W-:-:S03]  /*e1f0*/  IMAD.WIDE R28, R22, 0x4, R184 ;  /* 0x00000004161c7825 */ /* 0x010fc600078e02b8 */
[----:B------:R2:W-:Y:S04]  /*e200*/  LDGSTS.E [R177+0x28004], desc[UR8][R18.64], !P4 ;  /* 0x2800400012b17fae */ /* 0x0005e8000e121848 */
[----:B------:R4:W-:Y:S04]  /*e210*/  STL.64 [R1+0x1090], R28 ;  /* 0x0010901c01007387 */ /* 0x0009e80000100a00 */
[----:B------:R-:W3:Y:S04]  /*e220*/  LDL.LU.64 R184, [R1+0x480] ;  /* 0x0004800001b87983 */ /* 0x000ee80000300a00 */
[----:B------:R1:W-:Y:S01]  /*e230*/  LDGSTS.E [R177+0x2c004], desc[UR8][R10.64], !P4 ;  /* 0x2c0040000ab17fae */ /* 0x0003e2000e121848 */
[----:B--2---:R-:W-:-:S03]  /*e240*/  IMAD.WIDE R18, R22, 0x4, R100 ;  /* 0x0000000416127825 */ /* 0x004fc600078e0264 */
[----:B------:R2:W-:Y:S01]  /*e250*/  LDGSTS.E [R177+0x20008], desc[UR8][R36.64], !P5 ;  /* 0x2000800024b17fae */ /* 0x0005e2000e921848 */
[----:B------:R-:W-:Y:S02]  /*e260*/  ISETP.GE.U32.AND P6, PT, R252, 0x7fffff7d, PT ;  /* 0x7fffff7dfc00780c */ /* 0x000fe40003fc6070 */
[----:B------:R-:W3:Y:S01]  /*e270*/  LDC R252, c[0x0][0x230] ;  /* 0x00008c00fffc7b82 */ /* 0x000ee20000000800 */
[----:B------:R4:W-:Y:S01]  /*e280*/  LDGSTS.E [R177+0x24008], desc[UR8][R28.64], !P5 ;  /* 0x240080001cb17fae */ /* 0x0009e2000e921848 */
[----:B-1----:R-:W-:-:S03]  /*e290*/  IMAD.WIDE R10, R22, 0x4, R108 ;  /* 0x00000004160a7825 */ /* 0x002fc600078e026c */
[----:B------:R1:W-:Y:S04]  /*e2a0*/  STL.64 [R1+0x1098], R18 ;  /* 0x0010981201007387 */ /* 0x0003e80000100a00 */
[----:B------:R3:W-:Y:S04]  /*e2b0*/  STL.64 [R1+0x10a0], R10 ;  /* 0x0010a00a01007387 */ /* 0x0007e80000100a00 */
[----:B------:R1:W-:Y:S01]  /*e2c0*/  LDGSTS.E [R177+0x28008], desc[UR8][R18.64], !P5 ;  /* 0x2800800012b17fae */ /* 0x0003e2000e921848 */
[----:B--2---:R-:W-:-:S03]  /*e2d0*/  IMAD.WIDE R36, R22, 0x4, R116 ;  /* 0x0000000416247825 */ /* 0x004fc600078e0274 */
[----:B------:R-:W2:Y:S01]  /*e2e0*/  LDL.LU.64 R84, [R1+0x478] ;  /* 0x0004780001547983 */ /* 0x000ea20000300a00 */
[----:B----4-:R-:W-:-:S03]  /*e2f0*/  IMAD.WIDE R28, R22, 0x4, R124 ;  /* 0x00000004161c7825 */ /* 0x010fc600078e027c */
[----:B------:R3:W-:Y:S01]  /*e300*/  LDGSTS.E [R177+0x2c008], desc[UR8][R10.64], !P5 ;  /* 0x2c0080000ab17fae */ /* 0x0007e2000e921848 */
[----:B-1----:R-:W-:-:S03]  /*e310*/  IMAD.WIDE R18, R22, 0x4, R132 ;  /* 0x0000000416127825 */ /* 0x002fc600078e0284 */
[----:B------:R1:W-:Y:S04]  /*e320*/  STL.64 [R1+0x10a8], R36 ;  /* 0x0010a82401007387 */ /* 0x0003e80000100a00 */
[----:B------:R-:W4:Y:S04]  /*e330*/  LDL.LU.64 R92, [R1+0x470] ;  /* 0x00047000015c7983 */ /* 0x000f280000300a00 */
[----:B------:R1:W-:Y:S04]  /*e340*/  STL.64 [R1+0x10b0], R28 ;  /* 0x0010b01c01007387 */ /* 0x0003e80000100a00 */
[----:B------:R-:W4:Y:S04]  /*e350*/  LDL.LU.64 R100, [R1+0x468] ;  /* 0x0004680001647983 */ /* 0x000f280000300a00 */
[----:B------:R1:W-:Y:S04]  /*e360*/  STL.64 [R1+0x10b8], R18 ;  /* 0x0010b81201007387 */ /* 0x0003e80000100a00 */
[----:B------:R-:W4:Y:S04]  /*e370*/  LDL.LU.64 R108, [R1+0x460] ;  /* 0x00046000016c7983 */ /* 0x000f280000300a00 */
[----:B------:R1:W-:Y:S04]  /*e380*/  LDGSTS.E [R177+0x2000c], desc[UR8][R36.64], !P6 ;  /* 0x2000c00024b17fae */ /* 0x0003e8000f121848 */
[----:B------:R1:W-:Y:S04]  /*e390*/  LDGSTS.E [R177+0x2400c], desc[UR8][R28.64], !P6 ;  /* 0x2400c0001cb17fae */ /* 0x0003e8000f121848 */
[----:B------:R1:W-:Y:S01]  /*e3a0*/  LDGSTS.E [R177+0x2800c], desc[UR8][R18.64], !P6 ;  /* 0x2800c00012b17fae */ /* 0x0003e2000f121848 */
[----:B---3--:R-:W-:-:S05]  /*e3b0*/  IMAD.WIDE R10, R22, 0x4, R168 ;  /* 0x00000004160a7825 */ /* 0x008fca00078e02a8 */
[----:B------:R3:W-:Y:S04]  /*e3c0*/  STL.64 [R1+0x10c0], R10 ;  /* 0x0010c00a01007387 */ /* 0x0007e80000100a00 */
[----:B------:R-:W4:Y:S01]  /*e3d0*/  LDL.LU.64 R124, [R1+0x458] ;  /* 0x00045800017c7983 */ /* 0x000f220000300a00 */
[----:B-1----:R-:W-:-:S03]  /*e3e0*/  IMAD.WIDE R36, R22, 0x4, R140 ;  /* 0x0000000416247825 */ /* 0x002fc600078e028c */
[----:B------:R-:W4:Y:S04]  /*e3f0*/  LDL.LU.64 R132, [R1+0x450] ;  /* 0x0004500001847983 */ /* 0x000f280000300a00 */
[----:B------:R-:W4:Y:S01]  /*e400*/  LDL.LU.64 R168, [R1+0x448] ;  /* 0x0004480001a87983 */ /* 0x000f220000300a00 */
[----:B------:R-:W-:-:S03]  /*e410*/  IMAD.WIDE R28, R22, 0x4, R148 ;  /* 0x00000004161c7825 */ /* 0x000fc600078e0294 */
[----:B------:R2:W-:Y:S04]  /*e420*/  STL.64 [R1+0x1448], R36 ;  /* 0x0014482401007387 */ /* 0x0005e80000100a00 */
[----:B------:R3:W-:Y:S01]  /*e430*/  LDGSTS.E [R177+0x2c00c], desc[UR8][R10.64], !P6 ;  /* 0x2c00c0000ab17fae */ /* 0x0007e2000f121848 */
[----:B------:R-:W-:-:S03]  /*e440*/  IMAD.WIDE R18, R22, 0x4, R160 ;  /* 0x0000000416127825 */ /* 0x000fc600078e02a0 */
[----:B------:R4:W-:Y:S04]  /*e450*/  STL.64 [R1+0x1450], R28 ;  /* 0x0014501c01007387 */ /* 0x0009e80000100a00 */
[----:B------:R1:W-:Y:S01]  /*e460*/  STL.64 [R1+0x1458], R18 ;  /* 0x0014581201007387 */ /* 0x0003e20000100a00 */
[----:B---3--:R-:W-:-:S03]  /*e470*/  IMAD.WIDE R10, R22, 0x4, R184 ;  /* 0x00000004160a7825 */ /* 0x008fc600078e02b8 */
[----:B------:R-:W3:Y:S01]  /*e480*/  LDL.LU.64 R184, [R1+0x440] ;  /* 0x0004400001b87983 */ /* 0x000ee20000300a00 */
[----:B------:R-:W-:-:S05]  /*e490*/  VIADD R234, R23, 0xffffffb8 ;  /* 0xffffffb817ea7836 */ /* 0x000fca0000000000 */
[----:B------:R-:W-:Y:S01]  /*e4a0*/  ISETP.GE.U32.AND P4, PT, R234, 0x7fffff79, PT ;  /* 0x7fffff79ea00780c */ /* 0x000fe20003f86070 */
[----:B------:R-:W-:-:S05]  /*e4b0*/  VIADD R234, R252, 0xffffff9f ;  /* 0xffffff9ffcea7836 */ /* 0x000fca0000000000 */
[----:B------:R-:W-:Y:S01]  /*e4c0*/  ISETP.GE.U32.AND P5, PT, R234, 0x7fffff60, PT ;  /* 0x7fffff60ea00780c */ /* 0x000fe20003fa6070 */
[----:B------:R-:W-:Y:S01]  /*e4d0*/  VIADD R234, R237, 0xffffff9e ;  /* 0xffffff9eedea7836 */ /* 0x000fe20000000000 */
[----:B------:R1:W-:Y:S01]  /*e4e0*/  STL.64 [R1+0x1460], R10 ;  /* 0x0014600a01007387 */ /* 0x0003e20000100a00 */
[----:B------:R-:W-:Y:S01]  /*e4f0*/  ISETP.GE.U32.AND P3, PT, R242, 0x7fffff7a, PT ;  /* 0x7fffff7af200780c */ /* 0x000fe20003f66070 */
[----:B------:R-:W3:Y:S02]  /*e500*/  LDC R237, c[0x0][0x230] ;  /* 0x00008c00ffed7b82 */ /* 0x000ee40000000800 */
[----:B------:R-:W-:Y:S01]  /*e510*/  ISETP.GE.U32.AND P6, PT, R234, 0x7fffff5f, PT ;  /* 0x7fffff5fea00780c */ /* 0x000fe20003fc6070 */
[----:B------:R-:W3:Y:S04]  /*e520*/  LDL.LU.64 R116, [R1+0x438] ;  /* 0x0004380001747983 */ /* 0x000ee80000300a00 */
[----:B------:R-:W3:Y:S04]  /*e530*/  LDL.LU.64 R140, [R1+0x430] ;  /* 0x00043000018c7983 */ /* 0x000ee80000300a00 */
[----:B------:R-:W3:Y:S04]  /*e540*/  LDL.LU.64 R148, [R1+0x428] ;  /* 0x0004280001947983 */ /* 0x000ee80000300a00 */
[----:B------:R2:W-:Y:S04]  /*e550*/  LDGSTS.E [R177+0x30000], desc[UR8][R36.64], !P5 ;  /* 0x3000000024b17fae */ /* 0x0005e8000e921848 */
[----:B------:R-:W3:Y:S04]  /*e560*/  LDL.LU.64 R160, [R1+0x420] ;  /* 0x0004200001a07983 */ /* 0x000ee80000300a00 */
[----:B------:R4:W-:Y:S01]  /*e570*/  LDGSTS.E [R177+0x34000], desc[UR8][R28.64], !P5 ;  /* 0x340000001cb17fae */ /* 0x0009e2000e921848 */
[----:B--2---:R-:W-:-:S03]  /*e580*/  IMAD.WIDE R36, R22, 0x4, R84 ;  /* 0x0000000416247825 */ /* 0x004fc600078e0254 */
[----:B------:R1:W-:Y:S04]  /*e590*/  LDGSTS.E [R177+0x38000], desc[UR8][R18.64], !P5 ;  /* 0x3800000012b17fae */ /* 0x0003e8000e921848 */
[----:B------:R2:W-:Y:S01]  /*e5a0*/  LDGSTS.E [R177+0x3c000], desc[UR8][R10.64], !P5 ;  /* 0x3c0000000ab17fae */ /* 0x0005e2000e921848 */
[----:B----4-:R-:W-:-:S03]  /*e5b0*/  IMAD.WIDE R28, R22, 0x4, R92 ;  /* 0x00000004161c7825 */ /* 0x010fc600078e025c */
[----:B------:R4:W-:Y:S01]  /*e5c0*/  STL.64 [R1+0x1468], R36 ;  /* 0x0014682401007387 */ /* 0x0009e20000100a00 */
[----:B-1----:R-:W-:-:S03]  /*e5d0*/  IMAD.WIDE R18, R22, 0x4, R100 ;  /* 0x0000000416127825 */ /* 0x002fc600078e0264 */
[----:B------:R4:W-:Y:S01]  /*e5e0*/  LDGSTS.E [R177+0x30004], desc[UR8][R36.64], !P6 ;  /* 0x3000400024b17fae */ /* 0x0009e2000f121848 */
[----:B--2---:R-:W-:-:S03]  /*e5f0*/  IMAD.WIDE R10, R22, 0x4, R108 ;  /* 0x00000004160a7825 */ /* 0x004fc600078e026c */
[----:B------:R1:W-:Y:S04]  /*e600*/  STL.64 [R1+0x1470], R28 ;  /* 0x0014701c01007387 */ /* 0x0003e80000100a00 */
[----:B------:R1:W-:Y:S04]  /*e610*/  LDGSTS.E [R177+0x34004], desc[UR8][R28.64], !P6 ;  /* 0x340040001cb17fae */ /* 0x0003e8000f121848 */
[----:B------:R2:W-:Y:S04]  /*e620*/  STL.64 [R1+0x1478], R18 ;  /* 0x0014781201007387 */ /* 0x0005e80000100a00 */
[----:B------:R3:W-:Y:S04]  /*e630*/  STL.64 [R1+0x1480], R10 ;  /* 0x0014800a01007387 */ /* 0x0007e80000100a00 */
[----:B------:R2:W-:Y:S04]  /*e640*/  LDGSTS.E [R177+0x38004], desc[UR8][R18.64], !P6 ;  /* 0x3800400012b17fae */ /* 0x0005e8000f121848 */
[----:B------:R-:W3:Y:S04]  /*e650*/  LDL.LU.64 R92, [R1+0x7f8] ;  /* 0x0007f800015c7983 */ /* 0x000ee80000300a00 */
[----:B------:R3:W-:Y:S01]  /*e660*/  LDGSTS.E [R177+0x3c004], desc[UR8][R10.64], !P6 ;  /* 0x3c0040000ab17fae */ /* 0x0007e2000f121848 */
[----:B----4-:R-:W-:-:S04]  /*e670*/  IMAD.WIDE R36, R22, 0x4, R124 ;  /* 0x0000000416247825 */ /* 0x010fc800078e027c */
[C---:B-1----:R-:W-:Y:S01]  /*e680*/  IMAD.WIDE R28, R22.reuse, 0x4, R132 ;  /* 0x00000004161c7825 */ /* 0x042fe200078e0284 */
[----:B------:R1:W-:Y:S03]  /*e690*/  STL.64 [R1+0x1488], R36 ;  /* 0x0014882401007387 */ /* 0x0003e60000100a00 */
[C---:B--2---:R-:W-:Y:S01]  /*e6a0*/  IMAD.WIDE R18, R22.reuse, 0x4, R168 ;  /* 0x0000000416127825 */ /* 0x044fe200078e02a8 */
[----:B------:R-:W2:Y:S04]  /*e6b0*/  LDL.LU.64 R124, [R1+0x7f0] ;  /* 0x0007f000017c7983 */ /* 0x000ea80000300a00 */
[----:B------:R4:W-:Y:S04]  /*e6c0*/  STL.64 [R1+0x1490], R28 ;  /* 0x0014901c01007387 */ /* 0x0009e80000100a00 */
[----:B------:R-:W2:Y:S04]  /*e6d0*/  LDL.LU.64 R132, [R1+0x7e8] ;  /* 0x0007e80001847983 */ /* 0x000ea80000300a00 */
[----:B------:R4:W-:Y:S04]  /*e6e0*/  STL.64 [R1+0x1498], R18 ;  /* 0x0014981201007387 */ /* 0x0009e80000100a00 */
[----:B------:R-:W2:Y:S01]  /*e6f0*/  LDL.LU.64 R168, [R1+0x7e0] ;  /* 0x0007e00001a87983 */ /* 0x000ea20000300a00 */
[----:B---3--:R-:W-:-:S05]  /*e700*/  IMAD.WIDE R10, R22, 0x4, R184 ;  /* 0x00000004160a7825 */ /* 0x008fca00078e02b8 */
[----:B------:R3:W-:Y:S04]  /*e710*/  STL.64 [R1+0x14a0], R10 ;  /* 0x0014a00a01007387 */ /* 0x0007e80000100a00 */
[----:B------:R-:W2:Y:S01]  /*e720*/  LDL.LU.64 R184, [R1+0x7d8] ;  /* 0x0007d80001b87983 */ /* 0x000ea20000300a00 */
[----:B------:R-:W-:Y:S02]  /*e730*/  VIADD R234, R236, 0xffffff9d ;  /* 0xffffff9decea7836 */ /* 0x000fe40000000000 */
[----:B------:R-:W2:Y:S03]  /*e740*/  LDC R236, c[0x0][0x230] ;  /* 0x00008c00ffec7b82 */ /* 0x000ea60000000800 */
[----:B------:R-:W-:Y:S01]  /*e750*/  ISETP.GE.U32.AND P5, PT, R234, 0x7fffff5e, PT ;  /* 0x7fffff5eea00780c */ /* 0x000fe20003fa6070 */
[----:B------:R-:W-:-:S04]  /*e760*/  VIADD R234, R235, 0xffffff9c ;  /* 0xffffff9cebea7836 */ /* 0x000fc80000000000 */
[----:B------:R-:W2:Y:S01]  /*e770*/  LDC R235, c[0x0][0x230] ;  /* 0x00008c00ffeb7b82 */ /* 0x000ea20000000800 */
[----:B------:R-:W-:-:S07]  /*e780*/  ISETP.GE.U32.AND P6, PT, R234, 0x7fffff5d, PT ;  /* 0x7fffff5dea00780c */ /* 0x000fce0003fc6070 */
[----:B------:R1:W-:Y:S04]  /*e790*/  LDGSTS.E [R177+0x30008], desc[UR8][R36.64], !P5 ;  /* 0x3000800024b17fae */ /* 0x0003e8000e921848 */
[----:B------:R4:W-:Y:S04]  /*e7a0*/  LDGSTS.E [R177+0x34008], desc[UR8][R28.64], !P5 ;  /* 0x340080001cb17fae */ /* 0x0009e8000e921848 */
[----:B------:R4:W-:Y:S01]  /*e7b0*/  LDGSTS.E [R177+0x38008], desc[UR8][R18.64], !P5 ;  /* 0x3800800012b17fae */ /* 0x0009e2000e921848 */
[----:B-1----:R-:W-:-:S03]  /*e7c0*/  IMAD.WIDE R36, R22, 0x4, R116 ;  /* 0x0000000416247825 */ /* 0x002fc600078e0274 */
[----:B------:R3:W-:Y:S01]  /*e7d0*/  LDGSTS.E [R177+0x3c008], desc[UR8][R10.64], !P5 ;  /* 0x3c0080000ab17fae */ /* 0x0007e2000e921848 */
[----:B----4-:R-:W-:-:S03]  /*e7e0*/  IMAD.WIDE R28, R22, 0x4, R140 ;  /* 0x00000004161c7825 */ /* 0x010fc600078e028c */
[----:B------:R1:W-:Y:S01]  /*e7f0*/  STL.64 [R1+0x14a8], R36 ;  /* 0x0014a82401007387 */ /* 0x0003e20000100a00 */
[----:B------:R-:W-:-:S03]  /*e800*/  IMAD.WIDE R18, R22, 0x4, R148 ;  /* 0x0000000416127825 */ /* 0x000fc600078e0294 */
[----:B------:R-:W4:Y:S01]  /*e810*/  LDL.LU.64 R100, [R1+0x7d0] ;  /* 0x0007d00001647983 */ /* 0x000f220000300a00 */
[----:B---3--:R-:W-:-:S03]  /*e820*/  IMAD.WIDE R10, R22, 0x4, R160 ;  /* 0x00000004160a7825 */ /* 0x008fc600078e02a0 */
[----:B------:R2:W-:Y:S04]  /*e830*/  STL.64 [R1+0x14b0], R28 ;  /* 0x0014b01c01007387 */ /* 0x0005e80000100a00 */
[----:B------:R-:W3:Y:S04]  /*e840*/  LDL.LU.64 R108, [R1+0x7c8] ;  /* 0x0007c800016c7983 */ /* 0x000ee80000300a00 */
[----:B------:R2:W-:Y:S04]  /*e850*/  STL.64 [R1+0x14b8], R18 ;  /* 0x0014b81201007387 */ /* 0x0005e80000100a00 */
[----:B------:R-:W3:Y:S04]  /*e860*/  LDL.LU.64 R140, [R1+0x7c0] ;  /* 0x0007c000018c7983 */ /* 0x000ee80000300a00 */
[----:B------:R2:W-:Y:S04]  /*e870*/  STL.64 [R1+0x14c0], R10 ;  /* 0x0014c00a01007387 */ /* 0x0005e80000100a00 */
[----:B------:R-:W3:Y:S04]  /*e880*/  LDL.LU.64 R116, [R1+0x7b8] ;  /* 0x0007b80001747983 */ /* 0x000ee80000300a00 */
[----:B------:R-:W3:Y:S04]  /*e890*/  LDL.LU.64 R148, [R1+0x7b0] ;  /* 0x0007b00001947983 */ /* 0x000ee80000300a00 */
[----:B------:R1:W-:Y:S04]  /*e8a0*/  LDGSTS.E [R177+0x3000c], desc[UR8][R36.64], !P6 ;  /* 0x3000c00024b17fae */ /* 0x0003e8000f121848 */
[----:B------:R2:W-:Y:S04]  /*e8b0*/  LDGSTS.E [R177+0x3400c], desc[UR8][R28.64], !P6 ;  /* 0x3400c0001cb17fae */ /* 0x0005e8000f121848 */
[----:B------:R-:W3:Y:S04]  /*e8c0*/  LDL.LU.64 R160, [R1+0x7a8] ;  /* 0x0007a80001a07983 */ /* 0x000ee80000300a00 */
[----:B------:R2:W-:Y:S01]  /*e8d0*/  LDGSTS.E [R177+0x3800c], desc[UR8][R18.64], !P6 ;  /* 0x3800c00012b17fae */ /* 0x0005e2000f121848 */
[----:B-1----:R-:W-:-:S03]  /*e8e0*/  IMAD.WIDE R36, R22, 0x4, R92 ;  /* 0x0000000416247825 */ /* 0x002fc600078e025c */
[----:B------:R1:W-:Y:S04]  /*e8f0*/  LDGSTS.E [R177+0x3c00c], desc[UR8][R10.64], !P6 ;  /* 0x3c00c0000ab17fae */ /* 0x0003e8000f121848 */
[----:B------:R1:W-:Y:S04]  /*e900*/  LDGSTS.E [R0+0x20000], desc[UR8][R36.64], !P1 ;  /* 0x2000000024007fae */ /* 0x0003e8000c921848 */
[----:B------:R-:W3:Y:S04]  /*e910*/  LDL.LU.64 R176, [R1+0x7a0] ;  /* 0x0007a00001b07983 */ /* 0x000ee80000300a00 */
[----:B------:R1:W-:Y:S01]  /*e920*/  STL.64 [R1+0xec0], R36 ;  /* 0x000ec02401007387 */ /* 0x0003e20000100a00 */
[----:B--2---:R-:W-:-:S04]  /*e930*/  IMAD.WIDE R28, R22, 0x4, R124 ;  /* 0x00000004161c7825 */ /* 0x004fc800078e027c */
[C---:B------:R-:W-:Y:S01]  /*e940*/  IMAD.WIDE R18, R22.reuse, 0x4, R132 ;  /* 0x0000000416127825 */ /* 0x040fe200078e0284 */
[----:B------:R4:W-:Y:S03]  /*e950*/  STL.64 [R1+0xef0], R28 ;  /* 0x000ef01c01007387 */ /* 0x0009e60000100a00 */
[C---:B-1----:R-:W-:Y:S01]  /*e960*/  IMAD.WIDE R10, R22.reuse, 0x4, R168 ;  /* 0x00000004160a7825 */ /* 0x042fe200078e02a8 */
[----:B------:R3:W-:Y:S04]  /*e970*/  STL.64 [R1+0xf28], R18 ;  /* 0x000f281201007387 */ /* 0x0007e80000100a00 */
[----:B------:R1:W-:Y:S04]  /*e980*/  STL.64 [R1+0xf60], R10 ;  /* 0x000f600a01007387 */ /* 0x0003e80000100a00 */
[----:B------:R-:W2:Y:S04]  /*e990*/  LDL.LU.64 R124, [R1+0x798] ;  /* 0x00079800017c7983 */ /* 0x000ea80000300a00 */
[----:B------:R-:W2:Y:S04]  /*e9a0*/  LDL.LU.64 R132, [R1+0x790] ;  /* 0x0007900001847983 */ /* 0x000ea80000300a00 */
[----:B------:R-:W2:Y:S01]  /*e9b0*/  LDL.LU.64 R168, [R1+0x788] ;  /* 0x0007880001a87983 */ /* 0x000ea20000300a00 */
[----:B------:R-:W-:-:S03]  /*e9c0*/  IMAD.WIDE R36, R22, 0x4, R184 ;  /* 0x0000000416247825 */ /* 0x000fc600078e02b8 */
[----:B------:R4:W-:Y:S04]  /*e9d0*/  LDGSTS.E [R0+0x24000], desc[UR8][R28.64], !P1 ;  /* 0x240000001c007fae */ /* 0x0009e8000c921848 */
[----:B------:R1:W-:Y:S04]  /*e9e0*/  STL.64 [R1+0xfa0], R36 ;  /* 0x000fa02401007387 */ /* 0x0003e80000100a00 */
[----:B------:R-:W2:Y:S04]  /*e9f0*/  LDL.LU.64 R184, [R1+0x780] ;  /* 0x0007800001b87983 */ /* 0x000ea80000300a00 */
[----:B------:R3:W-:Y:S04]  /*ea00*/  LDGSTS.E [R0+0x28000], desc[UR8][R18.64], !P1 ;  /* 0x2800000012007fae */ /* 0x0007e8000c921848 */
[----:B------:R1:W-:Y:S04]  /*ea10*/  LDGSTS.E [R0+0x2c000], desc[UR8][R10.64], !P1 ;  /* 0x2c0000000a007fae */ /* 0x0003e8000c921848 */
[----:B------:R1:W-:Y:S01]  /*ea20*/  LDGSTS.E [R0+0x20004], desc[UR8][R36.64], !P2 ;  /* 0x2000400024007fae */ /* 0x0003e2000d121848 */
[----:B----4-:R-:W-:-:S05]  /*ea30*/  IMAD.WIDE R28, R22, 0x4, R100 ;  /* 0x00000004161c7825 */ /* 0x010fca00078e0264 */
[----:B------:R4:W-:Y:S01]  /*ea40*/  STL.64 [R1+0xfd8], R28 ;  /* 0x000fd81c01007387 */ /* 0x0009e20000100a00 */
[----:B---3--:R-:W-:-:S03]  /*ea50*/  IMAD.WIDE R18, R22, 0x4, R108 ;  /* 0x0000000416127825 */ /* 0x008fc600078e026c */
[----:B------:R4:W-:Y:S01]  /*ea60*/  LDGSTS.E [R0+0x24004], desc[UR8][R28.64], !P2 ;  /* 0x240040001c007fae */ /* 0x0009e2000d121848 */
[----:B-1----:R-:W-:-:S03]  /*ea70*/  IMAD.WIDE R10, R22, 0x4, R140 ;  /* 0x00000004160a7825 */ /* 0x002fc600078e028c */
[----:B------:R1:W-:Y:S04]  /*ea80*/  STL.64 [R1+0x1010], R18 ;  /* 0x0010101201007387 */ /* 0x0003e80000100a00 */
[----:B------:R3:W-:Y:S01]  /*ea90*/  STL.64 [R1+0x1100], R10 ;  /* 0x0011000a01007387 */ /* 0x0007e20000100a00 */
[----:B------:R-:W-:-:S03]  /*eaa0*/  IMAD.WIDE R36, R22, 0x4, R116 ;  /* 0x0000000416247825 */ /* 0x000fc600078e0274 */
[----:B------:R1:W-:Y:S01]  /*eab0*/  LDGSTS.E [R0+0x28004], desc[UR8][R18.64], !P2 ;  /* 0x2800400012007fae */ /* 0x0003e2000d121848 */
[----:B----4-:R-:W-:-:S03]  /*eac0*/  IMAD.WIDE R28, R22, 0x4, R148 ;  /* 0x00000004161c7825 */ /* 0x010fc600078e0294 */
[----:B------:R-:W4:Y:S04]  /*ead0*/  LDL.LU.64 R140, [R1+0x418] ;  /* 0x00041800018c7983 */ /* 0x000f280000300a00 */
[----:B------:R2:W-:Y:S04]  /*eae0*/  STL.64 [R1+0x1108], R36 ;  /* 0x0011082401007387 */ /* 0x0005e80000100a00 */
[----:B------:R3:W-:Y:S01]  /*eaf0*/  LDGSTS.E [R0+0x2c004], desc[UR8][R10.64], !P2 ;  /* 0x2c0040000a007fae */ /* 0x0007e2000d121848 */
[----:B-1----:R-:W-:-:S03]  /*eb00*/  IMAD.WIDE R18, R22, 0x4, R160 ;  /* 0x0000000416127825 */ /* 0x002fc600078e02a0 */
[----:B------:R-:W4:Y:S04]  /*eb10*/  LDL.LU.64 R100, [R1+0x410] ;  /* 0x0004100001647983 */ /* 0x000f280000300a00 */
[----:B------:R1:W-:Y:S04]  /*eb20*/  STL.64 [R1+0x1110], R28 ;  /* 0x0011101c01007387 */ /* 0x0003e80000100a00 */
[----:B------:R-:W4:Y:S04]  /*eb30*/  LDL.LU.64 R108, [R1+0x408] ;  /* 0x00040800016c7983 */ /* 0x000f280000300a00 */
[----:B------:R1:W-:Y:S04]  /*eb40*/  STL.64 [R1+0x1118], R18 ;  /* 0x0011181201007387 */ /* 0x0003e80000100a00 */
[----:B------:R-:W4:Y:S01]  /*eb50*/  LDL.LU.64 R148, [R1+0x400] ;  /* 0x0004000001947983 */ /* 0x000f220000300a00 */
[----:B---3--:R-:W-:-:S03]  /*eb60*/  IMAD.WIDE R10, R22, 0x4, R176 ;  /* 0x00000004160a7825 */ /* 0x008fc600078e02b0 */
[----:B------:R2:W-:Y:S04]  /*eb70*/  LDGSTS.E [R0+0x20008], desc[UR8][R36.64], !P3 ;  /* 0x2000800024007fae */ /* 0x0005e8000d921848 */
[----:B------:R3:W-:Y:S04]  /*eb80*/  STL.64 [R1+0x1120], R10 ;  /* 0x0011200a01007387 */ /* 0x0007e80000100a00 */
[----:B------:R-:W4:Y:S04]  /*eb90*/  LDL.LU.64 R160, [R1+0x3f8] ;  /* 0x0003f80001a07983 */ /* 0x000f280000300a00 */
[----:B------:R1:W-:Y:S04]  /*eba0*/  LDGSTS.E [R0+0x24008], desc[UR8][R28.64], !P3 ;  /* 0x240080001c007fae */ /* 0x0003e8000d921848 */
[----:B------:R-:W4:Y:S04]  /*ebb0*/  LDL.LU.64 R176, [R1+0x3f0] ;  /* 0x0003f00001b07983 */ /* 0x000f280000300a00 */
[----:B------:R3:W-:Y:S04]  /*ebc0*/  LDGSTS.E [R0+0x28008], desc[UR8][R18.64], !P3 ;  /* 0x2800800012007fae */ /* 0x0007e8000d921848 */
[----:B------:R3:W-:Y:S01]  /*ebd0*/  LDGSTS.E [R0+0x2c008], desc[UR8][R10.64], !P3 ;  /* 0x2c0080000a007fae */ /* 0x0007e2000d921848 */
[----:B--2---:R-:W-:-:S04]  /*ebe0*/  IMAD.WIDE R36, R22, 0x4, R124 ;  /* 0x0000000416247825 */ /* 0x004fc800078e027c */
[C---:B-1----:R-:W-:Y:S01]  /*ebf0*/  IMAD.WIDE R28, R22.reuse, 0x4, R132 ;  /* 0x00000004161c7825 */ /* 0x042fe200078e0284 */
[----:B------:R4:W-:Y:S03]  /*ec00*/  STL.64 [R1+0x1128], R36 ;  /* 0x0011282401007387 */ /* 0x0009e60000100a00 */
[C---:B---3--:R-:W-:Y:S01]  /*ec10*/  IMAD.WIDE R18, R22.reuse, 0x4, R168 ;  /* 0x0000000416127825 */ /* 0x048fe200078e02a8 */
[----:B------:R4:W-:Y:S04]  /*ec20*/  LDGSTS.E [R0+0x2000c], desc[UR8][R36.64], !P4 ;  /* 0x2000c00024007fae */ /* 0x0009e8000e121848 */
[----:B------:R-:W2:Y:S04]  /*ec30*/  LDL.LU.64 R168, [R1+0x3e8] ;  /* 0x0003e80001a87983 */ /* 0x000ea80000300a00 */
[----:B------:R1:W-:Y:S01]  /*ec40*/  STL.64 [R1+0x1130], R28 ;  /* 0x0011301c01007387 */ /* 0x0003e20000100a00 */
[----:B------:R-:W-:-:S03]  /*ec50*/  IMAD.WIDE R10, R22, 0x4, R184 ;  /* 0x00000004160a7825 */ /* 0x000fc600078e02b8 */
[----:B------:R1:W-:Y:S04]  /*ec60*/  LDGSTS.E [R0+0x2400c], desc[UR8][R28.64], !P4 ;  /* 0x2400c0001c007fae */ /* 0x0003e8000e121848 */
[----:B------:R-:W3:Y:S01]  /*ec70*/  LDL.LU.64 R184, [R1+0x3e0] ;  /* 0x0003e00001b87983 */ /* 0x000ee20000300a00 */
[----:B------:R-:W-:Y:S02]  /*ec80*/  VIADD R234, R237, 0xffffffb7 ;  /* 0xffffffb7edea7836 */ /* 0x000fe40000000000 */
[----:B------:R-:W1:Y:S01]  /*ec90*/  LDC R237, c[0x0][0x230] ;  /* 0x00008c00ffed7b82 */ /* 0x000e620000000800 */
[----:B------:R4:W-:Y:S02]  /*eca0*/  LDGSTS.E [R0+0x2800c], desc[UR8][R18.64], !P4 ;  /* 0x2800c00012007fae */ /* 0x0009e4000e121848 */
[----:B------:R-:W-:Y:S01]  /*ecb0*/  ISETP.GE.U32.AND P5, PT, R234, 0x7fffff78, PT ;  /* 0x7fffff78ea00780c */ /* 0x000fe20003fa6070 */
[----:B------:R-:W-:Y:S01]  /*ecc0*/  VIADD R234, R236, 0xffffffb6 ;  /* 0xffffffb6ecea7836 */ /* 0x000fe20000000000 */
[----:B------:R4:W-:Y:S03]  /*ecd0*/  STL.64 [R1+0x1138], R18 ;  /* 0x0011381201007387 */ /* 0x0009e60000100a00 */
[----:B------:R-:W3:Y:S01]  /*ece0*/  LDC R236, c[0x0][0x230] ;  /* 0x00008c00ffec7b82 */ /* 0x000ee20000000800 */
[----:B------:R-:W-:Y:S01]  /*ecf0*/  ISETP.GE.U32.AND P6, PT, R234, 0x7fffff77, PT ;  /* 0x7fffff77ea00780c */ /* 0x000fe20003fc6070 */
[----:B------:R-:W-:Y:S01]  /*ed00*/  VIADD R234, R235, 0xffffffb5 ;  /* 0xffffffb5ebea7836 */ /* 0x000fe20000000000 */
[----:B------:R4:W-:Y:S04]  /*ed10*/  LDGSTS.E [R0+0x2c00c], desc[UR8][R10.64], !P4 ;  /* 0x2c00c0000a007fae */ /* 0x0009e8000e121848 */
[----:B------:R-:W-:Y:S01]  /*ed20*/  ISETP.GE.U32.AND P1, PT, R234, 0x7fffff76, PT ;  /* 0x7fffff76ea00780c */ /* 0x000fe20003f26070 */
[----:B------:R-:W-:Y:S01]  /*ed30*/  VIADD R234, R238, 0xffffffb4 ;  /* 0xffffffb4eeea7836 */ /* 0x000fe20000000000 */
[----:B------:R4:W-:Y:S01]  /*ed40*/  STL.64 [R1+0x1140], R10 ;  /* 0x0011400a01007387 */ /* 0x0009e20000100a00 */
[----:B------:R-:W3:Y:S03]  /*ed50*/  LDC R235, c[0x0][0x230] ;  /* 0x00008c00ffeb7b82 */ /* 0x000ee60000000800 */
[----:B------:R-:W-:Y:S01]  /*ed60*/  ISETP.GE.U32.AND P2, PT, R234, 0x7fffff75, PT ;  /* 0x7fffff75ea00780c */ /* 0x000fe20003f46070 */
[----:B------:R-:W3:Y:S01]  /*ed70*/  LDL.LU.64 R116, [R1+0x3d8] ;  /* 0x0003d80001747983 */ /* 0x000ee20000300a00 */
[----:B-1----:R-:W-:-:S03]  /*ed80*/  VIADD R234, R237, 0xffffff9b ;  /* 0xffffff9bedea7836 */ /* 0x002fc60000000000 */
[----:B------:R-:W3:Y:S01]  /*ed90*/  LDL.LU.64 R124, [R1+0x3d0] ;  /* 0x0003d000017c7983 */ /* 0x000ee20000300a00 */
[----:B------:R-:W1:Y:S01]  /*eda0*/  LDC R237, c[0x0][0x230] ;  /* 0x00008c00ffed7b82 */ /* 0x000e620000000800 */
[----:B------:R-:W-:Y:S02]  /*edb0*/  ISETP.GE.U32.AND P3, PT, R234, 0x7fffff5c, PT ;  /* 0x7fffff5cea00780c */ /* 0x000fe40003f66070 */
[----:B------:R-:W3:Y:S05]  /*edc0*/  LDL.LU.64 R132, [R1+0x3c8] ;  /* 0x0003c80001847983 */ /* 0x000eea0000300a00 */
[----:B------:R-:W1:Y:S01]  /*edd0*/  LDC R238, c[0x0][0x230] ;  /* 0x00008c00ffee7b82 */ /* 0x000e620000000800 */
[----:B----4-:R-:W-:-:S05]  /*ede0*/  IMAD.WIDE R36, R22, 0x4, R140 ;  /* 0x0000000416247825 */ /* 0x010fca00078e028c */
[----:B------:R4:W-:Y:S04]  /*edf0*/  STL.64 [R1+0x14c8], R36 ;  /* 0x0014c82401007387 */ /* 0x0009e80000100a00 */
[----:B------:R-:W3:Y:S01]  /*ee00*/  LDL.LU.64 R140, [R1+0x3c0] ;  /* 0x0003c000018c7983 */ /* 0x000ee20000300a00 */
[----:B------:R-:W-:-:S03]  /*ee10*/  IMAD.WIDE R28, R22, 0x4, R100 ;  /* 0x00000004161c7825 */ /* 0x000fc600078e0264 */
[----:B------:R4:W-:Y:S01]  /*ee20*/  LDGSTS.E [R0+0x30000], desc[UR8][R36.64], !P3 ;  /* 0x3000000024007fae */ /* 0x0009e2000d921848 */
[----:B------:R-:W-:-:S03]  /*ee30*/  IMAD.WIDE R18, R22, 0x4, R108 ;  /* 0x0000000416127825 */ /* 0x000fc600078e026c */
[----:B------:R4:W-:Y:S01]  /*ee40*/  STL.64 [R1+0x14d0], R28 ;  /* 0x0014d01c01007387 */ /* 0x0009e20000100a00 */
[----:B------:R-:W-:-:S03]  /*ee50*/  IMAD.WIDE R10, R22, 0x4, R148 ;  /* 0x00000004160a7825 */ /* 0x000fc600078e0294 */
[----:B------:R2:W-:Y:S04]  /*ee60*/  STL.64 [R1+0x14d8], R18 ;  /* 0x0014d81201007387 */ /* 0x0005e80000100a00 */
[----:B------:R3:W-:Y:S04]  /*ee70*/  STL.64 [R1+0x14e0], R10 ;  /* 0x0014e00a01007387 */ /* 0x0007e80000100a00 */
[----:B------:R-:W3:Y:S01]  /*ee80*/  LDL.LU.64 R100, [R1+0x3b8] ;  /* 0x0003b80001647983 */ /* 0x000ee20000300a00 */
[----:B----4-:R-:W-:-:S03]  /*ee90*/  IMAD.WIDE R36, R22, 0x4, R160 ;  /* 0x0000000416247825 */ /* 0x010fc600078e02a0 */
[----:B------:R4:W-:Y:S04]  /*eea0*/  LDGSTS.E [R0+0x34000], desc[UR8][R28.64], !P3 ;  /* 0x340000001c007fae */ /* 0x0009e8000d921848 */
[----:B------:R-:W3:Y:S04]  /*eeb0*/  LDL.LU.64 R148, [R1+0x3b0] ;  /* 0x0003b00001947983 */ /* 0x000ee80000300a00 */
[----:B------:R1:W-:Y:S01]  /*eec0*/  STL.64 [R1+0x14e8], R36 ;  /* 0x0014e82401007387 */ /* 0x0003e20000100a00 */
[----:B----4-:R-:W-:-:S03]  /*eed0*/  IMAD.WIDE R28, R22, 0x4, R176 ;  /* 0x00000004161c7825 */ /* 0x010fc600078e02b0 */
[----:B------:R-:W4:Y:S04]  /*eee0*/  LDL.LU.64 R160, [R1+0x3a8] ;  /* 0x0003a80001a07983 */ /* 0x000f280000300a00 */
[----:B------:R2:W-:Y:S04]  /*eef0*/  LDGSTS.E [R0+0x38000], desc[UR8][R18.64], !P3 ;  /* 0x3800000012007fae */ /* 0x0005e8000d921848 */
[----:B------:R3:W-:Y:S04]  /*ef00*/  LDGSTS.E [R0+0x3c000], desc[UR8][R10.64], !P3 ;  /* 0x3c0000000a007fae */ /* 0x0007e8000d921848 */
[----:B------:R1:W-:Y:S04]  /*ef10*/  STL.64 [R1+0x14f0], R28 ;  /* 0x0014f01c01007387 */ /* 0x0003e80000100a00 */
[----:B------:R-:W4:Y:S01]  /*ef20*/  LDL.LU.64 R176, [R1+0x3a0] ;  /* 0x0003a00001b07983 */ /* 0x000f220000300a00 */
[----:B--2---:R-:W-:-:S05]  /*ef30*/  IMAD.WIDE R18, R22, 0x4, R168 ;  /* 0x0000000416127825 */ /* 0x004fca00078e02a8 */
[----:B------:R2:W-:Y:S01]  /*ef40*/  STL.64 [R1+0x14f8], R18 ;  /* 0x0014f81201007387 */ /* 0x0005e20000100a00 */
[----:B---3--:R-:W-:-:S05]  /*ef50*/  IMAD.WIDE R10, R22, 0x4, R184 ;  /* 0x00000004160a7825 */ /* 0x008fca00078e02b8 */
[----:B------:R3:W-:Y:S04]  /*ef60*/  STL.64 [R1+0x1500], R10 ;  /* 0x0015000a01007387 */ /* 0x0007e80000100a00 */
[----:B------:R-:W4:Y:S04]  /*ef70*/  LDL.LU.64 R168, [R1+0x778] ;  /* 0x0007780001a87983 */ /* 0x000f280000300a00 */
[----:B------:R-:W4:Y:S01]  /*ef80*/  LDL.LU.64 R184, [R1+0x770] ;  /* 0x0007700001b87983 */ /* 0x000f220000300a00 */
[----:B------:R-:W-:Y:S02]  /*ef90*/  VIADD R234, R236, 0xffffff9a ;  /* 0xffffff9aecea7836 */ /* 0x000fe40000000000 */
[----:B------:R-:W4:Y:S03]  /*efa0*/  LDC R236, c[0x0][0x230] ;  /* 0x00008c00ffec7b82 */ /* 0x000f260000000800 */
[----:B------:R-:W-:Y:S01]  /*efb0*/  ISETP.GE.U32.AND P4, PT, R234, 0x7fffff5b, PT ;  /* 0x7fffff5bea00780c */ /* 0x000fe20003f86070 */
[----:B------:R-:W-:-:S04]  /*efc0*/  VIADD R234, R235, 0xffffff99 ;  /* 0xffffff99ebea7836 */ /* 0x000fc80000000000 */
[----:B------:R-:W4:Y:S01]  /*efd0*/  LDC R235, c[0x0][0x230] ;  /* 0x00008c00ffeb7b82 */ /* 0x000f220000000800 */
[----:B------:R-:W-:Y:S01]  /*efe0*/  ISETP.GE.U32.AND P3, PT, R234, 0x7fffff5a, PT ;  /* 0x7fffff5aea00780c */ /* 0x000fe20003f66070 */
[----:B-1----:R-:W-:-:S06]  /*eff0*/  VIADD R234, R237, 0xffffff98 ;  /* 0xffffff98edea7836 */ /* 0x002fcc0000000000 */
[----:B------:R1:W-:Y:S01]  /*f000*/  LDGSTS.E [R0+0x30004], desc[UR8][R36.64], !P4 ;  /* 0x3000400024007fae */ /* 0x0003e2000e121848 */
[----:B------:R-:W4:Y:S03]  /*f010*/  LDC R237, c[0x0][0x230] ;  /* 0x00008c00ffed7b82 */ /* 0x000f260000000800 */
[----:B------:R2:W-:Y:S04]  /*f020*/  LDGSTS.E [R0+0x34004], desc[UR8][R28.64], !P4 ;  /* 0x340040001c007fae */ /* 0x0005e8000e121848 */
[----:B------:R2:W-:Y:S01]  /*f030*/  LDGSTS.E [R0+0x38004], desc[UR8][R18.64], !P4 ;  /* 0x3800400012007fae */ /* 0x0005e2000e121848 */
[----:B-1----:R-:W-:-:S03]  /*f040*/  IMAD.WIDE R36, R22, 0x4, R116 ;  /* 0x0000000416247825 */ /* 0x002fc600078e0274 */
[----:B------:R3:W-:Y:S01]  /*f050*/  LDGSTS.E [R0+0x3c004], desc[UR8][R10.64], !P4 ;  /* 0x3c0040000a007fae */ /* 0x0007e2000e121848 */
[----:B--2---:R-:W-:-:S03]  /*f060*/  IMAD.WIDE R28, R22, 0x4, R124 ;  /* 0x00000004161c7825 */ /* 0x004fc600078e027c */
[----:B------:R1:W-:Y:S01]  /*f070*/  STL.64 [R1+0x1508], R36 ;  /* 0x0015082401007387 */ /* 0x0003e20000100a00 */
[----:B------:R-:W-:-:S03]  /*f080*/  IMAD.WIDE R18, R22, 0x4, R132 ;  /* 0x0000000416127825 */ /* 0x000fc600078e0284 */
[----:B------:R-:W2:Y:S01]  /*f090*/  LDL.LU.64 R108, [R1+0x768] ;  /* 0x00076800016c7983 */ /* 0x000ea20000300a00 */
[----:B------:R-:W-:-:S03]  /*f0a0*/  ISETP.GE.U32.AND P4, PT, R234, 0x7fffff59, PT ;  /* 0x7fffff59ea00780c */ /* 0x000fc60003f86070 */
[----:B------:R1:W-:Y:S04]  /*f0b0*/  STL.64 [R1+0x1510], R28 ;  /* 0x0015101c01007387 */ /* 0x0003e80000100a00 */
[----:B------:R-:W2:Y:S01]  /*f0c0*/  LDL.LU.64 R116, [R1+0x760] ;  /* 0x0007600001747983 */ /* 0x000ea20000300a00 */
[----:B---3--:R-:W-:-:S03]  /*f0d0*/  IMAD.WIDE R10, R22, 0x4, R140 ;  /* 0x00000004160a7825 */ /* 0x008fc600078e028c */
[----:B------:R1:W-:Y:S04]  /*f0e0*/  LDGSTS.E [R0+0x30008], desc[UR8][R36.64], !P3 ;  /* 0x3000800024007fae */ /* 0x0003e8000d921848 */
[----:B------:R4:W-:Y:S04]  /*f0f0*/  STL.64 [R1+0x1518], R18 ;  /* 0x0015181201007387 */ /* 0x0009e80000100a00 */
[----:B------:R3:W-:Y:S04]  /*f100*/  LDGSTS.E [R0+0x34008], desc[UR8][R28.64], !P3 ;  /* 0x340080001c007fae */ /* 0x0007e8000d921848 */
[----:B------:R4:W-:Y:S04]  /*f110*/  STL.64 [R1+0x1520], R10 ;  /* 0x0015200a01007387 */ /* 0x0009e80000100a00 */
[----:B------:R4:W-:Y:S04]  /*f120*/  LDGSTS.E [R0+0x38008], desc[UR8][R18.64], !P3 ;  /* 0x3800800012007fae */ /* 0x0009e8000d921848 */
[----:B------:R-:W2:Y:S04]  /*f130*/  LDL.LU.64 R124, [R1+0x758] ;  /* 0x00075800017c7983 */ /* 0x000ea80000300a00 */
[----:B------:R-:W2:Y:S01]  /*f140*/  LDL.LU.64 R132, [R1+0x750] ;  /* 0x0007500001847983 */ /* 0x000ea20000300a00 */
[----:B-1----:R-:W-:-:S03]  /*f150*/  IMAD.WIDE R36, R22, 0x4, R100 ;  /* 0x0000000416247825 */ /* 0x002fc600078e0264 */
[----:B------:R-:W2:Y:S01]  /*f160*/  LDL.LU.64 R140, [R1+0x748] ;  /* 0x00074800018c7983 */ /* 0x000ea20000300a00 */
[----:B---3--:R-:W-:-:S03]  /*f170*/  IMAD.WIDE R28, R22, 0x4, R148 ;  /* 0x00000004161c7825 */ /* 0x008fc600078e0294 */
[----:B------:R1:W-:Y:S04]  /*f180*/  STL.64 [R1+0x1528], R36 ;  /* 0x0015282401007387 */ /* 0x0003e80000100a00 */
[----:B------:R3:W-:Y:S01]  /*f190*/  LDGSTS.E [R0+0x3c008], desc[UR8][R10.64], !P3 ;  /* 0x3c0080000a007fae */ /* 0x0007e2000d921848 */
[----:B----4-:R-:W-:-:S03]  /*f1a0*/  IMAD.WIDE R18, R22, 0x4, R160 ;  /* 0x0000000416127825 */ /* 0x010fc600078e02a0 */
[----:B------:R4:W-:Y:S04]  /*f1b0*/  STL.64 [R1+0x1530], R28 ;  /* 0x0015301c01007387 */ /* 0x0009e80000100a00 */
[----:B------:R2:W-:Y:S04]  /*f1c0*/  STL.64 [R1+0x1538], R18 ;  /* 0x0015381201007387 */ /* 0x0005e80000100a00 */
[----:B------:R1:W-:Y:S04]  /*f1d0*/  LDGSTS.E [R0+0x3000c], desc[UR8][R36.64], !P4 ;  /* 0x3000c00024007fae */ /* 0x0003e8000e121848 */
[----:B------:R4:W-:Y:S01]  /*f1e0*/  LDGSTS.E [R0+0x3400c], desc[UR8][R28.64], !P4 ;  /* 0x3400c0001c007fae */ /* 0x0009e2000e121848 */
[----:B---3--:R-:W-:-:S03]  /*f1f0*/  IMAD.WIDE R10, R22, 0x4, R176 ;  /* 0x00000004160a7825 */ /* 0x008fc600078e02b0 */
[----:B------:R2:W-:Y:S04]  /*f200*/  LDGSTS.E [R0+0x3800c], desc[UR8][R18.64], !P4 ;  /* 0x3800c00012007fae */ /* 0x0005e8000e121848 */
[----:B------:R-:W3:Y:S04]  /*f210*/  LDL.LU.64 R176, [R1+0x740] ;  /* 0x0007400001b07983 */ /* 0x000ee80000300a00 */
[----:B------:R2:W-:Y:S04]  /*f220*/  STL.64 [R1+0x1540], R10 ;  /* 0x0015400a01007387 */ /* 0x0005e80000100a00 */
[----:B------:R-:W3:Y:S04]  /*f230*/  LDL.LU.64 R148, [R1+0x738] ;  /* 0x0007380001947983 */ /* 0x000ee80000300a00 */
[----:B------:R-:W3:Y:S04]  /*f240*/  LDL.LU.64 R160, [R1+0x730] ;  /* 0x0007300001a07983 */ /* 0x000ee80000300a00 */
[----:B------:R2:W-:Y:S01]  /*f250*/  LDGSTS.E [R0+0x3c00c], desc[UR8][R10.64], !P4 ;  /* 0x3c00c0000a007fae */ /* 0x0005e2000e121848 */
[----:B-1----:R-:W-:-:S04]  /*f260*/  IMAD.WIDE R36, R22, 0x4, R168 ;  /* 0x0000000416247825 */ /* 0x002fc800078e02a8 */
[C---:B----4-:R-:W-:Y:S01]  /*f270*/  IMAD.WIDE R28, R22.reuse, 0x4, R184 ;  /* 0x00000004161c7825 */ /* 0x050fe200078e02b8 */
[----:B------:R1:W-:Y:S04]  /*f280*/  STL.64 [R1+0xe90], R36 ;  /* 0x000e902401007387 */ /* 0x0003e80000100a00 */
[----:B------:R-:W4:Y:S04]  /*f290*/  LDL.LU.64 R168, [R1+0x728] ;  /* 0x0007280001a87983 */ /* 0x000f280000300a00 */
[----:B------:R1:W-:Y:S04]  /*f2a0*/  STL.64 [R1+0xeb8], R28 ;  /* 0x000eb81c01007387 */ /* 0x0003e80000100a00 */
[----:B------:R-:W4:Y:S04]  /*f2b0*/  LDL.LU.64 R184, [R1+0x720] ;  /* 0x0007200001b87983 */ /* 0x000f280000300a00 */
[----:B------:R1:W-:Y:S04]  /*f2c0*/  LDGSTS.E [R4+0x20000], desc[UR8][R36.64], !P5 ;  /* 0x2000000024047fae */ /* 0x0003e8000e921848 */
[----:B------:R1:W-:Y:S01]  /*f2d0*/  LDGSTS.E [R4+0x24000], desc[UR8][R28.64], !P5 ;  /* 0x240000001c047fae */ /* 0x0003e2000e921848 */
[----:B--2---:R-:W-:-:S04]  /*f2e0*/  IMAD.WIDE R18, R22, 0x4, R108 ;  /* 0x0000000416127825 */ /* 0x004fc800078e026c */
[C---:B------:R-:W-:Y:S01]  /*f2f0*/  IMAD.WIDE R10, R22.reuse, 0x4, R116 ;  /* 0x00000004160a7825 */ /* 0x040fe200078e0274 */
[----:B------:R2:W-:Y:S04]  /*f300*/  STL.64 [R1+0xee8], R18 ;  /* 0x000ee81201007387 */ /* 0x0005e80000100a00 */
[----:B------:R3:W-:Y:S04]  /*f310*/  STL.64 [R1+0xf20], R10 ;  /* 0x000f200a01007387 */ /* 0x0007e80000100a00 */
[----:B------:R2:W-:Y:S04]  /*f320*/  LDGSTS.E [R4+0x28000], desc[UR8][R18.64], !P5 ;  /* 0x2800000012047fae */ /* 0x0005e8000e921848 */
[----:B------:R-:W4:Y:S04]  /*f330*/  LDL.LU.64 R92, [R1+0x718] ;  /* 0x00071800015c7983 */ /* 0x000f280000300a00 */
[----:B------:R3:W-:Y:S01]  /*f340*/  LDGSTS.E [R4+0x2c000], desc[UR8][R10.64], !P5 ;  /* 0x2c0000000a047fae */ /* 0x0007e2000e921848 */
[----:B-1----:R-:W-:-:S04]  /*f350*/  IMAD.WIDE R36, R22, 0x4, R124 ;  /* 0x0000000416247825 */ /* 0x002fc800078e027c */
[C---:B------:R-:W-:Y:S01]  /*f360*/  IMAD.WIDE R28, R22.reuse, 0x4, R132 ;  /* 0x00000004161c7825 */ /* 0x040fe200078e0284 */
[----:B------:R1:W-:Y:S03]  /*f370*/  STL.64 [R1+0xf58], R36 ;  /* 0x000f582401007387 */ /* 0x0003e60000100a00 */
[C---:B--2---:R-:W-:Y:S01]  /*f380*/  IMAD.WIDE R18, R22.reuse, 0x4, R140 ;  /* 0x0000000416127825 */ /* 0x044fe200078e028c */
[----:B------:R-:W2:Y:S04]  /*f390*/  LDL.LU.64 R100, [R1+0x710] ;  /* 0x0007100001647983 */ /* 0x000ea80000300a00 */
[----:B------:R1:W-:Y:S04]  /*f3a0*/  STL.64 [R1+0xf98], R28 ;  /* 0x000f981c01007387 */ /* 0x0003e80000100a00 */
[----:B------:R-:W2:Y:S04]  /*f3b0*/  LDL.LU.64 R108, [R1+0x708] ;  /* 0x00070800016c7983 */ /* 0x000ea80000300a00 */
[----:B------:R4:W-:Y:S04]  /*f3c0*/  STL.64 [R1+0xfd0], R18 ;  /* 0x000fd01201007387 */ /* 0x0009e80000100a00 */
[----:B------:R-:W2:Y:S04]  /*f3d0*/  LDL.LU.64 R116, [R1+0x700] ;  /* 0x0007000001747983 */ /* 0x000ea80000300a00 */
[----:B------:R1:W-:Y:S04]  /*f3e0*/  LDGSTS.E [R4+0x20004], desc[UR8][R36.64], !P6 ;  /* 0x2000400024047fae */ /* 0x0003e8000f121848 */
[----:B------:R1:W-:Y:S04]  /*f3f0*/  LDGSTS.E [R4+0x24004], desc[UR8][R28.64], !P6 ;  /* 0x240040001c047fae */ /* 0x0003e8000f121848 */
[----:B------:R4:W-:Y:S01]  /*f400*/  LDGSTS.E [R4+0x28004], desc[UR8][R18.64], !P6 ;  /* 0x2800400012047fae */ /* 0x0009e2000f121848 */
[----:B---3--:R-:W-:-:S05]  /*f410*/  IMAD.WIDE R10, R22, 0x4, R176 ;  /* 0x00000004160a7825 */ /* 0x008fca00078e02b0 */
[----:B------:R3:W-:Y:S04]  /*f420*/  STL.64 [R1+0x1008], R10 ;  /* 0x0010080a01007387 */ /* 0x0007e80000100a00 */
[----:B------:R-:W2:Y:S01]  /*f430*/  LDL.LU.64 R124, [R1+0x398] ;  /* 0x00039800017c7983 */ /* 0x000ea20000300a00 */
[----:B-1----:R-:W-:-:S03]  /*f440*/  IMAD.WIDE R36, R22, 0x4, R148 ;  /* 0x0000000416247825 */ /* 0x002fc600078e0294 */
[----:B------:R-:W2:Y:S01]  /*f450*/  LDL.LU.64 R132, [R1+0x390] ;  /* 0x0003900001847983 */ /* 0x000ea20000300a00 */
[----:B------:R-:W-:-:S03]  /*f460*/  IMAD.WIDE R28, R22, 0x4, R160 ;  /* 0x00000004161c7825 */ /* 0x000fc600078e02a0 */
[----:B------:R-:W2:Y:S04]  /*f470*/  LDL.LU.64 R176, [R1+0x388] ;  /* 0x0003880001b07983 */ /* 0x000ea80000300a00 */
[----:B------:R1:W-:Y:S04]  /*f480*/  STL.64 [R1+0x1188], R36 ;  /* 0x0011882401007387 */ /* 0x0003e80000100a00 */
[----:B------:R3:W-:Y:S04]  /*f490*/  LDGSTS.E [R4+0x2c004], desc[UR8][R10.64], !P6 ;  /* 0x2c0040000a047fae */ /* 0x0007e8000f121848 */
[----:B------:R2:W-:Y:S04]  /*f4a0*/  STL.64 [R1+0x1190], R28 ;  /* 0x0011901c01007387 */ /* 0x0005e80000100a00 */
[----:B------:R1:W-:Y:S04]  /*f4b0*/  LDGSTS.E [R4+0x20008], desc[UR8][R36.64], !P1 ;  /* 0x2000800024047fae */ /* 0x0003e8000c921848 */
[----:B------:R2:W-:Y:S01]  /*f4c0*/  LDGSTS.E [R4+0x24008], desc[UR8][R28.64], !P1 ;  /* 0x240080001c047fae */ /* 0x0005e2000c921848 */
[----:B----4-:R-:W-:-:S05]  /*f4d0*/  IMAD.WIDE R18, R22, 0x4, R168 ;  /* 0x0000000416127825 */ /* 0x010fca00078e02a8 */
[----:B------:R4:W-:Y:S01]  /*f4e0*/  STL.64 [R1+0x1198], R18 ;  /* 0x0011981201007387 */ /* 0x0009e20000100a00 */
[----:B---3--:R-:W-:-:S03]  /*f4f0*/  IMAD.WIDE R10, R22, 0x4, R184 ;  /* 0x00000004160a7825 */ /* 0x008fc600078e02b8 */
[----:B------:R4:W-:Y:S04]  /*f500*/  LDGSTS.E [R4+0x28008], desc[UR8][R18.64], !P1 ;  /* 0x2800800012047fae */ /* 0x0009e8000c921848 */
[----:B------:R-:W3:Y:S04]  /*f510*/  LDL.LU.64 R184, [R1+0x380] ;  /* 0x0003800001b87983 */ /* 0x000ee80000300a00 */
[----:B------:R4:W-:Y:S04]  /*f520*/  STL.64 [R1+0x11a0], R10 ;  /* 0x0011a00a01007387 */ /* 0x0009e80000100a00 */
[----:B------:R-:W3:Y:S04]  /*f530*/  LDL.LU.64 R140, [R1+0x378] ;  /* 0x00037800018c7983 */ /* 0x000ee80000300a00 */
[----:B------:R-:W3:Y:S04]  /*f540*/  LDL.LU.64 R148, [R1+0x370] ;  /* 0x0003700001947983 */ /* 0x000ee80000300a00 */
[----:B------:R-:W3:Y:S04]  /*f550*/  LDL.LU.64 R160, [R1+0x368] ;  /* 0x0003680001a07983 */ /* 0x000ee80000300a00 */
[----:B------:R-:W3:Y:S04]  /*f560*/  LDL.LU.64 R168, [R1+0x360] ;  /* 0x0003600001a87983 */ /* 0x000ee80000300a00 */
[----:B------:R4:W-:Y:S01]  /*f570*/  LDGSTS.E [R4+0x2c008], desc[UR8][R10.64], !P1 ;  /* 0x2c0080000a047fae */ /* 0x0009e2000c921848 */
[----:B-1----:R-:W-:-:S05]  /*f580*/  IMAD.WIDE R36, R22, 0x4, R92 ;  /* 0x0000000416247825 */ /* 0x002fca00078e025c */
[----:B------:R1:W-:Y:S04]  /*f590*/  STL.64 [R1+0x11a8], R36 ;  /* 0x0011a82401007387 */ /* 0x0003e80000100a00 */
[----:B------:R1:W-:Y:S01]  /*f5a0*/  LDGSTS.E [R4+0x2000c], desc[UR8][R36.64], !P2 ;  /* 0x2000c00024047fae */ /* 0x0003e2000d121848 */
[----:B--2---:R-:W-:-:S04]  /*f5b0*/  IMAD.WIDE R28, R22, 0x4, R100 ;  /* 0x00000004161c7825 */ /* 0x004fc800078e0264 */
[C---:B----4-:R-:W-:Y:S01]  /*f5c0*/  IMAD.WIDE R18, R22.reuse, 0x4, R108 ;  /* 0x0000000416127825 */ /* 0x050fe200078e026c */
[----:B------:R2:W-:Y:S04]  /*f5d0*/  STL.64 [R1+0x11b0], R28 ;  /* 0x0011b01c01007387 */ /* 0x0005e80000100a00 */
[----:B------:R2:W-:Y:S01]  /*f5e0*/  LDGSTS.E [R4+0x2400c], desc[UR8][R28.64], !P2 ;  /* 0x2400c0001c047fae */ /* 0x0005e2000d121848 */
[----:B------:R-:W-:-:S03]  /*f5f0*/  IMAD.WIDE R10, R22, 0x4, R116 ;  /* 0x00000004160a7825 */ /* 0x000fc600078e0274 */
[----:B------:R4:W-:Y:S04]  /*f600*/  STL.64 [R1+0x11b8], R18 ;  /* 0x0011b81201007387 */ /* 0x0009e80000100a00 */
[----:B------:R3:W-:Y:S04]  /*f610*/  STL.64 [R1+0x11c0], R10 ;  /* 0x0011c00a01007387 */ /* 0x0007e80000100a00 */
[----:B------:R4:W-:Y:S04]  /*f620*/  LDGSTS.E [R4+0x2800c], desc[UR8][R18.64], !P2 ;  /* 0x2800c00012047fae */ /* 0x0009e8000d121848 */
[----:B------:R-:W3:Y:S04]  /*f630*/  LDL.LU.64 R92, [R1+0x358] ;  /* 0x00035800015c7983 */ /* 0x000ee80000300a00 */
[----:B------:R3:W-:Y:S01]  /*f640*/  LDGSTS.E [R4+0x2c00c], desc[UR8][R10.64], !P2 ;  /* 0x2c00c0000a047fae */ /* 0x0007e2000d121848 */
[----:B-1----:R-:W-:-:S04]  /*f650*/  IMAD.WIDE R36, R22, 0x4, R124 ;  /* 0x0000000416247825 */ /* 0x002fc800078e027c */
[C---:B--2---:R-:W-:Y:S01]  /*f660*/  IMAD.WIDE R28, R22.reuse, 0x4, R132 ;  /* 0x00000004161c7825 */ /* 0x044fe200078e0284 */
[----:B------:R1:W-:Y:S03]  /*f670*/  STL.64 [R1+0x1548], R36 ;  /* 0x0015482401007387 */ /* 0x0003e60000100a00 */
[C---:B----4-:R-:W-:Y:S01]  /*f680*/  IMAD.WIDE R18, R22.reuse, 0x4, R176 ;  /* 0x0000000416127825 */ /* 0x050fe200078e02b0 */
        /* <DEDUP_REMOVED lines=8> */
[----:B------:R-:W-:-:S05]  /*f710*/  VIADD R234, R238, 0xffffffb3 ;  /* 0xffffffb3eeea7836 */ /* 0x000fca0000000000 */
[----:B------:R-:W-:Y:S01]  /*f720*/  ISETP.GE.U32.AND P3, PT, R234, 0x7fffff74, PT ;  /* 0x7fffff74ea00780c */ /* 0x000fe20003f66070 */
[----:B------:R-:W-:Y:S02]  /*f730*/  VIADD R234, R235, 0xffffffb2 ;  /* 0xffffffb2ebea7836 */ /* 0x000fe40000000000 */
[----:B------:R-:W-:Y:S01]  /*f740*/  VIADD R0, R236, 0xffffffb1 ;  /* 0xffffffb1ec007836 */ /* 0x000fe20000000000 */
[----:B------:R-:W3:Y:S02]  /*f750*/  LDC R235, c[0x0][0x230] ;  /* 0x00008c00ffeb7b82 */ /* 0x000ee40000000800 */
[----:B------:R-:W-:-:S06]  /*f760*/  ISETP.GE.U32.AND P4, PT, R234, 0x7fffff73, PT ;  /* 0x7fffff73ea00780c */ /* 0x000fcc0003f86070 */
[----:B------:R-:W1:Y:S01]  /*f770*/  LDC R234, c[0x0][0x230] ;  /* 0x00008c00ffea7b82 */ /* 0x000e620000000800 */
[----:B------:R-:W-:Y:S01]  /*f780*/  ISETP.GE.U32.AND P5, PT, R0, 0x7fffff72, PT ;  /* 0x7fffff720000780c */ /* 0x000fe20003fa6070 */
[----:B------:R-:W-:-:S06]  /*f790*/  VIADD R0, R237, 0xffffffb0 ;  /* 0xffffffb0ed007836 */ /* 0x000fcc0000000000 */
[----:B------:R-:W4:Y:S01]  /*f7a0*/  LDC R236, c[0x0][0x230] ;  /* 0x00008c00ffec7b82 */ /* 0x000f220000000800 */
[----:B------:R-:W-:Y:S01]  /*f7b0*/  ISETP.GE.U32.AND P6, PT, R0, 0x7fffff71, PT ;  /* 0x7fffff710000780c */ /* 0x000fe20003fc6070 */
[----:B-1----:R-:W-:-:S06]  /*f7c0*/  VIADD R0, R234, 0xffffff97 ;  /* 0xffffff97ea007836 */ /* 0x002fcc0000000000 */
[----:B------:R-:W1:Y:S01]  /*f7d0*/  LDC R234, c[0x0][0x230] ;  /* 0x00008c00ffea7b82 */ /* 0x000e620000000800 */
[----:B------:R-:W-:Y:S01]  /*f7e0*/  ISETP.GE.U32.AND P1, PT, R0, 0x7fffff58, PT ;  /* 0x7fffff580000780c */ /* 0x000fe20003f26070 */
[----:B----4-:R-:W-:-:S06]  /*f7f0*/  VIADD R0, R236, 0xffffff96 ;  /* 0xffffff96ec007836 */ /* 0x010fcc0000000000 */
[----:B------:R-:W4:Y:S06]  /*f800*/  LDC R236, c[0x0][0x230] ;  /* 0x00008c00ffec7b82 */ /* 0x000f2c0000000800 */
[----:B------:R3:W-:Y:S04]  /*f810*/  LDGSTS.E [R4+0x30000], desc[UR8][R36.64], !P1 ;  /* 0x3000000024047fae */ /* 0x0007e8000c921848 */
[----:B------:R3:W-:Y:S01]  /*f820*/  LDGSTS.E [R4+0x34000], desc[UR8][R28.64], !P1 ;  /* 0x340000001c047fae */ /* 0x0007e2000c921848 */
[----:B------:R-:W-:-:S03]  /*f830*/  ISETP.GE.U32.AND P2, PT, R0, 0x7fffff57, PT ;  /* 0x7fffff570000780c */ /* 0x000fc60003f46070 */
[----:B------:R3:W-:Y:S02]  /*f840*/  LDGSTS.E [R4+0x38000], desc[UR8][R18.64], !P1 ;  /* 0x3800000012047fae */ /* 0x0007e4000c921848 */
[C---:B---3--:R-:W-:Y:S02]  /*f850*/  IMAD.WIDE R36, R22.reuse, 0x4, R140 ;  /* 0x0000000416247825 */ /* 0x048fe400078e028c */
[----:B------:R3:W-:Y:S02]  /*f860*/  LDGSTS.E [R4+0x3c000], desc[UR8][R10.64], !P1 ;  /* 0x3c0000000a047fae */ /* 0x0007e4000c921848 */
[C---:B------:R-:W-:Y:S02]  /*f870*/  IMAD.WIDE R28, R22.reuse, 0x4, R148 ;  /* 0x00000004161c7825 */ /* 0x040fe400078e0294 */
[----:B------:R1:W-:Y:S02]  /*f880*/  STL.64 [R1+0x1568], R36 ;  /* 0x0015682401007387 */ /* 0x0003e40000100a00 */
[----:B------:R-:W-:-:S02]  /*f890*/  IMAD.WIDE R18, R22, 0x4, R160 ;  /* 0x0000000416127825 */ /* 0x000fc400078e02a0 */
[----:B------:R-:W4:Y:S02]  /*f8a0*/  LDL.LU.64 R100, [R1+0x330] ;  /* 0x0003300001647983 */ /* 0x000f240000300a00 */
[----:B---3--:R-:W-:Y:S02]  /*f8b0*/  IMAD.WIDE R10, R22, 0x4, R168 ;  /* 0x00000004160a7825 */ /* 0x008fe400078e02a8 */
[----:B------:R2:W-:Y:S04]  /*f8c0*/  STL.64 [R1+0x1570], R28 ;  /* 0x0015701c01007387 */ /* 0x0005e80000100a00 */
[----:B------:R-:W3:Y:S01]  /*f8d0*/  LDL.LU.64 R108, [R1+0x328] ;  /* 0x00032800016c7983 */ /* 0x000ee20000300a00 */
[----:B------:R-:W-:Y:S02]  /*f8e0*/  VIADD R0, R235, 0xffffff95 ;  /* 0xffffff95eb007836 */ /* 0x000fe40000000000 */
[----:B------:R-:W3:Y:S01]  /*f8f0*/  LDC R235, c[0x0][0x230] ;  /* 0x00008c00ffeb7b82 */ /* 0x000ee20000000800 */
[----:B------:R2:W-:Y:S04]  /*f900*/  STL.64 [R1+0x1578], R18 ;  /* 0x0015781201007387 */ /* 0x0005e80000100a00 */
[----:B------:R-:W3:Y:S04]  /*f910*/  LDL.LU.64 R140, [R1+0x320] ;  /* 0x00032000018c7983 */ /* 0x000ee80000300a00 */
[----:B------:R2:W-:Y:S01]  /*f920*/  STL.64 [R1+0x1580], R10 ;  /* 0x0015800a01007387 */ /* 0x0005e20000100a00 */
[----:B------:R-:W-:-:S03]  /*f930*/  ISETP.GE.U32.AND P1, PT, R0, 0x7fffff56, PT ;  /* 0x7fffff560000780c */ /* 0x000fc60003f26070 */
[----:B------:R-:W3:Y:S04]  /*f940*/  LDL.LU.64 R116, [R1+0x6f8] ;  /* 0x0006f80001747983 */ /* 0x000ee80000300a00 */
[----:B------:R-:W3:Y:S04]  /*f950*/  LDL.LU.64 R148, [R1+0x6f0] ;  /* 0x0006f00001947983 */ /* 0x000ee80000300a00 */
[----:B------:R-:W3:Y:S04]  /*f960*/  LDL.LU.64 R160, [R1+0x6e8] ;  /* 0x0006e80001a07983 */ /* 0x000ee80000300a00 */
[----:B------:R1:W-:Y:S04]  /*f970*/  LDGSTS.E [R4+0x30004], desc[UR8][R36.64], !P2 ;  /* 0x3000400024047fae */ /* 0x0003e8000d121848 */
[----:B------:R2:W-:Y:S04]  /*f980*/  LDGSTS.E [R4+0x34004], desc[UR8][R28.64], !P2 ;  /* 0x340040001c047fae */ /* 0x0005e8000d121848 */
[----:B------:R-:W3:Y:S01]  /*f990*/  LDL.LU.64 R168, [R1+0x6e0] ;  /* 0x0006e00001a87983 */ /* 0x000ee20000300a00 */
[----:B-1----:R-:W-:-:S03]  /*f9a0*/  IMAD.WIDE R36, R22, 0x4, R92 ;  /* 0x0000000416247825 */ /* 0x002fc600078e025c */
[----:B------:R1:W-:Y:S01]  /*f9b0*/  LDGSTS.E [R4+0x38004], desc[UR8][R18.64], !P2 ;  /* 0x3800400012047fae */ /* 0x0003e2000d121848 */
[----:B--2---:R-:W-:-:S03]  /*f9c0*/  IMAD.WIDE R28, R22, 0x4, R124 ;  /* 0x00000004161c7825 */ /* 0x004fc600078e027c */
[----:B------:R2:W-:Y:S04]  /*f9d0*/  LDGSTS.E [R4+0x3c004], desc[UR8][R10.64], !P2 ;  /* 0x3c0040000a047fae */ /* 0x0005e8000d121848 */
[----:B------:R2:W-:Y:S01]  /*f9e0*/  STL.64 [R1+0x1588], R36 ;  /* 0x0015882401007387 */ /* 0x0005e20000100a00 */
[----:B-1----:R-:W-:-:S03]  /*f9f0*/  IMAD.WIDE R18, R22, 0x4, R132 ;  /* 0x0000000416127825 */ /* 0x002fc600078e0284 */
[----:B------:R4:W-:Y:S01]  /*fa00*/  STL.64 [R1+0x1590], R28 ;  /* 0x0015901c01007387 */ /* 0x0009e20000100a00 */
[----:B--2---:R-:W-:-:S03]  /*fa10*/  IMAD.WIDE R10, R22, 0x4, R176 ;  /* 0x00000004160a7825 */ /* 0x004fc600078e02b0 */
[----:B------:R3:W-:Y:S04]  /*fa20*/  STL.64 [R1+0x1598], R18 ;  /* 0x0015981201007387 */ /* 0x0007e80000100a00 */
[----:B------:R1:W-:Y:S04]  /*fa30*/  STL.64 [R1+0x15a0], R10 ;  /* 0x0015a00a01007387 */ /* 0x0003e80000100a00 */
[----:B------:R2:W-:Y:S04]  /*fa40*/  LDGSTS.E [R4+0x30008], desc[UR8][R36.64], !P1 ;  /* 0x3000800024047fae */ /* 0x0005e8000c921848 */
[----:B------:R-:W3:Y:S04]  /*fa50*/  LDL.LU.64 R124, [R1+0x6d8] ;  /* 0x0006d800017c7983 */ /* 0x000ee80000300a00 */
[----:B------:R-:W3:Y:S04]  /*fa60*/  LDL.LU.64 R132, [R1+0x6d0] ;  /* 0x0006d00001847983 */ /* 0x000ee80000300a00 */
[----:B------:R-:W3:Y:S01]  /*fa70*/  LDL.LU.64 R176, [R1+0x6c8] ;  /* 0x0006c80001b07983 */ /* 0x000ee20000300a00 */
[----:B------:R-:W-:-:S02]  /*fa80*/  VIADD R0, R234, 0xffffff94 ;  /* 0xffffff94ea007836 */ /* 0x000fc40000000000 */
[----:B------:R-:W1:Y:S01]  /*fa90*/  LDC R234, c[0x0][0x230] ;  /* 0x00008c00ffea7b82 */ /* 0x000e620000000800 */
[----:B------:R4:W-:Y:S01]  /*faa0*/  LDGSTS.E [R4+0x34008], desc[UR8][R28.64], !P1 ;  /* 0x340080001c047fae */ /* 0x0009e2000c921848 */
[----:B--2---:R-:W-:Y:S01]  /*fab0*/  IMAD.WIDE R36, R22, 0x4, R184 ;  /* 0x0000000416247825 */ /* 0x004fe200078e02b8 */
[----:B------:R-:W-:Y:S02]  /*fac0*/  ISETP.GE.U32.AND P2, PT, R0, 0x7fffff55, PT ;  /* 0x7fffff550000780c */ /* 0x000fe40003f46070 */
[----:B------:R3:W-:Y:S04]  /*fad0*/  LDGSTS.E [R4+0x38008], desc[UR8][R18.64], !P1 ;  /* 0x3800800012047fae */ /* 0x0007e8000c921848 */
[----:B------:R2:W-:Y:S04]  /*fae0*/  STL.64 [R1+0x15a8], R36 ;  /* 0x0015a82401007387 */ /* 0x0005e80000100a00 */
[----:B------:R-:W2:Y:S04]  /*faf0*/  LDL.LU.64 R184, [R1+0x6c0] ;  /* 0x0006c00001b87983 */ /* 0x000ea80000300a00 */
        /* <DEDUP_REMOVED lines=9> */
[----:B--2---:R-:W-:-:S03]  /*fb90*/  IMAD.WIDE R36, R22, 0x4, R116 ;  /* 0x0000000416247825 */ /* 0x004fc600078e0274 */
[----:B------:R1:W-:Y:S01]  /*fba0*/  LDGSTS.E [R4+0x3800c], desc[UR8][R18.64], !P2 ;  /* 0x3800c00012047fae */ /* 0x0003e2000d121848 */
[----:B----4-:R-:W-:-:S03]  /*fbb0*/  IMAD.WIDE R28, R22, 0x4, R148 ;  /* 0x00000004161c7825 */ /* 0x010fc600078e0294 */
[----:B------:R-:W2:Y:S04]  /*fbc0*/  LDL.LU.64 R140, [R1+0x6b8] ;  /* 0x0006b800018c7983 */ /* 0x000ea80000300a00 */
[----:B------:R4:W-:Y:S01]  /*fbd0*/  STL.64 [R1+0xe60], R36 ;  /* 0x000e602401007387 */ /* 0x0009e20000100a00 */
[----:B-1----:R-:W-:-:S03]  /*fbe0*/  IMAD.WIDE R18, R22, 0x4, R160 ;  /* 0x0000000416127825 */ /* 0x002fc600078e02a0 */
[----:B------:R3:W-:Y:S04]  /*fbf0*/  LDGSTS.E [R4+0x3c00c], desc[UR8][R10.64], !P2 ;  /* 0x3c00c0000a047fae */ /* 0x0007e8000d121848 */
[----:B------:R-:W2:Y:S04]  /*fc00*/  LDL.LU.64 R100, [R1+0x6b0] ;  /* 0x0006b00001647983 */ /* 0x000ea80000300a00 */
[----:B------:R1:W-:Y:S01]  /*fc10*/  STL.64 [R1+0xe88], R28 ;  /* 0x000e881c01007387 */ /* 0x0003e20000100a00 */
[----:B---3--:R-:W-:-:S03]  /*fc20*/  IMAD.WIDE R10, R22, 0x4, R168 ;  /* 0x00000004160a7825 */ /* 0x008fc600078e02a8 */
[----:B------:R-:W3:Y:S01]  /*fc30*/  LDL.LU.64 R108, [R1+0x6a8] ;  /* 0x0006a800016c7983 */ /* 0x000ee20000300a00 */
[----:B------:R-:W3:Y:S03]  /*fc40*/  LDC R4, c[0x0][0x230] ;  /* 0x00008c00ff047b82 */ /* 0x000ee60000000800 */
[----:B------:R1:W-:Y:S04]  /*fc50*/  STL.64 [R1+0xeb0], R18 ;  /* 0x000eb01201007387 */ /* 0x0003e80000100a00 */
[----:B------:R-:W3:Y:S04]  /*fc60*/  LDL.LU.64 R148, [R1+0x6a0] ;  /* 0x0006a00001947983 */ /* 0x000ee80000300a00 */
[----:B------:R1:W-:Y:S04]  /*fc70*/  STL.64 [R1+0xee0], R10 ;  /* 0x000ee00a01007387 */ /* 0x0003e80000100a00 */
[----:B------:R-:W3:Y:S04]  /*fc80*/  LDL.LU.64 R160, [R1+0x698] ;  /* 0x0006980001a07983 */ /* 0x000ee80000300a00 */
[----:B------:R4:W-:Y:S04]  /*fc90*/  LDGSTS.E [R5+0x20000], desc[UR8][R36.64], !P3 ;  /* 0x2000000024057fae */ /* 0x0009e8000d921848 */
[----:B------:R1:W-:Y:S04]  /*fca0*/  LDGSTS.E [R5+0x24000], desc[UR8][R28.64], !P3 ;  /* 0x240000001c057fae */ /* 0x0003e8000d921848 */
[----:B------:R-:W3:Y:S01]  /*fcb0*/  LDL.LU.64 R168, [R1+0x690] ;  /* 0x0006900001a87983 */ /* 0x000ee20000300a00 */
[----:B----4-:R-:W-:-:S03]  /*fcc0*/  IMAD.WIDE R36, R22, 0x4, R124 ;  /* 0x0000000416247825 */ /* 0x010fc600078e027c */
[----:B------:R4:W-:Y:S01]  /*fcd0*/  LDGSTS.E [R5+0x28000], desc[UR8][R18.64], !P3 ;  /* 0x2800000012057fae */ /* 0x0009e2000d921848 */
[----:B-1----:R-:W-:-:S03]  /*fce0*/  IMAD.WIDE R28, R22, 0x4, R132 ;  /* 0x00000004161c7825 */ /* 0x002fc600078e0284 */
[----:B------:R2:W-:Y:S04]  /*fcf0*/  STL.64 [R1+0xf18], R36 ;  /* 0x000f182401007387 */ /* 0x0005e80000100a00 */
[----:B------:R1:W-:Y:S01]  /*fd00*/  LDGSTS.E [R5+0x2c000], desc[UR8][R10.64], !P3 ;  /* 0x2c0000000a057fae */ /* 0x0003e2000d921848 */
[----:B----4-:R-:W-:-:S03]  /*fd10*/  IMAD.WIDE R18, R22, 0x4, R176 ;  /* 0x0000000416127825 */ /* 0x010fc600078e02b0 */
[----:B------:R2:W-:Y:S04]  /*fd20*/  LDGSTS.E [R5+0x20004], desc[UR8][R36.64], !P4 ;  /* 0x2000400024057fae */ /* 0x0005e8000e121848 */
[----:B------:R-:W4:Y:S04]  /*fd30*/  LDL.LU.64 R176, [R1+0x688] ;  /* 0x0006880001b07983 */ /* 0x000f280000300a00 */
[----:B------:R2:W-:Y:S04]  /*fd40*/  STL.64 [R1+0xf50], R28 ;  /* 0x000f501c01007387 */ /* 0x0005e80000100a00 */
[----:B------:R2:W-:Y:S04]  /*fd50*/  LDGSTS.E [R5+0x24004], desc[UR8][R28.64], !P4 ;  /* 0x240040001c057fae */ /* 0x0005e8000e121848 */
[----:B------:R3:W-:Y:S01]  /*fd60*/  LDGSTS.E [R5+0x28004], desc[UR8][R18.64], !P4 ;  /* 0x2800400012057fae */ /* 0x0007e2000e121848 */
[----:B-1----:R-:W-:-:S03]  /*fd70*/  IMAD.WIDE R10, R22, 0x4, R184 ;  /* 0x00000004160a7825 */ /* 0x002fc600078e02b8 */
[----:B------:R-:W4:Y:S04]  /*fd80*/  LDL.LU.64 R184, [R1+0x680] ;  /* 0x0006800001b87983 */ /* 0x000f280000300a00 */
[----:B------:R3:W-:Y:S04]  /*fd90*/  STL.64 [R1+0xf90], R18 ;  /* 0x000f901201007387 */ /* 0x0007e80000100a00 */
[----:B------:R1:W-:Y:S04]  /*fda0*/  STL.64 [R1+0xfc8], R10 ;  /* 0x000fc80a01007387 */ /* 0x0003e80000100a00 */
[----:B------:R-:W4:Y:S04]  /*fdb0*/  LDL.LU.64 R116, [R1+0x318] ;  /* 0x0003180001747983 */ /* 0x000f280000300a00 */
[----:B------:R1:W-:Y:S04]  /*fdc0*/  LDGSTS.E [R5+0x2c004], desc[UR8][R10.64], !P4 ;  /* 0x2c0040000a057fae */ /* 0x0003e8000e121848 */
[----:B------:R-:W4:Y:S04]  /*fdd0*/  LDL.LU.64 R124, [R1+0x310] ;  /* 0x00031000017c7983 */ /* 0x000f280000300a00 */
[----:B------:R-:W4:Y:S01]  /*fde0*/  LDL.LU.64 R132, [R1+0x308] ;  /* 0x0003080001847983 */ /* 0x000f220000300a00 */
[----:B--2---:R-:W-:-:S05]  /*fdf0*/  IMAD.WIDE R36, R22, 0x4, R140 ;  /* 0x0000000416247825 */ /* 0x004fca00078e028c */
[----:B------:R2:W-:Y:S04]  /*fe00*/  STL.64 [R1+0x1000], R36 ;  /* 0x0010002401007387 */ /* 0x0005e80000100a00 */
[----:B------:R-:W4:Y:S01]  /*fe10*/  LDL.LU.64 R140, [R1+0x300] ;  /* 0x00030000018c7983 */ /* 0x000f220000300a00 */
[----:B------:R-:W-:-:S03]  /*fe20*/  IMAD.WIDE R28, R22, 0x4, R100 ;  /* 0x00000004161c7825 */ /* 0x000fc600078e0264 */
[----:B------:R2:W-:Y:S04]  /*fe30*/  LDGSTS.E [R5+0x20008], desc[UR8][R36.64], !P5 ;  /* 0x2000800024057fae */ /* 0x0005e8000e921848 */
[----:B------:R2:W-:Y:S01]  /*fe40*/  STL.64 [R1+0x1038], R28 ;  /* 0x0010381c01007387 */ /* 0x0005e20000100a00 */
[----:B---3--:R-:W-:-:S03]  /*fe50*/  IMAD.WIDE R18, R22, 0x4, R108 ;  /* 0x0000000416127825 */ /* 0x008fc600078e026c */
[----:B------:R3:W-:Y:S01]  /*fe60*/  LDGSTS.E [R5+0x24008], desc[UR8][R28.64], !P5 ;  /* 0x240080001c057fae */ /* 0x0007e2000e921848 */
[----:B-1----:R-:W-:-:S03]  /*fe70*/  IMAD.WIDE R10, R22, 0x4, R148 ;  /* 0x00000004160a7825 */ /* 0x002fc600078e0294 */
[----:B------:R4:W-:Y:S04]  /*fe80*/  STL.64 [R1+0x1218], R18 ;  /* 0x0012181201007387 */ /* 0x0009e80000100a00 */
[----:B------:R1:W-:Y:S01]  /*fe90*/  STL.64 [R1+0x1220], R10 ;  /* 0x0012200a01007387 */ /* 0x0003e20000100a00 */
[----:B--2---:R-:W-:-:S03]  /*fea0*/  IMAD.WIDE R36, R22, 0x4, R160 ;  /* 0x0000000416247825 */ /* 0x004fc600078e02a0 */
[----:B------:R-:W2:Y:S04]  /*feb0*/  LDL.LU.64 R100, [R1+0x2f8] ;  /* 0x0002f80001647983 */ /* 0x000ea80000300a00 */
[----:B------:R-:W2:Y:S04]  /*fec0*/  LDL.LU.64 R148, [R1+0x2f0] ;  /* 0x0002f00001947983 */ /* 0x000ea80000300a00 */
[----:B------:R1:W-:Y:S01]  /*fed0*/  STL.64 [R1+0x1228], R36 ;  /* 0x0012282401007387 */ /* 0x0003e20000100a00 */
[----:B---3--:R-:W-:-:S03]  /*fee0*/  IMAD.WIDE R28, R22, 0x4, R168 ;  /* 0x00000004161c7825 */ /* 0x008fc600078e02a8 */
[----:B------:R-:W3:Y:S04]  /*fef0*/  LDL.LU.64 R160, [R1+0x2e8] ;  /* 0x0002e80001a07983 */ /* 0x000ee80000300a00 */
[----:B------:R4:W-:Y:S04]  /*ff00*/  LDGSTS.E [R5+0x28008], desc[UR8][R18.64], !P5 ;  /* 0x2800800012057fae */ /* 0x0009e8000e921848 */
[----:B------:R1:W-:Y:S04]  /*ff10*/  LDGSTS.E [R5+0x2c008], desc[UR8][R10.64], !P5 ;  /* 0x2c0080000a057fae */ /* 0x0003e8000e921848 */
[----:B------:R1:W-:Y:S04]  /*ff20*/  STL.64 [R1+0x1230], R28 ;  /* 0x0012301c01007387 */ /* 0x0003e80000100a00 */
[----:B------:R-:W3:Y:S01]  /*ff30*/  LDL.LU.64 R168, [R1+0x2e0] ;  /* 0x0002e00001a87983 */ /* 0x000ee20000300a00 */
[----:B------:R-:W-:-:S02]  /*ff40*/  VIADD R0, R236, 0xffffffaf ;  /* 0xffffffafec007836 */ /* 0x000fc40000000000 */
[----:B------:R-:W1:Y:S01]  /*ff50*/  LDC R236, c[0x0][0x230] ;  /* 0x00008c00ffec7b82 */ /* 0x000e620000000800 */
[----:B------:R1:W-:Y:S01]  /*ff60*/  LDGSTS.E [R5+0x2000c], desc[UR8][R36.64], !P6 ;  /* 0x2000c00024057fae */ /* 0x0003e2000f121848 */
[----:B----4-:R-:W-:-:S04]  /*ff70*/  IMAD.WIDE R18, R22, 0x4, R176 ;  /* 0x0000000416127825 */ /* 0x010fc800078e02b0 */
[----:B-1----:R-:W-:Y:S01]  /*ff80*/  IMAD.WIDE R10, R22, 0x4, R184 ;  /* 0x00000004160a7825 */ /* 0x002fe200078e02b8 */
[----:B------:R1:W-:Y:S04]  /*ff90*/  STL.64 [R1+0x1238], R18 ;  /* 0x0012381201007387 */ /* 0x0003e80000100a00 */
[----:B------:R4:W-:Y:S04]  /*ffa0*/  STL.64 [R1+0x1240], R10 ;  /* 0x0012400a01007387 */ /* 0x0009e80000100a00 */
[----:B------:R-:W3:Y:S01]  /*ffb0*/  LDL.LU.64 R176, [R1+0x2d8] ;  /* 0x0002d80001b07983 */ /* 0x000ee20000300a00 */
[----:B------:R-:W-:Y:S01]  /*ffc0*/  ISETP.GE.U32.AND P1, PT, R0, 0x7fffff70, PT ;  /* 0x7fffff700000780c */ /* 0x000fe20003f26070 */
[----:B------:R-:W-:-:S02]  /*ffd0*/  VIADD R0, R235, 0xffffffae ;  /* 0xffffffaeeb007836 */ /* 0x000fc40000000000 */
[----:B------:R-:W1:Y:S01]  /*ffe0*/  LDC R235, c[0x0][0x230] ;  /* 0x00008c00ffeb7b82 */ /* 0x000e620000000800 */
[----:B------:R-:W3:Y:S02]  /*fff0*/  LDL.LU.64 R184, [R1+0x2d0] ;  /* 0x0002d00001b87983 */ /* 0x000ee40000300a00 */
[----:B------:R-:W-:Y:S01]  /*10000*/  ISETP.GE.U32.AND P2, PT, R0, 0x7fffff6f, PT ;  /* 0x7fffff6f0000780c */ /* 0x000fe20003f46070 */
[----:B------:R-:W-:Y:S01]  /*10010*/  VIADD R0, R234, 0xffffffad ;  /* 0xffffffadea007836 */ /* 0x000fe20000000000 */
[----:B------:R1:W-:Y:S03]  /*10020*/  LDGSTS.E [R5+0x2400c], desc[UR8][R28.64], !P6 ;  /* 0x2400c0001c057fae */ /* 0x0003e6000f121848 */
[----:B------:R-:W1:Y:S01]  /*10030*/  LDC R234, c[0x0][0x230] ;  /* 0x00008c00ffea7b82 */ /* 0x000e620000000800 */
[----:B------:R-:W-:Y:S01]  /*10040*/  ISETP.GE.U32.AND P3, PT, R0, 0x7fffff6e, PT ;  /* 0x7fffff6e0000780c */ /* 0x000fe20003f66070 */
[----:B------:R-:W-:Y:S01]  /*10050*/  VIADD R0, R236, 0xffffffac ;  /* 0xffffffacec007836 */ /* 0x000fe20000000000 */
[----:B------:R1:W-:Y:S04]  /*10060*/  LDGSTS.E [R5+0x2800c], desc[UR8][R18.64], !P6 ;  /* 0x2800c00012057fae */ /* 0x0003e8000f121848 */
[----:B------:R-:W-:Y:S01]  /*10070*/  ISETP.GE.U32.AND P4, PT, R0, 0x7fffff6d, PT ;  /* 0x7fffff6d0000780c */ /* 0x000fe20003f86070 */
[----:B------:R-:W-:Y:S01]  /*10080*/  IMAD.WIDE R36, R22, 0x4, R116 ;  /* 0x0000000416247825 */ /* 0x000fe200078e0274 */
[----:B------:R4:W-:Y:S01]  /*10090*/  LDGSTS.E [R5+0x2c00c], desc[UR8][R10.64], !P6 ;  /* 0x2c00c0000a057fae */ /* 0x0009e2000f121848 */
[----:B------:R-:W3:Y:S02]  /*100a0*/  LDC R236, c[0x0][0x230] ;  /* 0x00008c00ffec7b82 */ /* 0x000ee40000000800 */
[----:B-1----:R-:W-:-:S02]  /*100b0*/  VIADD R0, R235, 0xffffff93 ;  /* 0xffffff93eb007836 */ /* 0x002fc40000000000 */
[----:B------:R-:W-:Y:S01]  /*100c0*/  IMAD.WIDE R28, R22, 0x4, R124 ;  /* 0x00000004161c7825 */ /* 0x000fe200078e027c */
[----:B------:R2:W-:Y:S03]  /*100d0*/  STL.64 [R1+0x15c8], R36 ;  /* 0x0015c82401007387 */ /* 0x0005e60000100a00 */
[----:B------:R-:W1:Y:S01]  /*100e0*/  LDC R235, c[0x0][0x230] ;  /* 0x00008c00ffeb7b82 */ /* 0x000e620000000800 */
[----:B------:R-:W-:Y:S01]  /*100f0*/  ISETP.GE.U32.AND P5, PT, R0, 0x7fffff54, PT ;  /* 0x7fffff540000780c */ /* 0x000fe20003fa6070 */
[----:B------:R-:W-:Y:S01]  /*10100*/  IMAD.WIDE R18, R22, 0x4, R132 ;  /* 0x0000000416127825 */ /* 0x000fe200078e0284 */
[----:B------:R-:W3:Y:S03]  /*10110*/  LDL.LU.64 R108, [R1+0x2c8] ;  /* 0x0002c800016c7983 */ /* 0x000ee60000300a00 */
[----:B------:R-:W-:Y:S01]  /*10120*/  VIADD R0, R234, 0xffffff92 ;  /* 0xffffff92ea007836 */ /* 0x000fe20000000000 */
[----:B------:R2:W-:Y:S01]  /*10130*/  STL.64 [R1+0x15d0], R28 ;  /* 0x0015d01c01007387 */ /* 0x0005e20000100a00 */
[----:B------:R-:W1:Y:S03]  /*10140*/  LDC R234, c[0x0][0x230] ;  /* 0x00008c00ffea7b82 */ /* 0x000e660000000800 */
[----:B------:R-:W-:Y:S01]  /*10150*/  ISETP.GE.U32.AND P6, PT, R0, 0x7fffff53, PT ;  /* 0x7fffff530000780c */ /* 0x000fe20003fc6070 */
[----:B------:R-:W3:Y:S04]  /*10160*/  LDL.LU.64 R116, [R1+0x2c0] ;  /* 0x0002c00001747983 */ /* 0x000ee80000300a00 */
[----:B------:R2:W-:Y:S04]  /*10170*/  LDGSTS.E [R5+0x30000], desc[UR8][R36.64], !P5 ;  /* 0x3000000024057fae */ /* 0x0005e8000e921848 */
[----:B------:R3:W-:Y:S04]  /*10180*/  STL.64 [R1+0x15d8], R18 ;  /* 0x0015d81201007387 */ /* 0x0007e80000100a00 */
[----:B------:R2:W-:Y:S04]  /*10190*/  LDGSTS.E [R5+0x34000], desc[UR8][R28.64], !P5 ;  /* 0x340000001c057fae */ /* 0x0005e8000e921848 */
[----:B------:R3:W-:Y:S01]  /*101a0*/  LDGSTS.E [R5+0x38000], desc[UR8][R18.64], !P5 ;  /* 0x3800000012057fae */ /* 0x0007e2000e921848 */
[----:B----4-:R-:W-:-:S05]  /*101b0*/  IMAD.WIDE R10, R22, 0x4, R140 ;  /* 0x00000004160a7825 */ /* 0x010fca00078e028c */
[----:B------:R4:W-:Y:S04]  /*101c0*/  STL.64 [R1+0x15e0], R10 ;  /* 0x0015e00a01007387 */ /* 0x0009e80000100a00 */
[----:B------:R-:W4:Y:S04]  /*101d0*/  LDL.LU.64 R124, [R1+0x2b8] ;  /* 0x0002b800017c7983 */ /* 0x000f280000300a00 */
[----:B------:R-:W4:Y:S04]  /*101e0*/  LDL.LU.64 R132, [R1+0x2b0] ;  /* 0x0002b00001847983 */ /* 0x000f280000300a00 */
[----:B------:R-:W4:Y:S04]  /*101f0*/  LDL.LU.64 R140, [R1+0x2a8] ;  /* 0x0002a800018c7983 */ /* 0x000f280000300a00 */
[----:B------:R4:W-:Y:S01]  /*10200*/  LDGSTS.E [R5+0x3c000], desc[UR8][R10.64], !P5 ;  /* 0x3c0000000a057fae */ /* 0x0009e2000e921848 */
[----:B--2---:R-:W-:-:S04]  /*10210*/  IMAD.WIDE R36, R22, 0x4, R100 ;  /* 0x0000000416247825 */ /* 0x004fc800078e0264 */
[C---:B------:R-:W-:Y:S01]  /*10220*/  IMAD.WIDE R28, R22.reuse, 0x4, R148 ;  /* 0x00000004161c7825 */ /* 0x040fe200078e0294 */
[----:B------:R2:W-:Y:S03]  /*10230*/  STL.64 [R1+0x15e8], R36 ;  /* 0x0015e82401007387 */ /* 0x0005e60000100a00 */
[----:B---3--:R-:W-:Y:S01]  /*10240*/  IMAD.WIDE R18, R22, 0x4, R160 ;  /* 0x0000000416127825 */ /* 0x008fe200078e02a0 */
[----:B------:R3:W-:Y:S04]  /*10250*/  STL.64 [R1+0x15f0], R28 ;  /* 0x0015f01c01007387 */ /* 0x0007e80000100a00 */
[----:B------:R1:W-:Y:S04]  /*10260*/  STL.64 [R1+0x15f8], R18 ;  /* 0x0015f81201007387 */ /* 0x0003e80000100a00 */
[----:B------:R2:W-:Y:S01]  /*10270*/  LDGSTS.E [R5+0x30004], desc[UR8][R36.64], !P6 ;  /* 0x3000400024057fae */ /* 0x0005e2000f121848 */
[----:B------:R-:W-:-:S02]  /*10280*/  VIADD R0, R4, 0xffffff91 ;  /* 0xffffff9104007836 */ /* 0x000fc40000000000 */
[----:B------:R-:W1:Y:S01]  /*10290*/  LDC R4, c[0x0][0x230] ;  /* 0x00008c00ff047b82 */ /* 0x000e620000000800 */
[----:B------:R3:W-:Y:S01]  /*102a0*/  LDGSTS.E [R5+0x34004], desc[UR8][R28.64], !P6 ;  /* 0x340040001c057fae */ /* 0x0007e2000f121848 */
[----:B----4-:R-:W-:-:S04]  /*102b0*/  IMAD.WIDE R10, R22, 0x4, R168 ;  /* 0x00000004160a7825 */ /* 0x010fc800078e02a8 */
[----:B--2---:R-:W-:Y:S01]  /*102c0*/  IMAD.WIDE R36, R22, 0x4, R176 ;  /* 0x0000000416247825 */ /* 0x004fe200078e02b0 */
[----:B------:R-:W2:Y:S04]  /*102d0*/  LDL.LU.64 R168, [R1+0x2a0] ;  /* 0x0002a00001a87983 */ /* 0x000ea80000300a00 */
[----:B------:R4:W-:Y:S04]  /*102e0*/  STL.64 [R1+0x1600], R10 ;  /* 0x0016000a01007387 */ /* 0x0009e80000100a00 */
[----:B------:R-:W2:Y:S04]  /*102f0*/  LDL.LU.64 R148, [R1+0x678] ;  /* 0x0006780001947983 */ /* 0x000ea80000300a00 */
[----:B------:R-:W2:Y:S04]  /*10300*/  LDL.LU.64 R160, [R1+0x670] ;  /* 0x0006700001a07983 */ /* 0x000ea80000300a00 */
[----:B------:R4:W-:Y:S04]  /*10310*/  STL.64 [R1+0x1608], R36 ;  /* 0x0016082401007387 */ /* 0x0009e80000100a00 */
[----:B------:R-:W2:Y:S01]  /*10320*/  LDL.LU.64 R176, [R1+0x668] ;  /* 0x0006680001b07983 */ /* 0x000ea20000300a00 */
[----:B------:R-:W-:Y:S01]  /*10330*/  ISETP.GE.U32.AND P5, PT, R0, 0x7fffff52, PT ;  /* 0x7fffff520000780c */ /* 0x000fe20003fa6070 */
[----:B---3--:R-:W-:-:S02]  /*10340*/  IMAD.WIDE R28, R22, 0x4, R184 ;  /* 0x00000004161c7825 */ /* 0x008fc400078e02b8 */
[----:B------:R3:W-:Y:S04]  /*10350*/  LDGSTS.E [R5+0x38004], desc[UR8][R18.64], !P6 ;  /* 0x3800400012057fae */ /* 0x0007e8000f121848 */
[----:B------:R4:W-:Y:S01]  /*10360*/  STL.64 [R1+0x1610], R28 ;  /* 0x0016101c01007387 */ /* 0x0009e20000100a00 */
[----:B-1----:R-:W-:Y:S02]  /*10370*/  VIADD R0, R235, 0xffffff90 ;  /* 0xffffff90eb007836 */ /* 0x002fe40000000000 */
[----:B------:R-:W1:Y:S01]  /*10380*/  LDC R235, c[0x0][0x230] ;  /* 0x00008c00ffeb7b82 */ /* 0x000e620000000800 */
[----:B------:R-:W2:Y:S04]  /*10390*/  LDL.LU.64 R184, [R1+0x660] ;  /* 0x0006600001b87983 */ /* 0x000ea80000300a00 */
[----:B------:R4:W-:Y:S01]  /*103a0*/  LDGSTS.E [R5+0x3c004], desc[UR8][R10.64], !P6 ;  /* 0x3c0040000a057fae */ /* 0x0009e2000f121848 */
[----:B---3--:R-:W-:Y:S01]  /*103b0*/  IMAD.WIDE R18, R22, 0x4, R108 ;  /* 0x0000000416127825 */ /* 0x008fe200078e026c */
[----:B------:R-:W-:-:S02]  /*103c0*/  ISETP.GE.U32.AND P6, PT, R0, 0x7fffff51, PT ;  /* 0x7fffff510000780c */ /* 0x000fc40003fc6070 */
[----:B------:R3:W-:Y:S04]  /*103d0*/  LDGSTS.E [R5+0x30008], desc[UR8][R36.64], !P5 ;  /* 0x3000800024057fae */ /* 0x0007e8000e921848 */
[----:B------:R1:W-:Y:S01]  /*103e0*/  LDGSTS.E [R5+0x34008], desc[UR8][R28.64], !P5 ;  /* 0x340080001c057fae */ /* 0x0003e2000e921848 */
[----:B----4-:R-:W-:-:S03]  /*103f0*/  IMAD.WIDE R10, R22, 0x4, R116 ;  /* 0x00000004160a7825 */ /* 0x010fc600078e0274 */
[----:B------:R4:W-:Y:S04]  /*10400*/  STL.64 [R1+0x1618], R18 ;  /* 0x0016181201007387 */ /* 0x0009e80000100a00 */
[----:B------:R2:W-:Y:S04]  /*10410*/  STL.64 [R1+0x1620], R10 ;  /* 0x0016200a01007387 */ /* 0x0005e80000100a00 */
[----:B------:R4:W-:Y:S04]  /*10420*/  LDGSTS.E [R5+0x38008], desc[UR8][R18.64], !P5 ;  /* 0x3800800012057fae */ /* 0x0009e8000e921848 */
[----:B------:R-:W2:Y:S04]  /*10430*/  LDL.LU.64 R92, [R1+0x658] ;  /* 0x00065800015c7983 */ /* 0x000ea80000300a00 */
[----:B------:R2:W-:Y:S01]  /*10440*/  LDGSTS.E [R5+0x3c008], desc[UR8][R10.64], !P5 ;  /* 0x3c0080000a057fae */ /* 0x0005e2000e921848 */
[----:B---3--:R-:W-:-:S04]  /*10450*/  IMAD.WIDE R36, R22, 0x4, R124 ;  /* 0x0000000416247825 */ /* 0x008fc800078e027c */
[C---:B-1----:R-:W-:Y:S01]  /*10460*/  IMAD.WIDE R28, R22.reuse, 0x4, R132 ;  /* 0x00000004161c7825 */ /* 0x042fe200078e0284 */
[----:B------:R1:W-:Y:S03]  /*10470*/  STL.64 [R1+0x1628], R36 ;  /* 0x0016282401007387 */ /* 0x0003e60000100a00 */
[C---:B----4-:R-:W-:Y:S01]  /*10480*/  IMAD.WIDE R18, R22.reuse, 0x4, R140 ;  /* 0x0000000416127825 */ /* 0x050fe200078e028c */
[----:B------:R-:W3:Y:S04]  /*10490*/  LDL.LU.64 R100, [R1+0x650] ;  /* 0x0006500001647983 */ /* 0x000ee80000300a00 */
[----:B------:R4:W-:Y:S04]  /*104a0*/  STL.64 [R1+0x1630], R28 ;  /* 0x0016301c01007387 */ /* 0x0009e80000100a00 */
[----:B------:R-:W3:Y:S04]  /*104b0*/  LDL.LU.64 R108, [R1+0x648] ;  /* 0x00064800016c7983 */ /* 0x000ee80000300a00 */
[----:B------:R4:W-:Y:S04]  /*104c0*/  STL.64 [R1+0x1638], R18 ;  /* 0x0016381201007387 */ /* 0x0009e80000100a00 */
[----:B------:R-:W3:Y:S04]  /*104d0*/  LDL.LU.64 R116, [R1+0x640] ;  /* 0x0006400001747983 */ /* 0x000ee80000300a00 */
[----:B------:R1:W-:Y:S04]  /*104e0*/  LDGSTS.E [R5+0x3000c], desc[UR8][R36.64], !P6 ;  /* 0x3000c00024057fae */ /* 0x0003e8000f121848 */
[----:B------:R4:W-:Y:S04]  /*104f0*/  LDGSTS.E [R5+0x3400c], desc[UR8][R28.64], !P6 ;  /* 0x3400c0001c057fae */ /* 0x0009e8000f121848 */
[----:B------:R4:W-:Y:S01]  /*10500*/  LDGSTS.E [R5+0x3800c], desc[UR8][R18.64], !P6 ;  /* 0x3800c00012057fae */ /* 0x0009e2000f121848 */
[----:B--2---:R-:W-:-:S05]  /*10510*/  IMAD.WIDE R10, R22, 0x4, R168 ;  /* 0x00000004160a7825 */ /* 0x004fca00078e02a8 */
[----:B------:R2:W-:Y:S04]  /*10520*/  STL.64 [R1+0x1640], R10 ;  /* 0x0016400a01007387 */ /* 0x0005e80000100a00 */
[----:B------:R-:W3:Y:S01]  /*10530*/  LDL.LU.64 R124, [R1+0x638] ;  /* 0x00063800017c7983 */ /* 0x000ee20000300a00 */
[----:B-1----:R-:W-:-:S03]  /*10540*/  IMAD.WIDE R36, R22, 0x4, R148 ;  /* 0x0000000416247825 */ /* 0x002fc600078e0294 */
[----:B------:R-:W3:Y:S01]  /*10550*/  LDL.LU.64 R132, [R1+0x630] ;  /* 0x0006300001847983 */ /* 0x000ee20000300a00 */
[----:B----4-:R-:W-:-:S03]  /*10560*/  IMAD.WIDE R28, R22, 0x4, R160 ;  /* 0x00000004161c7825 */ /* 0x010fc600078e02a0 */
[----:B------:R-:W4:Y:S01]  /*10570*/  LDL.LU.64 R168, [R1+0x628] ;  /* 0x0006280001a87983 */ /* 0x000f220000300a00 */
[----:B------:R-:W-:-:S03]  /*10580*/  IMAD.WIDE R18, R22, 0x4, R176 ;  /* 0x0000000416127825 */ /* 0x000fc600078e02b0 */
[----:B------:R1:W-:Y:S04]  /*10590*/  STL.64 [R1+0xe38], R36 ;  /* 0x000e382401007387 */ /* 0x0003e80000100a00 */
[----:B------:R3:W-:Y:S04]  /*105a0*/  STL.64 [R1+0xe58], R28 ;  /* 0x000e581c01007387 */ /* 0x0007e80000100a00 */
[----:B------:R3:W-:Y:S04]  /*105b0*/  STL.64 [R1+0xe80], R18 ;  /* 0x000e801201007387 */ /* 0x0007e80000100a00 */
[----:B------:R-:W4:Y:S04]  /*105c0*/  LDL.LU.64 R176, [R1+0x620] ;  /* 0x0006200001b07983 */ /* 0x000f280000300a00 */
[----:B------:R2:W-:Y:S04]  /*105d0*/  LDGSTS.E [R5+0x3c00c], desc[UR8][R10.64], !P6 ;  /* 0x3c00c0000a057fae */ /* 0x0005e8000f121848 */
[----:B------:R1:W-:Y:S04]  /*105e0*/  LDGSTS.E [R244+0x20000], desc[UR8][R36.64], !P1 ;  /* 0x2000000024f47fae */ /* 0x0003e8000c921848 */
[----:B------:R3:W-:Y:S01]  /*105f0*/  LDGSTS.E [R244+0x24000], desc[UR8][R28.64], !P1 ;  /* 0x240000001cf47fae */ /* 0x0007e2000c921848 */
[----:B--2---:R-:W-:-:S03]  /*10600*/  IMAD.WIDE R10, R22, 0x4, R184 ;  /* 0x00000004160a7825 */ /* 0x004fc600078e02b8 */
[----:B------:R2:W-:Y:S01]  /*10610*/  LDGSTS.E [R244+0x28000], desc[UR8][R18.64], !P1 ;  /* 0x2800000012f47fae */ /* 0x0005e2000c921848 */
[----:B------:R-:W4:Y:S03]  /*10620*/  LDC R5, c[0x0][0x230] ;  /* 0x00008c00ff057b82 */ /* 0x000f260000000800 */
[----:B------:R2:W-:Y:S04]  /*10630*/  STL.64 [R1+0xea8], R10 ;  /* 0x000ea80a01007387 */ /* 0x0005e80000100a00 */
[----:B------:R-:W4:Y:S04]  /*10640*/  LDL.LU.64 R140, [R1+0x618] ;  /* 0x00061800018c7983 */ /* 0x000f280000300a00 */
[----:B------:R-:W4:Y:S01]  /*10650*/  LDL.LU.64 R148, [R1+0x610] ;  /* 0x0006100001947983 */ /* 0x000f220000300a00 */
[----:B-1----:R-:W-:-:S03]  /*10660*/  IMAD.WIDE R36, R22, 0x4, R92 ;  /* 0x0000000416247825 */ /* 0x002fc600078e025c */
[----:B------:R-:W4:Y:S04]  /*10670*/  LDL.LU.64 R160, [R1+0x608] ;  /* 0x0006080001a07983 */ /* 0x000f280000300a00 */
[----:B------:R1:W-:Y:S04]  /*10680*/  LDGSTS.E [R244+0x2c000], desc[UR8][R10.64], !P1 ;  /* 0x2c0000000af47fae */ /* 0x0003e8000c921848 */
[----:B------:R-:W4:Y:S04]  /*10690*/  LDL.LU.64 R184, [R1+0x600] ;  /* 0x0006000001b87983 */ /* 0x000f280000300a00 */
[----:B------:R1:W-:Y:S04]  /*106a0*/  STL.64 [R1+0xed8], R36 ;  /* 0x000ed82401007387 */ /* 0x0003e80000100a00 */
[----:B------:R1:W-:Y:S01]  /*106b0*/  LDGSTS.E [R244+0x20004], desc[UR8][R36.64], !P2 ;  /* 0x2000400024f47fae */ /* 0x0003e2000d121848 */
[----:B---3--:R-:W-:-:S04]  /*106c0*/  IMAD.WIDE R28, R22, 0x4, R100 ;  /* 0x00000004161c7825 */ /* 0x008fc800078e0264 */
[C---:B--2---:R-:W-:Y:S01]  /*106d0*/  IMAD.WIDE R18, R22.reuse, 0x4, R108 ;  /* 0x0000000416127825 */ /* 0x044fe200078e026c */
[----:B------:R2:W-:Y:S04]  /*106e0*/  STL.64 [R1+0xf10], R28 ;  /* 0x000f101c01007387 */ /* 0x0005e80000100a00 */
[----:B------:R2:W-:Y:S01]  /*106f0*/  LDGSTS.E [R244+0x24004], desc[UR8][R28.64], !P2 ;  /* 0x240040001cf47fae */ /* 0x0005e2000d121848 */
[----:B-1----:R-:W-:-:S03]  /*10700*/  IMAD.WIDE R10, R22, 0x4, R116 ;  /* 0x00000004160a7825 */ /* 0x002fc600078e0274 */
[----:B------:R4:W-:Y:S04]  /*10710*/  STL.64 [R1+0xf48], R18 ;  /* 0x000f481201007387 */ /* 0x0009e80000100a00 */
[----:B------:R1:W-:Y:S04]  /*10720*/  STL.64 [R1+0xf88], R10 ;  /* 0x000f880a01007387 */ /* 0x0003e80000100a00 */
[----:B------:R4:W-:Y:S04]  /*10730*/  LDGSTS.E [R244+0x28004], desc[UR8][R18.64], !P2 ;  /* 0x2800400012f47fae */ /* 0x0009e8000d121848 */
[----:B------:R-:W3:Y:S04]  /*10740*/  LDL.LU.64 R92, [R1+0x298] ;  /* 0x00029800015c7983 */ /* 0x000ee80000300a00 */
[----:B------:R1:W-:Y:S01]  /*10750*/  LDGSTS.E [R244+0x2c004], desc[UR8][R10.64], !P2 ;  /* 0x2c0040000af47fae */ /* 0x0003e2000d121848 */
[----:B------:R-:W-:-:S04]  /*10760*/  IMAD.WIDE R36, R22, 0x4, R124 ;  /* 0x0000000416247825 */ /* 0x000fc800078e027c */
[C---:B--2---:R-:W-:Y:S01]  /*10770*/  IMAD.WIDE R28, R22.reuse, 0x4, R132 ;  /* 0x00000004161c7825 */ /* 0x044fe200078e0284 */
[----:B------:R2:W-:Y:S03]  /*10780*/  STL.64 [R1+0xfc0], R36 ;  /* 0x000fc02401007387 */ /* 0x0005e60000100a00 */
[C---:B----4-:R-:W-:Y:S01]  /*10790*/  IMAD.WIDE R18, R22.reuse, 0x4, R168 ;  /* 0x0000000416127825 */ /* 0x050fe200078e02a8 */
[----:B------:R-:W4:Y:S04]  /*107a0*/  LDL.LU.64 R124, [R1+0x290] ;  /* 0x00029000017c7983 */ /* 0x000f280000300a00 */
[----:B------:R2:W-:Y:S04]  /*107b0*/  STL.64 [R1+0xff8], R28 ;  /* 0x000ff81c01007387 */ /* 0x0005e80000100a00 */
[----:B------:R-:W4:Y:S04]  /*107c0*/  LDL.LU.64 R132, [R1+0x288] ;  /* 0x0002880001847983 */ /* 0x000f280000300a00 */
[----:B------:R2:W-:Y:S01]  /*107d0*/  STL.64 [R1+0x1030], R18 ;  /* 0x0010301201007387 */ /* 0x0005e20000100a00 */
[----:B-1----:R-:W-:-:S03]  /*107e0*/  IMAD.WIDE R10, R22, 0x4, R176 ;  /* 0x00000004160a7825 */ /* 0x002fc600078e02b0 */
[----:B------:R-:W4:Y:S04]  /*107f0*/  LDL.LU.64 R168, [R1+0x280] ;  /* 0x0002800001a87983 */ /* 0x000f280000300a00 */
[----:B------:R1:W-:Y:S04]  /*10800*/  STL.64 [R1+0x12a0], R10 ;  /* 0x0012a00a01007387 */ /* 0x0003e80000100a00 */
[----:B------:R-:W4:Y:S01]  /*10810*/  LDL.LU.64 R176, [R1+0x278] ;  /* 0x0002780001b07983 */ /* 0x000f220000300a00 */
[----:B------:R-:W-:Y:S02]  /*10820*/  VIADD R0, R236, 0xffffffab ;  /* 0xffffffabec007836 */ /* 0x000fe40000000000 */
[----:B------:R-:W4:Y:S01]  /*10830*/  LDC R236, c[0x0][0x230] ;  /* 0x00008c00ffec7b82 */ /* 0x000f220000000800 */
[----:B------:R2:W-:Y:S02]  /*10840*/  LDGSTS.E [R244+0x20008], desc[UR8][R36.64], !P3 ;  /* 0x2000800024f47fae */ /* 0x0005e4000d921848 */
[----:B------:R-:W-:Y:S01]  /*10850*/  ISETP.GE.U32.AND P5, PT, R0, 0x7fffff6c, PT ;  /* 0x7fffff6c0000780c */ /* 0x000fe20003fa6070 */
[----:B------:R-:W-:Y:S01]  /*10860*/  VIADD R0, R4, 0xffffffaa ;  /* 0xffffffaa04007836 */ /* 0x000fe20000000000 */
[----:B------:R1:W-:Y:S03]  /*10870*/  LDGSTS.E [R244+0x24008], desc[UR8][R28.64], !P3 ;  /* 0x240080001cf47fae */ /* 0x0003e6000d921848 */
[----:B------:R-:W1:Y:S01]  /*10880*/  LDC R4, c[0x0][0x230] ;  /* 0x00008c00ff047b82 */ /* 0x000e620000000800 */
[----:B------:R-:W-:Y:S01]  /*10890*/  ISETP.GE.U32.AND P6, PT, R0, 0x7fffff6b, PT ;  /* 0x7fffff6b0000780c */ /* 0x000fe20003fc6070 */
[----:B------:R-:W-:Y:S01]  /*108a0*/  VIADD R0, R234, 0xffffffa9 ;  /* 0xffffffa9ea007836 */ /* 0x000fe20000000000 */
[----:B------:R1:W-:Y:S01]  /*108b0*/  LDGSTS.E [R244+0x28008], desc[UR8][R18.64], !P3 ;  /* 0x2800800012f47fae */ /* 0x0003e2000d921848 */
[----:B--2---:R-:W-:-:S03]  /*108c0*/  IMAD.WIDE R36, R22, 0x4, R140 ;  /* 0x0000000416247825 */ /* 0x004fc600078e028c */
[----:B------:R-:W-:Y:S01]  /*108d0*/  ISETP.GE.U32.AND P1, PT, R0, 0x7fffff6a, PT ;  /* 0x7fffff6a0000780c */ /* 0x000fe20003f26070 */
[----:B------:R2:W-:Y:S01]  /*108e0*/  LDGSTS.E [R244+0x2c008], desc[UR8][R10.64], !P3 ;  /* 0x2c0080000af47fae */ /* 0x0005e2000d921848 */
[C---:B-1----:R-:W-:Y:S01]  /*108f0*/  IMAD.WIDE R28, R22.reuse, 0x4, R148 ;  /* 0x00000004161c7825 */ /* 0x042fe200078e0294 */
[----:B------:R-:W1:Y:S02]  /*10900*/  LDC R234, c[0x0][0x230] ;  /* 0x00008c00ffea7b82 */ /* 0x000e640000000800 */
[----:B------:R3:W-:Y:S01]  /*10910*/  STL.64 [R1+0x12a8], R36 ;  /* 0x0012a82401007387 */ /* 0x0007e20000100a00 */
[----:B------:R-:W-:Y:S02]  /*10920*/  VIADD R0, R235, 0xffffffa8 ;  /* 0xffffffa8eb007836 */ /* 0x000fe40000000000 */
[----:B------:R-:W-:Y:S01]  /*10930*/  IMAD.WIDE R18, R22, 0x4, R160 ;  /* 0x0000000416127825 */ /* 0x000fe200078e02a0 */
[----:B------:R-:W4:Y:S02]  /*10940*/  LDL.LU.64 R100, [R1+0x270] ;  /* 0x0002700001647983 */ /* 0x000f240000300a00 */
[----:B------:R-:W-:Y:S01]  /*10950*/  ISETP.GE.U32.AND P2, PT, R0, 0x7fffff69, PT ;  /* 0x7fffff690000780c */ /* 0x000fe20003f46070 */
[----:B------:R-:W1:Y:S01]  /*10960*/  LDC R235, c[0x0][0x230] ;  /* 0x00008c00ffeb7b82 */ /* 0x000e620000000800 */
[----:B------:R4:W-:Y:S01]  /*10970*/  STL.64 [R1+0x12b0], R28 ;  /* 0x0012b01c01007387 */ /* 0x0009e20000100a00 */
[----:B--2---:R-:W-:-:S03]  /*10980*/  IMAD.WIDE R10, R22, 0x4, R184 ;  /* 0x00000004160a7825 */ /* 0x004fc600078e02b8 */
[----:B------:R-:W2:Y:S01]  /*10990*/  LDL.LU.64 R108, [R1+0x268] ;  /* 0x00026800016c7983 */ /* 0x000ea20000300a00 */
[----:B------:R-:W-:Y:S02]  /*109a0*/  VIADD R0, R4, 0xffffff8f ;  /* 0xffffff8f04007836 */ /* 0x000fe40000000000 */
[----:B------:R-:W2:Y:S01]  /*109b0*/  LDC R4, c[0x0][0x230] ;  /* 0x00008c00ff047b82 */ /* 0x000ea20000000800 */
[----:B------:R4:W-:Y:S04]  /*109c0*/  STL.64 [R1+0x12b8], R18 ;  /* 0x0012b81201007387 */ /* 0x0009e80000100a00 */
[----:B------:R-:W2:Y:S01]  /*109d0*/  LDL.LU.64 R184, [R1+0x260] ;  /* 0x0002600001b87983 */ /* 0x000ea20000300a00 */
[----:B------:R-:W-:-:S03]  /*109e0*/  ISETP.GE.U32.AND P3, PT, R0, 0x7fffff50, PT ;  /* 0x7fffff500000780c */ /* 0x000fc60003f66070 */
[----:B------:R1:W-:Y:S04]  /*109f0*/  STL.64 [R1+0x12c0], R10 ;  /* 0x0012c00a01007387 */ /* 0x0003e80000100a00 */
[----:B------:R-:W2:Y:S04]  /*10a00*/  LDL.LU.64 R116, [R1+0x258] ;  /* 0x0002580001747983 */ /* 0x000ea80000300a00 */
[----:B------:R3:W-:Y:S04]  /*10a10*/  LDGSTS.E [R244+0x2000c], desc[UR8][R36.64], !P4 ;  /* 0x2000c00024f47fae */ /* 0x0007e8000e121848 */
[----:B------:R-:W2:Y:S04]  /*10a20*/  LDL.LU.64 R140, [R1+0x250] ;  /* 0x00025000018c7983 */ /* 0x000ea80000300a00 */
[----:B------:R4:W-:Y:S04]  /*10a30*/  LDGSTS.E [R244+0x2400c], desc[UR8][R28.64], !P4 ;  /* 0x2400c0001cf47fae */ /* 0x0009e8000e121848 */
[----:B------:R1:W-:Y:S04]  /*10a40*/  LDGSTS.E [R244+0x2800c], desc[UR8][R18.64], !P4 ;  /* 0x2800c00012f47fae */ /* 0x0003e8000e121848 */
[----:B------:R-:W2:Y:S04]  /*10a50*/  LDL.LU.64 R148, [R1+0x248] ;  /* 0x0002480001947983 */ /* 0x000ea80000300a00 */
[----:B------:R1:W-:Y:S04]  /*10a60*/  LDGSTS.E [R244+0x2c00c], desc[UR8][R10.64], !P4 ;  /* 0x2c00c0000af47fae */ /* 0x0003e8000e121848 */
[----:B------:R-:W2:Y:S01]  /*10a70*/  LDL.LU.64 R160, [R1+0x240] ;  /* 0x0002400001a07983 */ /* 0x000ea20000300a00 */
[----:B---3--:R-:W-:-:S05]  /*10a80*/  IMAD.WIDE R36, R22, 0x4, R92 ;  /* 0x0000000416247825 */ /* 0x008fca00078e025c */
[----:B------:R3:W-:Y:S04]  /*10a90*/  STL.64 [R1+0x1648], R36 ;  /* 0x0016482401007387 */ /* 0x0007e80000100a00 */
[----:B------:R3:W-:Y:S01]  /*10aa0*/  LDGSTS.E [R244+0x30000], desc[UR8][R36.64], !P3 ;  /* 0x3000000024f47fae */ /* 0x0007e2000d921848 */
[----:B----4-:R-:W-:-:S04]  /*10ab0*/  IMAD.WIDE R28, R22, 0x4, R124 ;  /* 0x00000004161c7825 */ /* 0x010fc800078e027c */
[C---:B-1----:R-:W-:Y:S01]  /*10ac0*/  IMAD.WIDE R18, R22.reuse, 0x4, R132 ;  /* 0x0000000416127825 */ /* 0x042fe200078e0284 */
[----:B------:R1:W-:Y:S03]  /*10ad0*/  STL.64 [R1+0x1650], R28 ;  /* 0x0016501c01007387 */ /* 0x0003e60000100a00 */
[C---:B------:R-:W-:Y:S01]  /*10ae0*/  IMAD.WIDE R10, R22.reuse, 0x4, R168 ;  /* 0x00000004160a7825 */ /* 0x040fe200078e02a8 */
[----:B------:R2:W-:Y:S04]  /*10af0*/  STL.64 [R1+0x1658], R18 ;  /* 0x0016581201007387 */ /* 0x0005e80000100a00 */
[----:B------:R4:W-:Y:S01]  /*10b00*/  STL.64 [R1+0x1660], R10 ;  /* 0x0016600a01007387 */ /* 0x0009e20000100a00 */
[----:B---3--:R-:W-:-:S03]  /*10b10*/  IMAD.WIDE R36, R22, 0x4, R176 ;  /* 0x0000000416247825 */ /* 0x008fc600078e02b0 */
[----:B------:R-:W3:Y:S04]  /*10b20*/  LDL.LU.64 R124, [R1+0x238] ;  /* 0x00023800017c7983 */ /* 0x000ee80000300a00 */
[----:B------:R-:W3:Y:S04]  /*10b30*/  LDL.LU.64 R132, [R1+0x230] ;  /* 0x0002300001847983 */ /* 0x000ee80000300a00 */
[----:B------:R-:W3:Y:S04]  /*10b40*/  LDL.LU.64 R168, [R1+0x228] ;  /* 0x0002280001a87983 */ /* 0x000ee80000300a00 */
[----:B------:R4:W-:Y:S04]  /*10b50*/  STL.64 [R1+0x1668], R36 ;  /* 0x0016682401007387 */ /* 0x0009e80000100a00 */
[----:B------:R-:W3:Y:S01]  /*10b60*/  LDL.LU.64 R176, [R1+0x220] ;  /* 0x0002200001b07983 */ /* 0x000ee20000300a00 */
[----:B------:R-:W-:-:S02]  /*10b70*/  VIADD R0, R234, 0xffffff8e ;  /* 0xffffff8eea007836 */ /* 0x000fc40000000000 */
[----:B------:R-:W3:Y:S01]  /*10b80*/  LDC R234, c[0x0][0x230] ;  /* 0x00008c00ffea7b82 */ /* 0x000ee20000000800 */
[----:B------:R1:W-:Y:S02]  /*10b90*/  LDGSTS.E [R244+0x34000], desc[UR8][R28.64], !P3 ;  /* 0x340000001cf47fae */ /* 0x0003e4000d921848 */
[----:B------:R-:W-:Y:S01]  /*10ba0*/  ISETP.GE.U32.AND P4, PT, R0, 0x7fffff4f, PT ;  /* 0x7fffff4f0000780c */ /* 0x000fe20003f86070 */
[----:B------:R-:W-:Y:S01]  /*10bb0*/  VIADD R0, R5, 0xffffff8d ;  /* 0xffffff8d05007836 */ /* 0x000fe20000000000 */
[----:B------:R2:W-:Y:S03]  /*10bc0*/  LDGSTS.E [R244+0x38000], desc[UR8][R18.64], !P3 ;  /* 0x3800000012f47fae */ /* 0x0005e6000d921848 */
[----:B------:R-:W3:Y:S01]  /*10bd0*/  LDC R5, c[0x0][0x230] ;  /* 0x00008c00ff057b82 */ /* 0x000ee20000000800 */
[----:B------:R4:W-:Y:S01]  /*10be0*/  LDGSTS.E [R244+0x3c000], desc[UR8][R10.64], !P3 ;  /* 0x3c0000000af47fae */ /* 0x0009e2000d921848 */
[----:B-1----:R-:W-:-:S04]  /*10bf0*/  IMAD.WIDE R28, R22, 0x4, R100 ;  /* 0x00000004161c7825 */ /* 0x002fc800078e0264 */
[----:B--2---:R-:W-:Y:S01]  /*10c00*/  IMAD.WIDE R18, R22, 0x4, R108 ;  /* 0x0000000416127825 */ /* 0x004fe200078e026c */
[----:B------:R1:W-:Y:S01]  /*10c10*/  STL.64 [R1+0x1670], R28 ;  /* 0x0016701c01007387 */ /* 0x0003e20000100a00 */
[----:B------:R-:W-:Y:S02]  /*10c20*/  ISETP.GE.U32.AND P3, PT, R0, 0x7fffff4e, PT ;  /* 0x7fffff4e0000780c */ /* 0x000fe40003f66070 */
[C---:B----4-:R-:W-:Y:S01]  /*10c30*/  IMAD.WIDE R10, R22.reuse, 0x4, R184 ;  /* 0x00000004160a7825 */ /* 0x050fe200078e02b8 */
[----:B------:R2:W-:Y:S04]  /*10c40*/  STL.64 [R1+0x1678], R18 ;  /* 0x0016781201007387 */ /* 0x0005e80000100a00 */
[----:B------:R4:W-:Y:S04]  /*10c50*/  LDGSTS.E [R244+0x30004], desc[UR8][R36.64], !P4 ;  /* 0x3000400024f47fae */ /* 0x0009e8000e121848 */
[----:B------:R2:W-:Y:S04]  /*10c60*/  STL.64 [R1+0x1680], R10 ;  /* 0x0016800a01007387 */ /* 0x0005e80000100a00 */
[----:B------:R-:W3:Y:S01]  /*10c70*/  LDL.LU.64 R184, [R1+0x5f8] ;  /* 0x0005f80001b87983 */ /* 0x000ee20000300a00 */
[----:B----4-:R-:W-:-:S03]  /*10c80*/  IMAD.WIDE R36, R22, 0x4, R116 ;  /* 0x0000000416247825 */ /* 0x010fc600078e0274 */
[----:B------:R1:W-:Y:S04]  /*10c90*/  LDGSTS.E [R244+0x34004], desc[UR8][R28.64], !P4 ;  /* 0x340040001cf47fae */ /* 0x0003e8000e121848 */
[----:B------:R2:W-:Y:S04]  /*10ca0*/  LDGSTS.E [R244+0x38004], desc[UR8][R18.64], !P4 ;  /* 0x3800400012f47fae */ /* 0x0005e8000e121848 */
[----:B------:R3:W-:Y:S01]  /*10cb0*/  STL.64 [R1+0x1688], R36 ;  /* 0x0016882401007387 */ /* 0x0007e20000100a00 */
[----:B-1----:R-:W-:-:S03]  /*10cc0*/  IMAD.WIDE R28, R22, 0x4, R140 ;  /* 0x00000004161c7825 */ /* 0x002fc600078e028c */
[----:B------:R-:W4:Y:S01]  /*10cd0*/  LDL.LU.64 R100, [R1+0x5f0] ;  /* 0x0005f00001647983 */ /* 0x000f220000300a00 */
[----:B--2---:R-:W-:-:S03]  /*10ce0*/  IMAD.WIDE R18, R22, 0x4, R148 ;  /* 0x0000000416127825 */ /* 0x004fc600078e0294 */
[----:B------:R1:W-:Y:S04]  /*10cf0*/  STL.64 [R1+0x1690], R28 ;  /* 0x0016901c01007387 */ /* 0x0003e80000100a00 */
[----:B------:R2:W-:Y:S04]  /*10d00*/  LDGSTS.E [R244+0x3c004], desc[UR8][R10.64], !P4 ;  /* 0x3c0040000af47fae */ /* 0x0005e8000e121848 */
[----:B------:R-:W4:Y:S04]  /*10d10*/  LDL.LU.64 R108, [R1+0x5e8] ;  /* 0x0005e800016c7983 */ /* 0x000f280000300a00 */
[----:B------:R1:W-:Y:S01]  /*10d20*/  STL.64 [R1+0x1698], R18 ;  /* 0x0016981201007387 */ /* 0x0003e20000100a00 */
[----:B--2---:R-:W-:-:S03]  /*10d30*/  IMAD.WIDE R10, R22, 0x4, R160 ;  /* 0x00000004160a7825 */ /* 0x004fc600078e02a0 */
[----:B------:R-:W2:Y:S04]  /*10d40*/  LDL.LU.64 R140, [R1+0x5e0] ;  /* 0x0005e000018c7983 */ /* 0x000ea80000300a00 */
[----:B------:R3:W-:Y:S04]  /*10d50*/  LDGSTS.E [R244+0x30008], desc[UR8][R36.64], !P3 ;  /* 0x3000800024f47fae */ /* 0x0007e8000d921848 */
[----:B------:R1:W-:Y:S04]  /*10d60*/  LDGSTS.E [R244+0x34008], desc[UR8][R28.64], !P3 ;  /* 0x340080001cf47fae */ /* 0x0003e8000d921848 */
[----:B------:R1:W-:Y:S04]  /*10d70*/  STL.64 [R1+0x16a0], R10 ;  /* 0x0016a00a01007387 */ /* 0x0003e80000100a00 */
[----:B------:R-:W2:Y:S04]  /*10d80*/  LDL.LU.64 R148, [R1+0x5d8] ;  /* 0x0005d80001947983 */ /* 0x000ea80000300a00 */
[----:B------:R1:W-:Y:S04]  /*10d90*/  LDGSTS.E [R244+0x38008], desc[UR8][R18.64], !P3 ;  /* 0x3800800012f47fae */ /* 0x0003e8000d921848 */
[----:B------:R-:W2:Y:S04]  /*10da0*/  LDL.LU.64 R160, [R1+0x5d0] ;  /* 0x0005d00001a07983 */ /* 0x000ea80000300a00 */
[----:B------:R1:W-:Y:S01]  /*10db0*/  LDGSTS.E [R244+0x3c008], desc[UR8][R10.64], !P3 ;  /* 0x3c0080000af47fae */ /* 0x0003e2000d921848 */
[----:B---3--:R-:W-:-:S04]  /*10dc0*/  IMAD.WIDE R36, R22, 0x4, R124 ;  /* 0x0000000416247825 */ /* 0x008fc800078e027c */
[C---:B-1----:R-:W-:Y:S01]  /*10dd0*/  IMAD.WIDE R28, R22.reuse, 0x4, R132 ;  /* 0x00000004161c7825 */ /* 0x042fe200078e0284 */
[----:B------:R1:W-:Y:S03]  /*10de0*/  STL.64 [R1+0x16a8], R36 ;  /* 0x0016a82401007387 */ /* 0x0003e60000100a00 */
[C---:B------:R-:W-:Y:S02]  /*10df0*/  IMAD.WIDE R18, R22.reuse, 0x4, R168 ;  /* 0x0000000416127825 */ /* 0x040fe400078e02a8 */
[----:B------:R-:W3:Y:S04]  /*10e00*/  LDL.LU.64 R168, [R1+0x5c8] ;  /* 0x0005c80001a87983 */ /* 0x000ee80000300a00 */
[----:B------:R4:W-:Y:S01]  /*10e10*/  STL.64 [R1+0x16b0], R28 ;  /* 0x0016b01c01007387 */ /* 0x0009e20000100a00 */
[----:B------:R-:W-:-:S03]  /*10e20*/  IMAD.WIDE R10, R22, 0x4, R176 ;  /* 0x00000004160a7825 */ /* 0x000fc600078e02b0 */
[----:B------:R-:W3:Y:S01]  /*10e30*/  LDL.LU.64 R176, [R1+0x5c0] ;  /* 0x0005c00001b07983 */ /* 0x000ee20000300a00 */
[----:B------:R-:W-:-:S03]  /*10e40*/  VIADD R0, R4, 0xffffff8c ;  /* 0xffffff8c04007836 */ /* 0x000fc60000000000 */
[----:B------:R4:W-:Y:S01]  /*10e50*/  STL.64 [R1+0x16b8], R18 ;  /* 0x0016b81201007387 */ /* 0x0009e20000100a00 */
[----:B------:R-:W3:Y:S01]  /*10e60*/  LDC R4, c[0x0][0x230] ;  /* 0x00008c00ff047b82 */ /* 0x000ee20000000800 */
[----:B------:R-:W-:Y:S02]  /*10e70*/  ISETP.GE.U32.AND P4, PT, R0, 0x7fffff4d, PT ;  /* 0x7fffff4d0000780c */ /* 0x000fe40003f86070 */
[----:B------:R2:W-:Y:S04]  /*10e80*/  STL.64 [R1+0x16c0], R10 ;  /* 0x0016c00a01007387 */ /* 0x0005e80000100a00 */
[----:B------:R-:W3:Y:S04]  /*10e90*/  LDL.LU.64 R116, [R1+0x5b8] ;  /* 0x0005b80001747983 */ /* 0x000ee80000300a00 */
[----:B------:R-:W3:Y:S04]  /*10ea0*/  LDL.LU.64 R124, [R1+0x5b0] ;  /* 0x0005b000017c7983 */ /* 0x000ee80000300a00 */
[----:B------:R1:W-:Y:S04]  /*10eb0*/  LDGSTS.E [R244+0x3000c], desc[UR8][R36.64], !P4 ;  /* 0x3000c00024f47fae */ /* 0x0003e8000e121848 */
[----:B------:R-:W3:Y:S04]  /*10ec0*/  LDL.LU.64 R132, [R1+0x5a8] ;  /* 0x0005a80001847983 */ /* 0x000ee80000300a00 */
[----:B------:R4:W-:Y:S04]  /*10ed0*/  LDGSTS.E [R244+0x3400c], desc[UR8][R28.64], !P4 ;  /* 0x3400c0001cf47fae */ /* 0x0009e8000e121848 */
[----:B------:R4:W-:Y:S04]  /*10ee0*/  LDGSTS.E [R244+0x3800c], desc[UR8][R18.64], !P4 ;  /* 0x3800c00012f47fae */ /* 0x0009e8000e121848 */
[----:B------:R2:W-:Y:S01]  /*10ef0*/  LDGSTS.E [R244+0x3c00c], desc[UR8][R10.64], !P4 ;  /* 0x3c00c0000af47fae */ /* 0x0005e2000e121848 */
[----:B-1----:R-:W-:-:S05]  /*10f00*/  IMAD.WIDE R36, R22, 0x4, R184 ;  /* 0x0000000416247825 */ /* 0x002fca00078e02b8 */
[----:B------:R1:W-:Y:S04]  /*10f10*/  STL.64 [R1+0xe10], R36 ;  /* 0x000e102401007387 */ /* 0x0003e80000100a00 */
[----:B------:R-:W3:Y:S04]  /*10f20*/  LDL.LU.64 R184, [R1+0x5a0] ;  /* 0x0005a00001b87983 */ /* 0x000ee80000300a00 */
[----:B------:R1:W-:Y:S01]  /*10f30*/  LDGSTS.E [R245+0x20000], desc[UR8][R36.64], !P5 ;  /* 0x2000000024f57fae */ /* 0x0003e2000e921848 */
[----:B----4-:R-:W-:-:S05]  /*10f40*/  IMAD.WIDE R28, R22, 0x4, R100 ;  /* 0x00000004161c7825 */ /* 0x010fca00078e0264 */
[----:B------:R4:W-:Y:S04]  /*10f50*/  STL.64 [R1+0xe30], R28 ;  /* 0x000e301c01007387 */ /* 0x0009e80000100a00 */
[----:B------:R4:W-:Y:S01]  /*10f60*/  LDGSTS.E [R245+0x24000], desc[UR8][R28.64], !P5 ;  /* 0x240000001cf57fae */ /* 0x0009e2000e921848 */
[----:B------:R-:W-:-:S05]  /*10f70*/  IMAD.WIDE R18, R22, 0x4, R108 ;  /* 0x0000000416127825 */ /* 0x000fca00078e026c */
[----:B------:R3:W-:Y:S01]  /*10f80*/  STL.64 [R1+0xe50], R18 ;  /* 0x000e501201007387 */ /* 0x0007e20000100a00 */
[----:B--2---:R-:W-:-:S03]  /*10f90*/  IMAD.WIDE R10, R22, 0x4, R140 ;  /* 0x00000004160a7825 */ /* 0x004fc600078e028c */
[----:B------:R3:W-:Y:S04]  /*10fa0*/  LDGSTS.E [R245+0x28000], desc[UR8][R18.64], !P5 ;  /* 0x2800000012f57fae */ /* 0x0007e8000e921848 */
[----:B------:R2:W-:Y:S04]  /*10fb0*/  STL.64 [R1+0xe78], R10 ;  /* 0x000e780a01007387 */ /* 0x0005e80000100a00 */
[----:B------:R-:W2:Y:S04]  /*10fc0*/  LDL.LU.64 R100, [R1+0x598] ;  /* 0x0005980001647983 */ /* 0x000ea80000300a00 */
[----:B------:R2:W-:Y:S01]  /*10fd0*/  LDGSTS.E [R245+0x2c000], desc[UR8][R10.64], !P5 ;  /* 0x2c0000000af57fae */ /* 0x0005e2000e921848 */
[----:B-1----:R-:W-:-:S03]  /*10fe0*/  IMAD.WIDE R36, R22, 0x4, R148 ;  /* 0x0000000416247825 */ /* 0x002fc600078e0294 */
[----:B------:R-:W2:Y:S04]  /*10ff0*/  LDL.LU.64 R140, [R1+0x590] ;  /* 0x00059000018c7983 */ /* 0x000ea80000300a00 */
[----:B------:R1:W-:Y:S01]  /*11000*/  STL.64 [R1+0xea0], R36 ;  /* 0x000ea02401007387 */ /* 0x0003e20000100a00 */
[----:B----4-:R-:W-:-:S03]  /*11010*/  IMAD.WIDE R28, R22, 0x4, R160 ;  /* 0x00000004161c7825 */ /* 0x010fc600078e02a0 */
[----:B------:R-:W4:Y:S04]  /*11020*/  LDL.LU.64 R148, [R1+0x588] ;  /* 0x0005880001947983 */ /* 0x000f280000300a00 */
[----:B------:R1:W-:Y:S04]  /*11030*/  STL.64 [R1+0xed0], R28 ;  /* 0x000ed01c01007387 */ /* 0x0003e80000100a00 */
[----:B------:R-:W4:Y:S04]  /*11040*/  LDL.LU.64 R160, [R1+0x580] ;  /* 0x0005800001a07983 */ /* 0x000f280000300a00 */
[----:B------:R1:W-:Y:S04]  /*11050*/  LDGSTS.E [R245+0x20004], desc[UR8][R36.64], !P6 ;  /* 0x2000400024f57fae */ /* 0x0003e8000f121848 */
[----:B------:R1:W-:Y:S01]  /*11060*/  LDGSTS.E [R245+0x24004], desc[UR8][R28.64], !P6 ;  /* 0x240040001cf57fae */ /* 0x0003e2000f121848 */
[----:B---3--:R-:W-:-:S04]  /*11070*/  IMAD.WIDE R18, R22, 0x4, R168 ;  /* 0x0000000416127825 */ /* 0x008fc800078e02a8 */
[C---:B--2---:R-:W-:Y:S01]  /*11080*/  IMAD.WIDE R10, R22.reuse, 0x4, R176 ;  /* 0x00000004160a7825 */ /* 0x044fe200078e02b0 */
[----:B------:R2:W-:Y:S04]  /*11090*/  STL.64 [R1+0xf08], R18 ;  /* 0x000f081201007387 */ /* 0x0005e80000100a00 */
[----:B------:R3:W-:Y:S04]  /*110a0*/  STL.64 [R1+0xf40], R10 ;  /* 0x000f400a01007387 */ /* 0x0007e80000100a00 */
[----:B------:R-:W4:Y:S04]  /*110b0*/  LDL.LU.64 R168, [R1+0x218] ;  /* 0x0002180001a87983 */ /* 0x000f280000300a00 */
[----:B------:R-:W4:Y:S01]  /*110c0*/  LDL.LU.64 R176, [R1+0x210] ;  /* 0x0002100001b07983 */ /* 0x000f220000300a00 */
[----:B-1----:R-:W-:-:S03]  /*110d0*/  IMAD.WIDE R36, R22, 0x4, R116 ;  /* 0x0000000416247825 */ /* 0x002fc600078e0274 */
[----:B------:R2:W-:Y:S01]  /*110e0*/  LDGSTS.E [R245+0x28004], desc[UR8][R18.64], !P6 ;  /* 0x2800400012f57fae */ /* 0x0005e2000f121848 */
[----:B------:R-:W-:-:S03]  /*110f0*/  IMAD.WIDE R28, R22, 0x4, R124 ;  /* 0x00000004161c7825 */ /* 0x000fc600078e027c */
[----:B------:R3:W-:Y:S04]  /*11100*/  LDGSTS.E [R245+0x2c004], desc[UR8][R10.64], !P6 ;  /* 0x2c0040000af57fae */ /* 0x0007e8000f121848 */
[----:B------:R1:W-:Y:S01]  /*11110*/  STL.64 [R1+0xf80], R36 ;  /* 0x000f802401007387 */ /* 0x0003e20000100a00 */
[----:B--2---:R-:W-:-:S03]  /*11120*/  IMAD.WIDE R18, R22, 0x4, R132 ;  /* 0x0000000416127825 */ /* 0x004fc600078e0284 */
[----:B------:R-:W2:Y:S04]  /*11130*/  LDL.LU.64 R108, [R1+0x208] ;  /* 0x00020800016c7983 */ /* 0x000ea80000300a00 */
[----:B------:R1:W-:Y:S04]  /*11140*/  STL.64 [R1+0xfb8], R28 ;  /* 0x000fb81c01007387 */ /* 0x0003e80000100a00 */
[----:B------:R-:W2:Y:S04]  /*11150*/  LDL.LU.64 R116, [R1+0x200] ;  /* 0x0002000001747983 */ /* 0x000ea80000300a00 */
[----:B------:R4:W-:Y:S01]  /*11160*/  STL.64 [R1+0xff0], R18 ;  /* 0x000ff01201007387 */ /* 0x0009e20000100a00 */
[----:B---3--:R-:W-:-:S03]  /*11170*/  IMAD.WIDE R10, R22, 0x4, R184 ;  /* 0x00000004160a7825 */ /* 0x008fc600078e02b8 */
[----:B------:R1:W-:Y:S04]  /*11180*/  LDGSTS.E [R245+0x20008], desc[UR8][R36.64], !P1 ;  /* 0x2000800024f57fae */ /* 0x0003e8000c921848 */
[----:B------:R3:W-:Y:S04]  /*11190*/  STL.64 [R1+0x1028], R10 ;  /* 0x0010280a01007387 */ /* 0x0007e80000100a00 */
[----:B------:R-:W2:Y:S04]  /*111a0*/  LDL.LU.64 R124, [R1+0x1f8] ;  /* 0x0001f800017c7983 */ /* 0x000ea80000300a00 */
[----:B------:R-:W2:Y:S04]  /*111b0*/  LDL.LU.64 R184, [R1+0x1f0] ;  /* 0x0001f00001b87983 */ /* 0x000ea80000300a00 */
[----:B------:R3:W-:Y:S04]  /*111c0*/  LDGSTS.E [R245+0x24008], desc[UR8][R28.64], !P1 ;  /* 0x240080001cf57fae */ /* 0x0007e8000c921848 */
[----:B------:R4:W-:Y:S04]  /*111d0*/  LDGSTS.E [R245+0x28008], desc[UR8][R18.64], !P1 ;  /* 0x2800800012f57fae */ /* 0x0009e8000c921848 */
[----:B------:R-:W2:Y:S04]  /*111e0*/  LDL.LU.64 R132, [R1+0x1e8] ;  /* 0x0001e80001847983 */ /* 0x000ea80000300a00 */
[----:B------:R4:W-:Y:S01]  /*111f0*/  LDGSTS.E [R245+0x2c008], desc[UR8][R10.64], !P1 ;  /* 0x2c0080000af57fae */ /* 0x0009e2000c921848 */
[----:B-1----:R-:W-:-:S05]  /*11200*/  IMAD.WIDE R36, R22, 0x4, R100 ;  /* 0x0000000416247825 */ /* 0x002fca00078e0264 */
[----:B------:R1:W-:Y:S01]  /*11210*/  STL.64 [R1+0x1328], R36 ;  /* 0x0013282401007387 */ /* 0x0003e20000100a00 */
[----:B---3--:R-:W-:-:S03]  /*11220*/  IMAD.WIDE R28, R22, 0x4, R140 ;  /* 0x00000004161c7825 */ /* 0x008fc600078e028c */
[----:B------:R1:W-:Y:S04]  /*11230*/  LDGSTS.E [R245+0x2000c], desc[UR8][R36.64], !P2 ;  /* 0x2000c00024f57fae */ /* 0x0003e8000d121848 */
[----:B------:R3:W-:Y:S01]  /*11240*/  LDGSTS.E [R245+0x2400c], desc[UR8][R28.64], !P2 ;  /* 0x2400c0001cf57fae */ /* 0x0007e2000d121848 */
[----:B----4-:R-:W-:-:S03]  /*11250*/  IMAD.WIDE R18, R22, 0x4, R148 ;  /* 0x0000000416127825 */ /* 0x010fc600078e0294 */
[----:B------:R-:W4:Y:S01]  /*11260*/  LDL.LU.64 R148, [R1+0x1e0] ;  /* 0x0001e00001947983 */ /* 0x000f220000300a00 */
[----:B------:R-:W-:-:S03]  /*11270*/  IMAD.WIDE R10, R22, 0x4, R160 ;  /* 0x00000004160a7825 */ /* 0x000fc600078e02a0 */
[----:B------:R3:W-:Y:S04]  /*11280*/  STL.64 [R1+0x1330], R28 ;  /* 0x0013301c01007387 */ /* 0x0007e80000100a00 */
[----:B------:R2:W-:Y:S04]  /*11290*/  STL.64 [R1+0x1338], R18 ;  /* 0x0013381201007387 */ /* 0x0005e80000100a00 */
[----:B------:R2:W-:Y:S04]  /*112a0*/  STL.64 [R1+0x1340], R10 ;  /* 0x0013400a01007387 */ /* 0x0005e80000100a00 */
[----:B------:R-:W4:Y:S04]  /*112b0*/  LDL.LU.64 R140, [R1+0x1d8] ;  /* 0x0001d800018c7983 */ /* 0x000f280000300a00 */
[----:B------:R-:W4:Y:S01]  /*112c0*/  LDL.LU.64 R160, [R1+0x1d0] ;  /* 0x0001d00001a07983 */ /* 0x000f220000300a00 */
[----:B------:R-:W-:-:S02]  /*112d0*/  VIADD R0, R234, 0xffffffa7 ;  /* 0xffffffa7ea007836 */ /* 0x000fc40000000000 */
[----:B------:R-:W2:Y:S01]  /*112e0*/  LDC R234, c[0x0][0x230] ;  /* 0x00008c00ffea7b82 */ /* 0x000ea20000000800 */
[----:B------:R2:W-:Y:S01]  /*112f0*/  LDGSTS.E [R245+0x2800c], desc[UR8][R18.64], !P2 ;  /* 0x2800c00012f57fae */ /* 0x0005e2000d121848 */
[----:B-1----:R-:W-:-:S04]  /*11300*/  IMAD.WIDE R36, R22, 0x4, R168 ;  /* 0x0000000416247825 */ /* 0x002fc800078e02a8 */
[----:B---3--:R-:W-:Y:S01]  /*11310*/  IMAD.WIDE R28, R22, 0x4, R176 ;  /* 0x00000004161c7825 */ /* 0x008fe200078e02b0 */
[----:B------:R1:W-:Y:S04]  /*11320*/  STL.64 [R1+0x16c8], R36 ;  /* 0x0016c82401007387 */ /* 0x0003e80000100a00 */
[----:B------:R-:W3:Y:S04]  /*11330*/  LDL.LU.64 R168, [R1+0x1c8] ;  /* 0x0001c80001a87983 */ /* 0x000ee80000300a00 */
[----:B------:R1:W-:Y:S04]  /*11340*/  STL.64 [R1+0x16d0], R28 ;  /* 0x0016d01c01007387 */ /* 0x0003e80000100a00 */
[----:B------:R-:W3:Y:S01]  /*11350*/  LDL.LU.64 R176, [R1+0x1c0] ;  /* 0x0001c00001b07983 */ /* 0x000ee20000300a00 */
[----:B------:R-:W-:Y:S01]  /*11360*/  ISETP.GE.U32.AND P3, PT, R0, 0x7fffff68, PT ;  /* 0x7fffff680000780c */ /* 0x000fe20003f66070 */
[----:B------:R-:W-:-:S02]  /*11370*/  VIADD R0, R5, 0xffffffa6 ;  /* 0xffffffa605007836 */ /* 0x000fc40000000000 */
[----:B------:R-:W1:Y:S01]  /*11380*/  LDC R5, c[0x0][0x230] ;  /* 0x00008c00ff057b82 */ /* 0x000e620000000800 */
[----:B------:R2:W-:Y:S02]  /*11390*/  LDGSTS.E [R245+0x2c00c], desc[UR8][R10.64], !P2 ;  /* 0x2c00c0000af57fae */ /* 0x0005e4000d121848 */
[----:B------:R-:W-:Y:S01]  /*113a0*/  ISETP.GE.U32.AND P4, PT, R0, 0x7fffff67, PT ;  /* 0x7fffff670000780c */ /* 0x000fe20003f86070 */
[----:B------:R-:W-:Y:S02]  /*113b0*/  VIADD R0, R4, 0xffffffa5 ;  /* 0xffffffa504007836 */ /* 0x000fe40000000000 */
[----:B--2---:R-:W-:Y:S02]  /*113c0*/  IMAD.WIDE R18, R22, 0x4, R108 ;  /* 0x0000000416127825 */ /* 0x004fe400078e026c */
[----:B------:R-:W2:Y:S01]  /*113d0*/  LDC R4, c[0x0][0x230] ;  /* 0x00008c00ff047b82 */ /* 0x000ea20000000800 */
[----:B------:R-:W-:Y:S01]  /*113e0*/  ISETP.GE.U32.AND P5, PT, R0, 0x7fffff66, PT ;  /* 0x7fffff660000780c */ /* 0x000fe20003fa6070 */
[----:B------:R-:W-:-:S05]  /*113f0*/  VIADD R0, R235, 0xffffffa4 ;  /* 0xffffffa4eb007836 */ /* 0x000fca0000000000 */
[----:B------:R-:W-:Y:S01]  /*11400*/  ISETP.GE.U32.AND P6, PT, R0, 0x7fffff65, PT ;  /* 0x7fffff650000780c */ /* 0x000fe20003fc6070 */
[----:B------:R-:W-:Y:S02]  /*11410*/  VIADD R0, R234, 0xffffff8b ;  /* 0xffffff8bea007836 */ /* 0x000fe40000000000 */
[----:B------:R-:W-:Y:S01]  /*11420*/  IMAD.WIDE R10, R22, 0x4, R116 ;  /* 0x00000004160a7825 */ /* 0x000fe200078e0274 */
[----:B------:R1:W-:Y:S01]  /*11430*/  STL.64 [R1+0x16d8], R18 ;  /* 0x0016d81201007387 */ /* 0x0003e20000100a00 */
[----:B------:R-:W2:Y:S01]  /*11440*/  LDC R234, c[0x0][0x230] ;  /* 0x00008c00ffea7b82 */ /* 0x000ea20000000800 */
[----:B------:R-:W-:Y:S01]  /*11450*/  ISETP.GE.U32.AND P1, PT, R0, 0x7fffff4c, PT ;  /* 0x7fffff4c0000780c */ /* 0x000fe20003f26070 */
[----:B-1----:R-:W-:Y:S01]  /*11460*/  VIADD R0, R5, 0xffffff8a ;  /* 0xffffff8a05007836 */ /* 0x002fe20000000000 */
[----:B------:R4:W-:Y:S05]  /*11470*/  STL.64 [R1+0x16e0], R10 ;  /* 0x0016e00a01007387 */ /* 0x0009ea0000100a00 */
[----:B------:R-:W1:Y:S01]  /*11480*/  LDC R235, c[0x0][0x230] ;  /* 0x00008c00ffeb7b82 */ /* 0x000e620000000800 */
[----:B------:R-:W-:-:S05]  /*11490*/  ISETP.GE.U32.AND P2, PT, R0, 0x7fffff4b, PT ;  /* 0x7fffff4b0000780c */ /* 0x000fca0003f46070 */
[----:B------:R2:W-:Y:S02]  /*114a0*/  LDGSTS.E [R245+0x30000], desc[UR8][R36.64], !P1 ;  /* 0x3000000024f57fae */ /* 0x0005e4000c921848 */
[----:B------:R-:W1:Y:S02]  /*114b0*/  LDC R5, c[0x0][0x230] ;  /* 0x00008c00ff057b82 */ /* 0x000e640000000800 */
[----:B------:R2:W-:Y:S04]  /*114c0*/  LDGSTS.E [R245+0x34000], desc[UR8][R28.64], !P1 ;  /* 0x340000001cf57fae */ /* 0x0005e8000c921848 */
[----:B------:R2:W-:Y:S02]  /*114d0*/  LDGSTS.E [R245+0x38000], desc[UR8][R18.64], !P1 ;  /* 0x3800000012f57fae */ /* 0x0005e4000c921848 */
[----:B--2---:R-:W-:-:S02]  /*114e0*/  IMAD.WIDE R36, R22, 0x4, R124 ;  /* 0x0000000416247825 */ /* 0x004fc400078e027c */
[----:B------:R4:W-:Y:S02]  /*114f0*/  LDGSTS.E [R245+0x3c000], desc[UR8][R10.64], !P1 ;  /* 0x3c0000000af57fae */ /* 0x0009e4000c921848 */
[C---:B------:R-:W-:Y:S02]  /*11500*/  IMAD.WIDE R28, R22.reuse, 0x4, R184 ;  /* 0x00000004161c7825 */ /* 0x040fe400078e02b8 */
[----:B------:R2:W-:Y:S04]  /*11510*/  LDGSTS.E [R245+0x30004], desc[UR8][R36.64], !P2 ;  /* 0x3000400024f57fae */ /* 0x0005e8000d121848 */
[----:B------:R-:W3:Y:S01]  /*11520*/  LDL.LU.64 R184, [R1+0x1b8] ;  /* 0x0001b80001b87983 */ /* 0x000ee20000300a00 */
[----:B------:R-:W-:-:S03]  /*11530*/  IMAD.WIDE R18, R22, 0x4, R132 ;  /* 0x0000000416127825 */ /* 0x000fc600078e0284 */
[----:B------:R2:W-:Y:S04]  /*11540*/  STL.64 [R1+0x16e8], R36 ;  /* 0x0016e82401007387 */ /* 0x0005e80000100a00 */
[----:B------:R-:W3:Y:S04]  /*11550*/  LDL.LU.64 R100, [R1+0x1b0] ;  /* 0x0001b00001647983 */ /* 0x000ee80000300a00 */
[----:B------:R1:W-:Y:S04]  /*11560*/  STL.64 [R1+0x16f0], R28 ;  /* 0x0016f01c01007387 */ /* 0x0003e80000100a00 */
[----:B------:R-:W3:Y:S01]  /*11570*/  LDL.LU.64 R108, [R1+0x1a8] ;  /* 0x0001a800016c7983 */ /* 0x000ee20000300a00 */
[----:B----4-:R-:W-:-:S03]  /*11580*/  IMAD.WIDE R10, R22, 0x4, R148 ;  /* 0x00000004160a7825 */ /* 0x010fc600078e0294 */
[----:B------:R3:W-:Y:S04]  /*11590*/  STL.64 [R1+0x16f8], R18 ;  /* 0x0016f81201007387 */ /* 0x0007e80000100a00 */
[----:B------:R-:W4:Y:S04]  /*115a0*/  LDL.LU.64 R116, [R1+0x1a0] ;  /* 0x0001a00001747983 */ /* 0x000f280000300a00 */
[----:B------:R3:W-:Y:S04]  /*115b0*/  STL.64 [R1+0x1700], R10 ;  /* 0x0017000a01007387 */ /* 0x0007e80000100a00 */
[----:B------:R-:W4:Y:S04]  /*115c0*/  LDL.LU.64 R124, [R1+0x578] ;  /* 0x00057800017c7983 */ /* 0x000f280000300a00 */
[----:B------:R-:W4:Y:S01]  /*115d0*/  LDL.LU.64 R132, [R1+0x570] ;  /* 0x0005700001847983 */ /* 0x000f220000300a00 */
[----:B--2---:R-:W-:-:S03]  /*115e0*/  IMAD.WIDE R36, R22, 0x4, R140 ;  /* 0x0000000416247825 */ /* 0x004fc600078e028c */
[----:B------:R1:W-:Y:S04]  /*115f0*/  LDGSTS.E [R245+0x34004], desc[UR8][R28.64], !P2 ;  /* 0x340040001cf57fae */ /* 0x0003e8000d121848 */
[----:B------:R-:W2:Y:S04]  /*11600*/  LDL.LU.64 R148, [R1+0x568] ;  /* 0x0005680001947983 */ /* 0x000ea80000300a00 */
[----:B------:R3:W-:Y:S01]  /*11610*/  LDGSTS.E [R245+0x38004], desc[UR8][R18.64], !P2 ;  /* 0x3800400012f57fae */ /* 0x0007e2000d121848 */
[----:B-1----:R-:W-:-:S03]  /*11620*/  IMAD.WIDE R28, R22, 0x4, R160 ;  /* 0x00000004161c7825 */ /* 0x002fc600078e02a0 */
[----:B------:R1:W-:Y:S04]  /*11630*/  LDGSTS.E [R245+0x3c004], desc[UR8][R10.64], !P2 ;  /* 0x3c0040000af57fae */ /* 0x0003e8000d121848 */
[----:B------:R1:W-:Y:S04]  /*11640*/  STL.64 [R1+0x1708], R36 ;  /* 0x0017082401007387 */ /* 0x0003e80000100a00 */
[----:B------:R-:W2:Y:S04]  /*11650*/  LDL.LU.64 R140, [R1+0x560] ;  /* 0x00056000018c7983 */ /* 0x000ea80000300a00 */
[----:B------:R1:W-:Y:S01]  /*11660*/  STL.64 [R1+0x1710], R28 ;  /* 0x0017101c01007387 */ /* 0x0003e20000100a00 */
[----:B---3--:R-:W-:-:S04]  /*11670*/  IMAD.WIDE R18, R22, 0x4, R168 ;  /* 0x0000000416127825 */ /* 0x008fc800078e02a8 */
[----:B-1----:R-:W-:Y:S01]  /*11680*/  IMAD.WIDE R10, R22, 0x4, R176 ;  /* 0x00000004160a7825 */ /* 0x002fe200078e02b0 */
[----:B------:R1:W-:Y:S04]  /*11690*/  STL.64 [R1+0x1718], R18 ;  /* 0x0017181201007387 */ /* 0x0003e80000100a00 */
[----:B------:R4:W-:Y:S04]  /*116a0*/  STL.64 [R1+0x1720], R10 ;  /* 0x0017200a01007387 */ /* 0x0009e80000100a00 */
[----:B------:R-:W3:Y:S01]  /*116b0*/  LDL.LU.64 R160, [R1+0x558] ;  /* 0x0005580001a07983 */ /* 0x000ee20000300a00 */
[----:B------:R-:W-:-:S02]  /*116c0*/  VIADD R0, R4, 0xffffff89 ;  /* 0xffffff8904007836 */ /* 0x000fc40000000000 */
[----:B------:R-:W3:Y:S01]  /*116d0*/  LDC R4, c[0x0][0x230] ;  /* 0x00008c00ff047b82 */ /* 0x000ee20000000800 */
[----:B------:R-:W3:Y:S02]  /*116e0*/  LDL.LU.64 R168, [R1+0x550] ;  /* 0x0005500001a87983 */ /* 0x000ee40000300a00 */
[----:B------:R-:W-:Y:S01]  /*116f0*/  ISETP.GE.U32.AND P1, PT, R0, 0x7fffff4a, PT ;  /* 0x7fffff4a0000780c */ /* 0x000fe20003f26070 */
[----:B------:R-:W-:Y:S01]  /*11700*/  VIADD R0, R234, 0xffffff88 ;  /* 0xffffff88ea007836 */ /* 0x000fe20000000000 */
[----:B------:R-:W3:Y:S03]  /*11710*/  LDL.LU.64 R176, [R1+0x548] ;  /* 0x0005480001b07983 */ /* 0x000ee60000300a00 */
[----:B------:R-:W3:Y:S01]  /*11720*/  LDC R234, c[0x0][0x230] ;  /* 0x00008c00ffea7b82 */ /* 0x000ee20000000800 */
[----:B------:R-:W-:-:S07]  /*11730*/  ISETP.GE.U32.AND P2, PT, R0, 0x7fffff49, PT ;  /* 0x7fffff490000780c */ /* 0x000fce0003f46070 */
[----:B------:R1:W-:Y:S04]  /*11740*/  LDGSTS.E [R245+0x30008], desc[UR8][R36.64], !P1 ;  /* 0x3000800024f57fae */ /* 0x0003e8000c921848 */
[----:B------:R1:W-:Y:S04]  /*11750*/  LDGSTS.E [R245+0x34008], desc[UR8][R28.64], !P1 ;  /* 0x340080001cf57fae */ /* 0x0003e8000c921848 */
[----:B------:R1:W-:Y:S04]  /*11760*/  LDGSTS.E [R245+0x38008], desc[UR8][R18.64], !P1 ;  /* 0x3800800012f57fae */ /* 0x0003e8000c921848 */
[----:B------:R4:W-:Y:S01]  /*11770*/  LDGSTS.E [R245+0x3c008], desc[UR8][R10.64], !P1 ;  /* 0x3c0080000af57fae */ /* 0x0009e2000c921848 */
[----:B-1----:R-:W-:-:S03]  /*11780*/  IMAD.WIDE R36, R22, 0x4, R184 ;  /* 0x0000000416247825 */ /* 0x002fc600078e02b8 */
[----:B------:R-:W3:Y:S01]  /*11790*/  LDL.LU.64 R184, [R1+0x540] ;  /* 0x0005400001b87983 */ /* 0x000ee20000300a00 */
[----:B------:R-:W-:-:S03]  /*117a0*/  IMAD.WIDE R28, R22, 0x4, R100 ;  /* 0x00000004161c7825 */ /* 0x000fc600078e0264 */
[----:B------:R-:W-:Y:S04]  /*117b0*/  STL.64 [R1+0x1728], R36 ;  /* 0x0017282401007387 */ /* 0x000fe80000100a00 */
[----:B------:R-:W-:Y:S01]  /*117c0*/  LDGSTS.E [R245+0x3000c], desc[UR8][R36.64], !P2 ;  /* 0x3000c00024f57fae */ /* 0x000fe2000d121848 */
[----:B------:R-:W-:-:S03]  /*117d0*/  IMAD.WIDE R18, R22, 0x4, R108 ;  /* 0x0000000416127825 */ /* 0x000fc600078e026c */
[----:B------:R1:W-:Y:S04]  /*117e0*/  STL.64 [R1+0x1730], R28 ;  /* 0x0017301c01007387 */ /* 0x0003e80000100a00 */
[----:B------:R1:W-:Y:S01]  /*117f0*/  LDGSTS.E [R245+0x3400c], desc[UR8][R28.64], !P2 ;  /* 0x3400c0001cf57fae */ /* 0x0003e2000d121848 */
[----:B----4-:R-:W-:-:S03]  /*11800*/  IMAD.WIDE R10, R22, 0x4, R116 ;  /* 0x00000004160a7825 */ /* 0x010fc600078e0274 */
[----:B------:R2:W-:Y:S04]  /*11810*/  STL.64 [R1+0x1738], R18 ;  /* 0x0017381201007387 */ /* 0x0005e80000100a00 */
[----:B------:R2:W-:Y:S04]  /*11820*/  LDGSTS.E [R245+0x3800c], desc[UR8][R18.64], !P2 ;  /* 0x3800c00012f57fae */ /* 0x0005e8000d121848 */
[----:B------:R4:W-:Y:S01]  /*11830*/  STL.64 [R1+0x1740], R10 ;  /* 0x0017400a01007387 */ /* 0x0009e20000100a00 */
[----:B-1----:R-:W-:-:S03]  /*11840*/  IMAD.WIDE R28, R22, 0x4, R132 ;  /* 0x00000004161c7825 */ /* 0x002fc600078e0284 */
[----:B------:R1:W-:Y:S04]  /*11850*/  LDGSTS.E [R245+0x3c00c], desc[UR8][R10.64], !P2 ;  /* 0x3c00c0000af57fae */ /* 0x0003e8000d121848 */
[----:B------:R-:W3:Y:S01]  /*11860*/  LDL.LU.64 R92, [R1+0x538] ;  /* 0x00053800015c7983 */ /* 0x000ee20000300a00 */
[----:B--2---:R-:W-:-:S04]  /*11870*/  IMAD.WIDE R18, R22, 0x4, R148 ;  /* 0x0000000416127825 */ /* 0x004fc800078e0294 */
[C---:B-1----:R-:W-:Y:S02]  /*11880*/  IMAD.WIDE R244, R22.reuse, 0x4, R124 ;  /* 0x0000000416f47825 */ /* 0x042fe400078e027c */
[----:B------:R-:W2:Y:S04]  /*11890*/  LDL.LU.64 R124, [R1+0x530] ;  /* 0x00053000017c7983 */ /* 0x000ea80000300a00 */
[----:B------:R1:W-:Y:S04]  /*118a0*/  STL.64 [R1+0xe08], R28 ;  /* 0x000e081c01007387 */ /* 0x0003e80000100a00 */
[----:B------:R-:W2:Y:S01]  /*118b0*/  LDL.LU.64 R132, [R1+0x528] ;  /* 0x0005280001847983 */ /* 0x000ea20000300a00 */
[----:B----4-:R-:W-:-:S03]  /*118c0*/  IMAD.WIDE R10, R22, 0x4, R140 ;  /* 0x00000004160a7825 */ /* 0x010fc600078e028c */
[----:B------:R4:W-:Y:S04]  /*118d0*/  STL.64 [R1+0xe28], R18 ;  /* 0x000e281201007387 */ /* 0x0009e80000100a00 */
[----:B------:R-:W2:Y:S04]  /*118e0*/  LDL.LU.64 R148, [R1+0x520] ;  /* 0x0005200001947983 */ /* 0x000ea80000300a00 */
[----:B------:R4:W-:Y:S04]  /*118f0*/  STL.64 [R1+0xe48], R10 ;  /* 0x000e480a01007387 */ /* 0x0009e80000100a00 */
[----:B------:R-:W-:Y:S04]  /*11900*/  LDGSTS.E [R246+0x20000], desc[UR8][R244.64], !P3 ;  /* 0x20000000f4f67fae */ /* 0x000fe8000d921848 */
[----:B------:R1:W-:Y:S04]  /*11910*/  LDGSTS.E [R246+0x24000], desc[UR8][R28.64], !P3 ;  /* 0x240000001cf67fae */ /* 0x0003e8000d921848 */
[----:B------:R4:W-:Y:S04]  /*11920*/  LDGSTS.E [R246+0x28000], desc[UR8][R18.64], !P3 ;  /* 0x2800000012f67fae */ /* 0x0009e8000d921848 */
[----:B------:R4:W-:Y:S01]  /*11930*/  LDGSTS.E [R246+0x2c000], desc[UR8][R10.64], !P3 ;  /* 0x2c0000000af67fae */ /* 0x0009e2000d921848 */
[----:B---3--:R-:W-:-:S03]  /*11940*/  IMAD.WIDE R36, R22, 0x4, R160 ;  /* 0x0000000416247825 */ /* 0x008fc600078e02a0 */
[----:B------:R-:W3:Y:S01]  /*11950*/  LDL.LU.64 R160, [R1+0x518] ;  /* 0x0005180001a07983 */ /* 0x000ee20000300a00 */
[----:B-1----:R-:W-:-:S04]  /*11960*/  IMAD.WIDE R28, R22, 0x4, R168 ;  /* 0x00000004161c7825 */ /* 0x002fc800078e02a8 */
[C---:B----4-:R-:W-:Y:S01]  /*11970*/  IMAD.WIDE R18, R22.reuse, 0x4, R176 ;  /* 0x0000000416127825 */ /* 0x050fe200078e02b0 */
[----:B------:R1:W-:Y:S04]  /*11980*/  STL.64 [R1+0xe70], R36 ;  /* 0x000e702401007387 */ /* 0x0003e80000100a00 */
[----:B------:R2:W-:Y:S04]  /*11990*/  STL.64 [R1+0xe98], R28 ;  /* 0x000e981c01007387 */ /* 0x0005e80000100a00 */
[----:B------:R4:W-:Y:S04]  /*119a0*/  STL.64 [R1+0xec8], R18 ;  /* 0x000ec81201007387 */ /* 0x0009e80000100a00 */
[----:B------:R-:W3:Y:S04]  /*119b0*/  LDL.LU.64 R100, [R1+0x510] ;  /* 0x0005100001647983 */ /* 0x000ee80000300a00 */
[----:B------:R1:W-:Y:S04]  /*119c0*/  LDGSTS.E [R246+0x20004], desc[UR8][R36.64], !P4 ;  /* 0x2000400024f67fae */ /* 0x0003e8000e121848 */
[----:B------:R2:W-:Y:S04]  /*119d0*/  LDGSTS.E [R246+0x24004], desc[UR8][R28.64], !P4 ;  /* 0x240040001cf67fae */ /* 0x0005e8000e121848 */
[----:B------:R4:W-:Y:S01]  /*119e0*/  LDGSTS.E [R246+0x28004], desc[UR8][R18.64], !P4 ;  /* 0x2800400012f67fae */ /* 0x0009e2000e121848 */
[----:B------:R-:W-:-:S05]  /*119f0*/  IMAD.WIDE R10, R22, 0x4, R184 ;  /* 0x00000004160a7825 */ /* 0x000fca00078e02b8 */
[----:B------:R4:W-:Y:S04]  /*11a00*/  STL.64 [R1+0xf00], R10 ;  /* 0x000f000a01007387 */ /* 0x0009e80000100a00 */
[----:B------:R-:W3:Y:S04]  /*11a10*/  LDL.LU.64 R108, [R1+0x508] ;  /* 0x00050800016c7983 */ /* 0x000ee80000300a00 */
[----:B------:R-:W3:Y:S04]  /*11a20*/  LDL.LU.64 R116, [R1+0x500] ;  /* 0x0005000001747983 */ /* 0x000ee80000300a00 */
        /* <DEDUP_REMOVED lines=10> */
[----:B------:R1:W-:Y:S03]  /*11ad0*/  STL.64 [R1+0xf78], R28 ;  /* 0x000f781c01007387 */ /* 0x0003e60000100a00 */
[----:B------:R-:W-:Y:S01]  /*11ae0*/  IMAD.WIDE R10, R22, 0x4, R148 ;  /* 0x00000004160a7825 */ /* 0x000fe200078e0294 */
[----:B------:R2:W-:Y:S04]  /*11af0*/  STL.64 [R1+0xfb0], R18 ;  /* 0x000fb01201007387 */ /* 0x0005e80000100a00 */
[----:B------:R4:W-:Y:S04]  /*11b00*/  STL.64 [R1+0xfe8], R10 ;  /* 0x000fe80a01007387 */ /* 0x0009e80000100a00 */
[----:B------:R-:W4:Y:S04]  /*11b10*/  LDL.LU.64 R124, [R1+0x178] ;  /* 0x00017800017c7983 */ /* 0x000f280000300a00 */
[----:B------:R-:W4:Y:S04]  /*11b20*/  LDL.LU.64 R132, [R1+0x170] ;  /* 0x0001700001847983 */ /* 0x000f280000300a00 */
[----:B------:R-:W4:Y:S01]  /*11b30*/  LDL.LU.64 R148, [R1+0x168] ;  /* 0x0001680001947983 */ /* 0x000f220000300a00 */
[----:B------:R-:W-:-:S02]  /*11b40*/  VIADD R0, R235, 0xffffffa3 ;  /* 0xffffffa3eb007836 */ /* 0x000fc40000000000 */
[----:B------:R-:W2:Y:S01]  /*11b50*/  LDC R235, c[0x0][0x230] ;  /* 0x00008c00ffeb7b82 */ /* 0x000ea20000000800 */
[----:B------:R1:W-:Y:S01]  /*11b60*/  LDGSTS.E [R246+0x24008], desc[UR8][R28.64], !P5 ;  /* 0x240080001cf67fae */ /* 0x0003e2000e921848 */
[----:B---3--:R-:W-:Y:S01]  /*11b70*/  IMAD.WIDE R36, R22, 0x4, R160 ;  /* 0x0000000416247825 */ /* 0x008fe200078e02a0 */
[----:B------:R-:W-:Y:S02]  /*11b80*/  ISETP.GE.U32.AND P1, PT, R0, 0x7fffff64, PT ;  /* 0x7fffff640000780c */ /* 0x000fe40003f26070 */
[----:B------:R3:W-:Y:S04]  /*11b90*/  LDGSTS.E [R246+0x28008], desc[UR8][R18.64], !P5 ;  /* 0x2800800012f67fae */ /* 0x0007e8000e921848 */
[----:B------:R4:W-:Y:S04]  /*11ba0*/  STL.64 [R1+0x1020], R36 ;  /* 0x0010202401007387 */ /* 0x0009e80000100a00 */
[----:B------:R-:W4:Y:S01]  /*11bb0*/  LDL.LU.64 R160, [R1+0x160] ;  /* 0x0001600001a07983 */ /* 0x000f220000300a00 */
[----:B------:R-:W-:-:S02]  /*11bc0*/  VIADD R0, R4, 0xffffffa2 ;  /* 0xffffffa204007836 */ /* 0x000fc40000000000 */
[----:B------:R-:W3:Y:S01]  /*11bd0*/  LDC R4, c[0x0][0x230] ;  /* 0x00008c00ff047b82 */ /* 0x000ee20000000800 */
[----:B------:R4:W-:Y:S02]  /*11be0*/  LDGSTS.E [R246+0x2c008], desc[UR8][R10.64], !P5 ;  /* 0x2c0080000af67fae */ /* 0x0009e4000e921848 */
[----:B------:R-:W-:Y:S01]  /*11bf0*/  ISETP.GE.U32.AND P2, PT, R0, 0x7fffff63, PT ;  /* 0x7fffff630000780c */ /* 0x000fe20003f46070 */
[----:B------:R-:W-:Y:S01]  /*11c00*/  VIADD R0, R5, 0xffffffa1 ;  /* 0xffffffa105007836 */ /* 0x000fe20000000000 */
[----:B------:R4:W-:Y:S01]  /*11c10*/  LDGSTS.E [R246+0x2000c], desc[UR8][R36.64], !P6 ;  /* 0x2000c00024f67fae */ /* 0x0009e2000f121848 */
[----:B-1----:R-:W-:Y:S02]  /*11c20*/  IMAD.WIDE R28, R22, 0x4, R100 ;  /* 0x00000004161c7825 */ /* 0x002fe400078e0264 */
[----:B------:R-:W1:Y:S01]  /*11c30*/  LDC R5, c[0x0][0x230] ;  /* 0x00008c00ff057b82 */ /* 0x000e620000000800 */
[----:B------:R-:W-:Y:S01]  /*11c40*/  ISETP.GE.U32.AND P3, PT, R0, 0x7fffff62, PT ;  /* 0x7fffff620000780c */ /* 0x000fe20003f66070 */
[----:B--2---:R-:W-:Y:S01]  /*11c50*/  VIADD R0, R235, 0xffffffa0 ;  /* 0xffffffa0eb007836 */ /* 0x004fe20000000000 */
[----:B------:R2:W-:Y:S04]  /*11c60*/  STL.64 [R1+0x13b0], R28 ;  /* 0x0013b01c01007387 */ /* 0x0005e80000100a00 */
[----:B------:R-:W-:Y:S01]  /*11c70*/  ISETP.GE.U32.AND P4, PT, R0, 0x7fffff61, PT ;  /* 0x7fffff610000780c */ /* 0x000fe20003f86070 */
[----:B------:R2:W-:Y:S01]  /*11c80*/  LDGSTS.E [R246+0x2400c], desc[UR8][R28.64], !P6 ;  /* 0x2400c0001cf67fae */ /* 0x0005e2000f121848 */
[----:B------:R-:W1:Y:S01]  /*11c90*/  LDC R235, c[0x0][0x230] ;  /* 0x00008c00ffeb7b82 */ /* 0x000e620000000800 */
[----:B---3--:R-:W-:-:S07]  /*11ca0*/  VIADD R0, R4, 0xffffff87 ;  /* 0xffffff8704007836 */ /* 0x008fce0000000000 */
[----:B------:R-:W3:Y:S01]  /*11cb0*/  LDC R4, c[0x0][0x230] ;  /* 0x00008c00ff047b82 */ /* 0x000ee20000000800 */
[----:B------:R-:W-:Y:S01]  /*11cc0*/  ISETP.GE.U32.AND P5, PT, R0, 0x7fffff48, PT ;  /* 0x7fffff480000780c */ /* 0x000fe20003fa6070 */
[----:B------:R-:W-:-:S04]  /*11cd0*/  IMAD.WIDE R18, R22, 0x4, R108 ;  /* 0x0000000416127825 */ /* 0x000fc800078e026c */
[C---:B----4-:R-:W-:Y:S01]  /*11ce0*/  IMAD.WIDE R10, R22.reuse, 0x4, R116 ;  /* 0x00000004160a7825 */ /* 0x050fe200078e0274 */
[----:B------:R4:W-:Y:S03]  /*11cf0*/  STL.64 [R1+0x13b8], R18 ;  /* 0x0013b81201007387 */ /* 0x0009e60000100a00 */
[C---:B------:R-:W-:Y:S01]  /*11d00*/  IMAD.WIDE R36, R22.reuse, 0x4, R140 ;  /* 0x0000000416247825 */ /* 0x040fe200078e028c */
[----:B------:R4:W-:Y:S03]  /*11d10*/  LDGSTS.E [R246+0x2800c], desc[UR8][R18.64], !P6 ;  /* 0x2800c00012f67fae */ /* 0x0009e6000f121848 */
[C---:B--2---:R-:W-:Y:S01]  /*11d20*/  IMAD.WIDE R28, R22.reuse, 0x4, R168 ;  /* 0x00000004161c7825 */ /* 0x044fe200078e02a8 */
[----:B------:R2:W-:Y:S04]  /*11d30*/  STL.64 [R1+0x13c0], R10 ;  /* 0x0013c00a01007387 */ /* 0x0005e80000100a00 */
[----:B------:R2:W-:Y:S01]  /*11d40*/  LDGSTS.E [R246+0x2c00c], desc[UR8][R10.64], !P6 ;  /* 0x2c00c0000af67fae */ /* 0x0005e2000f121848 */
[----:B----4-:R-:W-:-:S03]  /*11d50*/  IMAD.WIDE R18, R22, 0x4, R176 ;  /* 0x0000000416127825 */ /* 0x010fc600078e02b0 */
[----:B------:R4:W-:Y:S04]  /*11d60*/  STL.64 [R1+0x1748], R36 ;  /* 0x0017482401007387 */ /* 0x0009e80000100a00 */
[----:B------:R-:W3:Y:S01]  /*11d70*/  LDL.LU.64 R92, [R1+0x158] ;  /* 0x00015800015c7983 */ /* 0x000ee20000300a00 */
[----:B--2---:R-:W-:-:S03]  /*11d80*/  IMAD.WIDE R10, R22, 0x4, R184 ;  /* 0x00000004160a7825 */ /* 0x004fc600078e02b8 */
[----:B------:R2:W-:Y:S04]  /*11d90*/  STL.64 [R1+0x1750], R28 ;  /* 0x0017501c01007387 */ /* 0x0005e80000100a00 */
[----:B------:R-:W3:Y:S04]  /*11da0*/  LDL.LU.64 R100, [R1+0x138] ;  /* 0x0001380001647983 */ /* 0x000ee80000300a00 */
[----:B------:R1:W-:Y:S04]  /*11db0*/  STL.64 [R1+0x1758], R18 ;  /* 0x0017581201007387 */ /* 0x0003e80000100a00 */
[----:B------:R-:W3:Y:S04]  /*11dc0*/  LDL.LU.64 R108, [R1+0x150] ;  /* 0x00015000016c7983 */ /* 0x000ee80000300a00 */
[----:B------:R1:W-:Y:S04]  /*11dd0*/  STL.64 [R1+0x1760], R10 ;  /* 0x0017600a01007387 */ /* 0x0003e80000100a00 */
[----:B------:R-:W3:Y:S04]  /*11de0*/  LDL.LU.64 R116, [R1+0x148] ;  /* 0x0001480001747983 */ /* 0x000ee80000300a00 */
[----:B------:R-:W3:Y:S04]  /*11df0*/  LDL.LU.64 R140, [R1+0x140] ;  /* 0x00014000018c7983 */ /* 0x000ee80000300a00 */
[----:B------:R-:W3:Y:S04]  /*11e00*/  LDL.LU.64 R168, [R1+0x130] ;  /* 0x0001300001a87983 */ /* 0x000ee80000300a00 */
[----:B------:R-:W3:Y:S04]  /*11e10*/  LDL.LU.64 R176, [R1+0x128] ;  /* 0x0001280001b07983 */ /* 0x000ee80000300a00 */
[----:B------:R4:W-:Y:S04]  /*11e20*/  LDGSTS.E [R246+0x30000], desc[UR8][R36.64], !P5 ;  /* 0x3000000024f67fae */ /* 0x0009e8000e921848 */
[----:B------:R2:W-:Y:S04]  /*11e30*/  LDGSTS.E [R246+0x34000], desc[UR8][R28.64], !P5 ;  /* 0x340000001cf67fae */ /* 0x0005e8000e921848 */
[----:B------:R1:W-:Y:S01]  /*11e40*/  LDGSTS.E [R246+0x38000], desc[UR8][R18.64], !P5 ;  /* 0x3800000012f67fae */ /* 0x0003e2000e921848 */
[----:B----4-:R-:W-:-:S03]  /*11e50*/  IMAD.WIDE R36, R22, 0x4, R124 ;  /* 0x0000000416247825 */ /* 0x010fc600078e027c */
[----:B------:R-:W4:Y:S01]  /*11e60*/  LDL.LU.64 R184, [R1+0x120] ;  /* 0x0001200001b87983 */ /* 0x000f220000300a00 */
[----:B--2---:R-:W-:-:S03]  /*11e70*/  IMAD.WIDE R28, R22, 0x4, R132 ;  /* 0x00000004161c7825 */ /* 0x004fc600078e0284 */
[----:B------:R2:W-:Y:S01]  /*11e80*/  LDGSTS.E [R246+0x3c000], desc[UR8][R10.64], !P5 ;  /* 0x3c0000000af67fae */ /* 0x0005e2000e921848 */
[----:B-1----:R-:W-:-:S03]  /*11e90*/  IMAD.WIDE R18, R22, 0x4, R148 ;  /* 0x0000000416127825 */ /* 0x002fc600078e0294 */
[----:B------:R1:W-:Y:S04]  /*11ea0*/  STL.64 [R1+0x1768], R36 ;  /* 0x0017682401007387 */ /* 0x0003e80000100a00 */
[----:B------:R1:W-:Y:S04]  /*11eb0*/  STL.64 [R1+0x1770], R28 ;  /* 0x0017701c01007387 */ /* 0x0003e80000100a00 */
[----:B------:R1:W-:Y:S01]  /*11ec0*/  STL.64 [R1+0x1778], R18 ;  /* 0x0017781201007387 */ /* 0x0003e20000100a00 */
[----:B--2---:R-:W-:-:S05]  /*11ed0*/  IMAD.WIDE R10, R22, 0x4, R160 ;  /* 0x00000004160a7825 */ /* 0x004fca00078e02a0 */
[----:B------:R4:W-:Y:S04]  /*11ee0*/  STL.64 [R1+0x1780], R10 ;  /* 0x0017800a01007387 */ /* 0x0009e80000100a00 */
[----:B------:R-:W2:Y:S04]  /*11ef0*/  LDL.LU.64 R124, [R1+0x4f8] ;  /* 0x0004f800017c7983 */ /* 0x000ea80000300a00 */
[----:B------:R-:W2:Y:S04]  /*11f00*/  LDL.LU.64 R132, [R1+0x4f0] ;  /* 0x0004f00001847983 */ /* 0x000ea80000300a00 */
[----:B------:R-:W2:Y:S04]  /*11f10*/  LDL.LU.64 R148, [R1+0x4e8] ;  /* 0x0004e80001947983 */ /* 0x000ea80000300a00 */
[----:B------:R-:W2:Y:S01]  /*11f20*/  LDL.LU.64 R160, [R1+0x4e0] ;  /* 0x0004e00001a07983 */ /* 0x000ea20000300a00 */
[----:B------:R-:W-:-:S05]  /*11f30*/  VIADD R0, R234, 0xffffff86 ;  /* 0xffffff86ea007836 */ /* 0x000fca0000000000 */
[----:B------:R-:W-:Y:S01]  /*11f40*/  ISETP.GE.U32.AND P6, PT, R0, 0x7fffff47, PT ;  /* 0x7fffff470000780c */ /* 0x000fe20003fc6070 */
[----:B------:R-:W-:Y:S02]  /*11f50*/  VIADD R0, R5, 0xffffff85 ;  /* 0xffffff8505007836 */ /* 0x000fe40000000000 */
[----:B------:R-:W2:Y:S03]  /*11f60*/  LDC R5, c[0x0][0x230] ;  /* 0x00008c00ff057b82 */ /* 0x000ea60000000800 */
[----:B------:R-:W-:Y:S01]  /*11f70*/  ISETP.GE.U32.AND P5, PT, R0, 0x7fffff46, PT ;  /* 0x7fffff460000780c */ /* 0x000fe20003fa6070 */
[----:B---3--:R-:W-:-:S06]  /*11f80*/  VIADD R0, R4, 0xffffff84 ;  /* 0xffffff8404007836 */ /* 0x008fcc0000000000 */
[----:B------:R1:W-:Y:S04]  /*11f90*/  LDGSTS.E [R246+0x30004], desc[UR8][R36.64], !P6 ;  /* 0x3000400024f67fae */ /* 0x0003e8000f121848 */
[----:B------:R3:W-:Y:S04]  /*11fa0*/  LDGSTS.E [R246+0x34004], desc[UR8][R28.64], !P6 ;  /* 0x340040001cf67fae */ /* 0x0007e8000f121848 */
[----:B------:R3:W-:Y:S04]  /*11fb0*/  LDGSTS.E [R246+0x38004], desc[UR8][R18.64], !P6 ;  /* 0x3800400012f67fae */ /* 0x0007e8000f121848 */
[----:B------:R4:W-:Y:S01]  /*11fc0*/  LDGSTS.E [R246+0x3c004], desc[UR8][R10.64], !P6 ;  /* 0x3c0040000af67fae */ /* 0x0009e2000f121848 */
[----:B------:R-:W-:Y:S01]  /*11fd0*/  ISETP.GE.U32.AND P6, PT, R0, 0x7fffff45, PT ;  /* 0x7fffff450000780c */ /* 0x000fe20003fc6070 */
[----:B------:R-:W-:-:S04]  /*11fe0*/  IMAD.WIDE R68, R22, 0x4, R92 ;  /* 0x0000000416447825 */ /* 0x000fc800078e025c */
[C---:B-1----:R-:W-:Y:S01]  /*11ff0*/  IMAD.WIDE R36, R22.reuse, 0x4, R100 ;  /* 0x0000000416247825 */ /* 0x042fe200078e0264 */
[----:B------:R-:W-:Y:S03]  /*12000*/  STL.64 [R1+0x1788], R68 ;  /* 0x0017884401007387 */ /* 0x000fe60000100a00 */
[C---:B------:R-:W-:Y:S01]  /*12010*/  IMAD.WIDE R60, R22.reuse, 0x4, R108 ;  /* 0x00000004163c7825 */ /* 0x040fe200078e026c */
[----:B------:R-:W-:Y:S03]  /*12020*/  STL.64 [R1+0x17a8], R36 ;  /* 0x0017a82401007387 */ /* 0x000fe60000100a00 */
[C---:B------:R-:W-:Y:S01]  /*12030*/  IMAD.WIDE R52, R22.reuse, 0x4, R116 ;  /* 0x0000000416347825 */ /* 0x040fe200078e0274 */
[----:B------:R-:W-:Y:S03]  /*12040*/  STL.64 [R1+0x1790], R60 ;  /* 0x0017903c01007387 */ /* 0x000fe60000100a00 */
[C---:B------:R-:W-:Y:S01]  /*12050*/  IMAD.WIDE R44, R22.reuse, 0x4, R140 ;  /* 0x00000004162c7825 */ /* 0x040fe200078e028c */
[----:B------:R-:W-:Y:S03]  /*12060*/  STL.64 [R1+0x1798], R52 ;  /* 0x0017983401007387 */ /* 0x000fe60000100a00 */
[C---:B---3--:R-:W-:Y:S01]  /*12070*/  IMAD.WIDE R28, R22.reuse, 0x4, R168 ;  /* 0x00000004161c7825 */ /* 0x048fe200078e02a8 */
[----:B------:R-:W-:Y:S03]  /*12080*/  STL.64 [R1+0x17a0], R44 ;  /* 0x0017a02c01007387 */ /* 0x000fe60000100a00 */
[C---:B------:R-:W-:Y:S01]  /*12090*/  IMAD.WIDE R18, R22.reuse, 0x4, R176 ;  /* 0x0000000416127825 */ /* 0x040fe200078e02b0 */
[----:B------:R-:W3:Y:S04]  /*120a0*/  LDL.LU.64 R168, [R1+0x4d8] ;  /* 0x0004d80001a87983 */ /* 0x000ee80000300a00 */
[----:B------:R-:W-:Y:S04]  /*120b0*/  STL.64 [R1+0x17b0], R28 ;  /* 0x0017b01c01007387 */ /* 0x000fe80000100a00 */
[----:B------:R-:W3:Y:S04]  /*120c0*/  LDL.LU.64 R176, [R1+0x4b8] ;  /* 0x0004b80001b07983 */ /* 0x000ee80000300a00 */
[----:B------:R1:W-:Y:S01]  /*120d0*/  STL.64 [R1+0x17b8], R18 ;  /* 0x0017b81201007387 */ /* 0x0003e20000100a00 */
[----:B----4-:R-:W-:-:S03]  /*120e0*/  IMAD.WIDE R10, R22, 0x4, R184 ;  /* 0x00000004160a7825 */ /* 0x010fc600078e02b8 */
[----:B------:R-:W-:Y:S04]  /*120f0*/  LDGSTS.E [R246+0x30008], desc[UR8][R68.64], !P5 ;  /* 0x3000800044f67fae */ /* 0x000fe8000e921848 */
[----:B------:R-:W4:Y:S04]  /*12100*/  LDL.LU.64 R184, [R1+0x118] ;  /* 0x0001180001b87983 */ /* 0x000f280000300a00 */
[----:B------:R-:W-:Y:S04]  /*12110*/  LDGSTS.E [R246+0x34008], desc[UR8][R60.64], !P5 ;  /* 0x340080003cf67fae */ /* 0x000fe8000e921848 */
[----:B------:R-:W-:Y:S04]  /*12120*/  LDGSTS.E [R246+0x38008], desc[UR8][R52.64], !P5 ;  /* 0x3800800034f67fae */ /* 0x000fe8000e921848 */
[----:B------:R-:W-:Y:S04]  /*12130*/  LDGSTS.E [R246+0x3c008], desc[UR8][R44.64], !P5 ;  /* 0x3c0080002cf67fae */ /* 0x000fe8000e921848 */
[----:B------:R-:W-:Y:S04]  /*12140*/  LDGSTS.E [R246+0x3000c], desc[UR8][R36.64], !P6 ;  /* 0x3000c00024f67fae */ /* 0x000fe8000f121848 */
[----:B------:R1:W-:Y:S04]  /*12150*/  STL.64 [R1+0x17c0], R10 ;  /* 0x0017c00a01007387 */ /* 0x0003e80000100a00 */
[----:B------:R-:W-:Y:S04]  /*12160*/  LDGSTS.E [R246+0x3400c], desc[UR8][R28.64], !P6 ;  /* 0x3400c0001cf67fae */ /* 0x000fe8000f121848 */
[----:B------:R1:W-:Y:S04]  /*12170*/  LDGSTS.E [R246+0x3800c], desc[UR8][R18.64], !P6 ;  /* 0x3800c00012f67fae */ /* 0x0003e8000f121848 */
[----:B------:R-:W4:Y:S04]  /*12180*/  LDL.LU.64 R140, [R1+0xf8] ;  /* 0x0000f800018c7983 */ /* 0x000f280000300a00 */
[----:B------:R-:W4:Y:S04]  /*12190*/  LDL.LU.64 R116, [R1+0xd8] ;  /* 0x0000d80001747983 */ /* 0x000f280000300a00 */
[----:B------:R1:W-:Y:S04]  /*121a0*/  LDGSTS.E [R246+0x3c00c], desc[UR8][R10.64], !P6 ;  /* 0x3c00c0000af67fae */ /* 0x0003e8000f121848 */
[----:B------:R-:W4:Y:S04]  /*121b0*/  LDL.LU.64 R84, [R1+0xb8] ;  /* 0x0000b80001547983 */ /* 0x000f280000300a00 */
[----:B------:R-:W4:Y:S01]  /*121c0*/  LDL.LU.64 R76, [R1+0x98] ;  /* 0x00009800014c7983 */ /* 0x000f220000300a00 */
[----:B--2---:R-:W-:-:S04]  /*121d0*/  IMAD.WIDE R238, R22, 0x4, R124 ;  /* 0x0000000416ee7825 */ /* 0x004fc800078e027c */
[C---:B------:R-:W-:Y:S01]  /*121e0*/  IMAD.WIDE R240, R22.reuse, 0x4, R132 ;  /* 0x0000000416f07825 */ /* 0x040fe200078e0284 */
[----:B------:R-:W-:Y:S03]  /*121f0*/  LDGSTS.E [R247+0x20000], desc[UR8][R238.64], !P1 ;  /* 0x20000000eef77fae */ /* 0x000fe6000c921848 */
[C---:B-1----:R-:W-:Y:S01]  /*12200*/  IMAD.WIDE R18, R22.reuse, 0x4, R148 ;  /* 0x0000000416127825 */ /* 0x042fe200078e0294 */
[----:B------:R-:W-:Y:S03]  /*12210*/  LDGSTS.E [R247+0x24000], desc[UR8][R240.64], !P1 ;  /* 0x24000000f0f77fae */ /* 0x000fe6000c921848 */
[----:B------:R-:W-:Y:S01]  /*12220*/  IMAD.WIDE R10, R22, 0x4, R160 ;  /* 0x00000004160a7825 */ /* 0x000fe200078e02a0 */
[----:B------:R1:W-:Y:S04]  /*12230*/  STL.64 [R1+0xe00], R18 ;  /* 0x000e001201007387 */ /* 0x0003e80000100a00 */
[----:B------:R-:W2:Y:S04]  /*12240*/  LDL.LU.64 R60, [R1+0x4d0] ;  /* 0x0004d000013c7983 */ /* 0x000ea80000300a00 */
[----:B------:R2:W-:Y:S04]  /*12250*/  STL.64 [R1+0xe20], R10 ;  /* 0x000e200a01007387 */ /* 0x0005e80000100a00 */
[----:B------:R-:W2:Y:S04]  /*12260*/  LDL.LU.64 R52, [R1+0x4c8] ;  /* 0x0004c80001347983 */ /* 0x000ea80000300a00 */
[----:B------:R-:W2:Y:S04]  /*12270*/  LDL.LU.64 R108, [R1+0x4c0] ;  /* 0x0004c000016c7983 */ /* 0x000ea80000300a00 */
[----:B------:R-:W-:Y:S01]  /*12280*/  LDGSTS.E [R247+0x28000], desc[UR8][R18.64], !P1 ;  /* 0x2800000012f77fae */ /* 0x000fe2000c921848 */
[----:B------:R-:W-:-:S02]  /*12290*/  IMAD.SHL.U32 R252, R243, 0x40, RZ ;  /* 0x00000040f3fc7824 */ /* 0x000fc400078e00ff */
[----:B------:R-:W-:Y:S01]  /*122a0*/  VIADD R0, R236, 0xffffff82 ;  /* 0xffffff82ec007836 */ /* 0x000fe20000000000 */
[----:B------:R2:W-:Y:S04]  /*122b0*/  LDGSTS.E [R247+0x2c000], desc[UR8][R10.64], !P1 ;  /* 0x2c0000000af77fae */ /* 0x0005e8000c921848 */
[----:B-1----:R-:W2:Y:S04]  /*122c0*/  LDL.LU.64 R18, [R1+0x4b0] ;  /* 0x0004b00001127983 */ /* 0x002ea80000300a00 */
[----:B------:R-:W2:Y:S01]  /*122d0*/  LDL.LU.64 R28, [R1+0x4a8] ;  /* 0x0004a800011c7983 */ /* 0x000ea20000300a00 */
[----:B------:R-:W-:Y:S01]  /*122e0*/  VIADD R4, R235, 0xffffff83 ;  /* 0xffffff83eb047836 */ /* 0x000fe20000000000 */
[----:B------:R-:W-:Y:S01]  /*122f0*/  ISETP.GE.U32.AND P5, PT, R0, 0x7fffff43, PT ;  /* 0x7fffff430000780c */ /* 0x000fe20003fa6070 */
[----:B------:R-:W-:-:S03]  /*12300*/  VIADD R0, R5, 0xffffff81 ;  /* 0xffffff8105007836 */ /* 0x000fc60000000000 */
[----:B------:R-:W-:Y:S01]  /*12310*/  ISETP.GE.U32.AND P6, PT, R4, 0x7fffff44, PT ;  /* 0x7fffff440400780c */ /* 0x000fe20003fc6070 */
[----:B---3--:R-:W-:-:S05]  /*12320*/  IMAD.WIDE R154, R22, 0x4, R168 ;  /* 0x00000004169a7825 */ /* 0x008fca00078e02a8 */
[----:B------:R-:W-:Y:S01]  /*12330*/  LDGSTS.E [R247+0x20004], desc[UR8][R154.64], !P2 ;  /* 0x200040009af77fae */ /* 0x000fe2000d121848 */
[----:B------:R-:W-:-:S04]  /*12340*/  IMAD.WIDE R152, R22, 0x4, R176 ;  /* 0x0000000416987825 */ /* 0x000fc800078e02b0 */
[C---:B----4-:R-:W-:Y:S02]  /*12350*/  IMAD.WIDE R176, R22.reuse, 0x4, R184 ;  /* 0x0000000416b07825 */ /* 0x050fe400078e02b8 */
[----:B------:R-:W3:Y:S04]  /*12360*/  LDL.LU.64 R184, [R1+0x4a0] ;  /* 0x0004a00001b87983 */ /* 0x000ee80000300a00 */
[----:B------:R-:W4:Y:S04]  /*12370*/  LDL.LU.64 R168, [R1+0x110] ;  /* 0x0001100001a87983 */ /* 0x000f280000300a00 */
[----:B------:R-:W4:Y:S04]  /*12380*/  LDL.LU.64 R160, [R1+0x108] ;  /* 0x0001080001a07983 */ /* 0x000f280000300a00 */
[----:B------:R-:W4:Y:S04]  /*12390*/  LDL.LU.64 R148, [R1+0x100] ;  /* 0x0001000001947983 */ /* 0x000f280000300a00 */
[----:B------:R-:W-:Y:S04]  /*123a0*/  STL [R1+0x1044], R252 ;  /* 0x001044fc01007387 */ /* 0x000fe80000100800 */
[----:B------:R-:W-:Y:S04]  /*123b0*/  STL.64 [R1+0xe18], R154 ;  /* 0x000e189a01007387 */ /* 0x000fe80000100a00 */
[----:B------:R-:W4:Y:S04]  /*123c0*/  LDL.LU.64 R132, [R1+0xf0] ;  /* 0x0000f00001847983 */ /* 0x000f280000300a00 */
[----:B------:R-:W4:Y:S01]  /*123d0*/  LDL.LU.64 R124, [R1+0xe8] ;  /* 0x0000e800017c7983 */ /* 0x000f220000300a00 */
[----:B------:R-:W-:-:S03]  /*123e0*/  IMAD.WIDE R140, R22, 0x4, R140 ;  /* 0x00000004168c7825 */ /* 0x000fc600078e028c */
[----:B------:R-:W-:Y:S01]  /*123f0*/  STL.64 [R1+0xf70], R152 ;  /* 0x000f709801007387 */ /* 0x000fe20000100a00 */
[----:B------:R-:W-:-:S03]  /*12400*/  IMAD.WIDE R100, R22, 0x4, R116 ;  /* 0x0000000416647825 */ /* 0x000fc600078e0274 */
[----:B------:R-:W4:Y:S04]  /*12410*/  LDL.LU.64 R116, [R1+0xe0] ;  /* 0x0000e00001747983 */ /* 0x000f280000300a00 */
[----:B------:R-:W4:Y:S01]  /*12420*/  LDL.LU.64 R92, [R1+0xd0] ;  /* 0x0000d000015c7983 */ /* 0x000f220000300a00 */
[----:B------:R-:W-:-:S03]  /*12430*/  IMAD.WIDE R68, R22, 0x4, R84 ;  /* 0x0000000416447825 */ /* 0x000fc600078e0254 */
[----:B------:R-:W-:Y:S01]  /*12440*/  STL.64 [R1+0x1428], R176 ;  /* 0x001428b001007387 */ /* 0x000fe20000100a00 */
[----:B------:R-:W-:-:S03]  /*12450*/  IMAD.WIDE R36, R22, 0x4, R76 ;  /* 0x0000000416247825 */ /* 0x000fc600078e024c */
[----:B------:R-:W4:Y:S04]  /*12460*/  LDL.LU.64 R84, [R1+0xc8] ;  /* 0x0000c80001547983 */ /* 0x000f280000300a00 */
[----:B------:R-:W4:Y:S04]  /*12470*/  LDL.LU.64 R76, [R1+0xc0] ;  /* 0x0000c000014c7983 */ /* 0x000f280000300a00 */
[----:B------:R-:W-:Y:S01]  /*12480*/  STL.64 [R1+0x17c8], R140 ;  /* 0x0017c88c01007387 */ /* 0x000fe20000100a00 */
[----:B--2---:R-:W-:-:S03]  /*12490*/  IMAD.WIDE R4, R22, 0x4, R60 ;  /* 0x0000000416047825 */ /* 0x004fc600078e023c */
[----:B------:R-:W2:Y:S04]  /*124a0*/  LDL.LU.64 R60, [R1+0xb0] ;  /* 0x0000b000013c7983 */ /* 0x000ea80000300a00 */
[----:B------:R-:W-:Y:S01]  /*124b0*/  STL.64 [R1+0x17e8], R100 ;  /* 0x0017e86401007387 */ /* 0x000fe20000100a00 */
[----:B------:R-:W-:-:S03]  /*124c0*/  IMAD.WIDE R234, R22, 0x4, R52 ;  /* 0x0000000416ea7825 */ /* 0x000fc600078e0234 */
[----:B------:R-:W-:Y:S01]  /*124d0*/  STL.64 [R1+0x1808], R68 ;  /* 0x0018084401007387 */ /* 0x000fe20000100a00 */
[----:B------:R-:W-:-:S03]  /*124e0*/  IMAD.WIDE R236, R22, 0x4, R108 ;  /* 0x0000000416ec7825 */ /* 0x000fc600078e026c */
[----:B------:R-:W2:Y:S04]  /*124f0*/  LDL.LU.64 R52, [R1+0xa8] ;  /* 0x0000a80001347983 */ /* 0x000ea80000300a00 */
[----:B------:R-:W2:Y:S04]  /*12500*/  LDL.LU.64 R44, [R1+0xa0] ;  /* 0x0000a000012c7983 */ /* 0x000ea80000300a00 */
[----:B------:R-:W2:Y:S04]  /*12510*/  LDL.LU.64 R108, [R1+0x90] ;  /* 0x00009000016c7983 */ /* 0x000ea80000300a00 */
[----:B------:R-:W-:Y:S01]  /*12520*/  STL.64 [R1+0x1828], R36 ;  /* 0x0018282401007387 */ /* 0x000fe20000100a00 */
[----:B------:R-:W-:-:S03]  /*12530*/  IMAD.WIDE R242, R22, 0x4, R18 ;  /* 0x0000000416f27825 */ /* 0x000fc600078e0212 */
[----:B------:R-:W2:Y:S01]  /*12540*/  LDL.LU.64 R18, [R1+0x88] ;  /* 0x0000880001127983 */ /* 0x000ea20000300a00 */
[----:B------:R-:W-:-:S03]  /*12550*/  IMAD.WIDE R10, R22, 0x4, R28 ;  /* 0x00000004160a7825 */ /* 0x000fc600078e021c */
[----:B------:R-:W-:Y:S04]  /*12560*/  LDGSTS.E [R247+0x24004], desc[UR8][R4.64], !P2 ;  /* 0x2400400004f77fae */ /* 0x000fe8000d121848 */
[----:B------:R1:W-:Y:S04]  /*12570*/  STL.64 [R1+0xe40], R10 ;  /* 0x000e400a01007387 */ /* 0x0003e80000100a00 */
[----:B------:R-:W-:Y:S04]  /*12580*/  LDGSTS.E [R247+0x28004], desc[UR8][R234.64], !P2 ;  /* 0x28004000eaf77fae */ /* 0x000fe8000d121848 */
[----:B------:R-:W-:Y:S04]  /*12590*/  LDGSTS.E [R247+0x2c004], desc[UR8][R236.64], !P2 ;  /* 0x2c004000ecf77fae */ /* 0x000fe8000d121848 */
[----:B------:R-:W-:Y:S04]  /*125a0*/  LDGSTS.E [R247+0x20008], desc[UR8][R152.64], !P3 ;  /* 0x2000800098f77fae */ /* 0x000fe8000d921848 */
[----:B------:R-:W-:Y:S04]  /*125b0*/  LDGSTS.E [R247+0x24008], desc[UR8][R242.64], !P3 ;  /* 0x24008000f2f77fae */ /* 0x000fe8000d921848 */
[----:B------:R1:W-:Y:S01]  /*125c0*/  LDGSTS.E [R247+0x28008], desc[UR8][R10.64], !P3 ;  /* 0x280080000af77fae */ /* 0x0003e2000d921848 */
[----:B---3--:R-:W-:-:S04]  /*125d0*/  IMAD.WIDE R184, R22, 0x4, R184 ;  /* 0x0000000416b87825 */ /* 0x008fc800078e02b8 */
[C---:B----4-:R-:W-:Y:S01]  /*125e0*/  IMAD.WIDE R168, R22.reuse, 0x4, R168 ;  /* 0x0000000416a87825 */ /* 0x050fe200078e02a8 */
[----:B------:R3:W-:Y:S03]  /*125f0*/  STL.64 [R1+0xe68], R184 ;  /* 0x000e68b801007387 */ /* 0x0007e60000100a00 */
[C---:B------:R-:W-:Y:S01]  /*12600*/  IMAD.WIDE R160, R22.reuse, 0x4, R160 ;  /* 0x0000000416a07825 */ /* 0x040fe200078e02a0 */
[----:B------:R4:W-:Y:S03]  /*12610*/  STL.64 [R1+0xef8], R168 ;  /* 0x000ef8a801007387 */ /* 0x0009e60000100a00 */
[----:B------:R-:W-:Y:S01]  /*12620*/  IMAD.WIDE R148, R22, 0x4, R148 ;  /* 0x0000000416947825 */ /* 0x000fe200078e0294 */
[----:B------:R4:W-:Y:S04]  /*12630*/  STL.64 [R1+0xf30], R160 ;  /* 0x000f30a001007387 */ /* 0x0009e80000100a00 */
[----:B------:R4:W-:Y:S01]  /*12640*/  STL.64 [R1+0xf68], R148 ;  /* 0x000f689401007387 */ /* 0x0009e20000100a00 */
[----:B------:R-:W-:Y:S01]  /*12650*/  UIADD3 UR48, UR48, -0x80, URZ ;  /* 0xffffff8030307890 */ /* 0x000fe2000fffe03f */
[----:B------:R-:W-:-:S02]  /*12660*/  ISETP.GE.U32.AND P1, PT, R0, 0x7fffff42, PT ;  /* 0x7fffff420000780c */ /* 0x000fc40003f26070 */
[----:B------:R-:W-:Y:S01]  /*12670*/  LDGSTS.E [R247+0x2c008], desc[UR8][R184.64], !P3 ;  /* 0x2c008000b8f77fae */ /* 0x000fe2000d921848 */
[----:B------:R-:W-:-:S04]  /*12680*/  IMAD.WIDE R132, R22, 0x4, R132 ;  /* 0x0000000416847825 */ /* 0x000fc800078e0284 */
[C---:B------:R-:W-:Y:S01]  /*12690*/  IMAD.WIDE R124, R22.reuse, 0x4, R124 ;  /* 0x00000004167c7825 */ /* 0x040fe200078e027c */
[----:B------:R4:W-:Y:S03]  /*126a0*/  STL.64 [R1+0x17d0], R132 ;  /* 0x0017d08401007387 */ /* 0x0009e60000100a00 */
[C---:B------:R-:W-:Y:S01]  /*126b0*/  IMAD.WIDE R116, R22.reuse, 0x4, R116 ;  /* 0x0000000416747825 */ /* 0x040fe200078e0274 */
[----:B------:R4:W-:Y:S03]  /*126c0*/  STL.64 [R1+0x17d8], R124 ;  /* 0x0017d87c01007387 */ /* 0x0009e60000100a00 */
[C---:B------:R-:W-:Y:S01]  /*126d0*/  IMAD.WIDE R92, R22.reuse, 0x4, R92 ;  /* 0x00000004165c7825 */ /* 0x040fe200078e025c */
[----:B------:R4:W-:Y:S03]  /*126e0*/  STL.64 [R1+0x17e0], R116 ;  /* 0x0017e07401007387 */ /* 0x0009e60000100a00 */
[C---:B------:R-:W-:Y:S01]  /*126f0*/  IMAD.WIDE R84, R22.reuse, 0x4, R84 ;  /* 0x0000000416547825 */ /* 0x040fe200078e0254 */
[----:B------:R4:W-:Y:S03]  /*12700*/  STL.64 [R1+0x17f0], R92 ;  /* 0x0017f05c01007387 */ /* 0x0009e60000100a00 */
[C---:B------:R-:W-:Y:S01]  /*12710*/  IMAD.WIDE R76, R22.reuse, 0x4, R76 ;  /* 0x00000004164c7825 */ /* 0x040fe200078e024c */
[----:B------:R4:W-:Y:S04]  /*12720*/  STL.64 [R1+0x17f8], R84 ;  /* 0x0017f85401007387 */ /* 0x0009e80000100a00 */
[----:B------:R4:W-:Y:S01]  /*12730*/  STL.64 [R1+0x1800], R76 ;  /* 0x0018004c01007387 */ /* 0x0009e20000100a00 */
[----:B--2---:R-:W-:-:S04]  /*12740*/  IMAD.WIDE R60, R22, 0x4, R60 ;  /* 0x00000004163c7825 */ /* 0x004fc800078e023c */
[C---:B------:R-:W-:Y:S01]  /*12750*/  IMAD.WIDE R52, R22.reuse, 0x4, R52 ;  /* 0x0000000416347825 */ /* 0x040fe200078e0234 */
[----:B------:R2:W-:Y:S03]  /*12760*/  STL.64 [R1+0x1810], R60 ;  /* 0x0018103c01007387 */ /* 0x0005e60000100a00 */
[----:B------:R-:W-:-:S04]  /*12770*/  IMAD.WIDE R44, R22, 0x4, R44 ;  /* 0x00000004162c7825 */ /* 0x000fc800078e022c */
[----:B------:R-:W-:-:S04]  /*12780*/  IMAD.WIDE R28, R22, 0x4, R108 ;  /* 0x00000004161c7825 */ /* 0x000fc800078e026c */
[----:B------:R-:W-:Y:S01]  /*12790*/  IMAD.WIDE R18, R22, 0x4, R18 ;  /* 0x0000000416127825 */ /* 0x000fe200078e0212 */
[----:B------:R-:W2:Y:S04]  /*127a0*/  LDL.LU.64 R108, [R1+0x80] ;  /* 0x00008000016c7983 */ /* 0x000ea80000300a00 */
[----:B------:R2:W-:Y:S04]  /*127b0*/  STL.64 [R1+0x1818], R52 ;  /* 0x0018183401007387 */ /* 0x0005e80000100a00 */
[----:B------:R2:W-:Y:S04]  /*127c0*/  STL.64 [R1+0x1820], R44 ;  /* 0x0018202c01007387 */ /* 0x0005e80000100a00 */
[----:B------:R2:W-:Y:S04]  /*127d0*/  STL.64 [R1+0x1830], R28 ;  /* 0x0018301c01007387 */ /* 0x0005e80000100a00 */
[----:B------:R2:W-:Y:S04]  /*127e0*/  STL.64 [R1+0x1838], R18 ;  /* 0x0018381201007387 */ /* 0x0005e80000100a00 */
[----:B-1----:R-:W2:Y:S04]  /*127f0*/  LDL.LU.64 R10, [R1+0x78] ;  /* 0x00007800010a7983 */ /* 0x002ea80000300a00 */
[----:B------:R-:W2:Y:S04]  /*12800*/  LDL.LU.64 R232, [R1+0x58] ;  /* 0x0000580001e87983 */ /* 0x000ea80000300a00 */
[----:B------:R-:W2:Y:S04]  /*12810*/  LDL.LU.64 R154, [R1+0x38] ;  /* 0x00003800019a7983 */ /* 0x000ea80000300a00 */
[----:B------:R-:W2:Y:S01]  /*12820*/  LDL.LU.64 R152, [R1+0x18] ;  /* 0x0000180001987983 */ /* 0x000ea20000300a00 */
[----:B------:R-:W-:-:S03]  /*12830*/  UISETP.GE.U32.AND UP1, UPT, UR48, 0x7fffff41, UPT ;  /* 0x7fffff413000788c */ /* 0x000fc6000bf26070 */
[----:B------:R-:W-:Y:S04]  /*12840*/  LDGSTS.E [R247+0x2000c], desc[UR8][R176.64], !P4 ;  /* 0x2000c000b0f77fae */ /* 0x000fe8000e121848 */
[----:B---3--:R-:W3:Y:S04]  /*12850*/  LDL.LU.64 R184, [R1+0x1bc8] ;  /* 0x001bc80001b87983 */ /* 0x008ee80000300a00 */
[----:B------:R-:W-:Y:S01]  /*12860*/  LDGSTS.E [R247+0x2400c], desc[UR8][R168.64], !P4 ;  /* 0x2400c000a8f77fae */ /* 0x000fe2000e121848 */
[----:B------:R-:W-:-:S03]  /*12870*/  PLOP3.LUT P2, PT, PT, PT, UP1, 0x80, 0x0 ;  /* 0x000000000000781c */ /* 0x000fc60003f4f018 */
[----:B------:R-:W3:Y:S04]  /*12880*/  LDL.LU.64 R176, [R1+0x1bc0] ;  /* 0x001bc00001b07983 */ /* 0x000ee80000300a00 */
[----:B------:R-:W-:Y:S01]  /*12890*/  LDGSTS.E [R247+0x2800c], desc[UR8][R160.64], !P4 ;  /* 0x2800c000a0f77fae */ /* 0x000fe2000e121848 */
[----:B------:R-:W-:-:S03]  /*128a0*/  PLOP3.LUT P3, PT, PT, PT, UP1, 0x80, 0x0 ;  /* 0x000000000000781c */ /* 0x000fc60003f6f018 */
[----:B----4-:R-:W4:Y:S04]  /*128b0*/  LDL.LU.64 R168, [R1+0x1bb8] ;  /* 0x001bb80001a87983 */ /* 0x010f280000300a00 */
[----:B------:R-:W-:Y:S01]  /*128c0*/  LDGSTS.E [R247+0x2c00c], desc[UR8][R148.64], !P4 ;  /* 0x2c00c00094f77fae */ /* 0x000fe2000e121848 */
[----:B------:R-:W-:-:S03]  /*128d0*/  PLOP3.LUT P4, PT, PT, PT, UP1, 0x80, 0x0 ;  /* 0x000000000000781c */ /* 0x000fc60003f8f018 */
[----:B------:R-:W4:Y:S04]  /*128e0*/  LDL.LU.64 R160, [R1+0x1bb0] ;  /* 0x001bb00001a07983 */ /* 0x000f280000300a00 */
[----:B------:R-:W-:Y:S04]  /*128f0*/  LDGSTS.E [R247+0x30000], desc[UR8][R140.64], !P6 ;  /* 0x300000008cf77fae */ /* 0x000fe8000f121848 */
[----:B------:R-:W4:Y:S04]  /*12900*/  LDL.LU.64 R148, [R1+0x1ba8] ;  /* 0x001ba80001947983 */ /* 0x000f280000300a00 */
[----:B------:R-:W-:Y:S04]  /*12910*/  LDGSTS.E [R247+0x34000], desc[UR8][R132.64], !P6 ;  /* 0x3400000084f77fae */ /* 0x000fe8000f121848 */
[----:B------:R-:W4:Y:S04]  /*12920*/  LDL.LU.64 R140, [R1+0x1ba0] ;  /* 0x001ba000018c7983 */ /* 0x000f280000300a00 */
[----:B------:R-:W-:Y:S04]  /*12930*/  LDGSTS.E [R247+0x38000], desc[UR8][R124.64], !P6 ;  /* 0x380000007cf77fae */ /* 0x000fe8000f121848 */
[----:B------:R-:W4:Y:S04]  /*12940*/  LDL.LU.64 R132, [R1+0x1b98] ;  /* 0x001b980001847983 */ /* 0x000f280000300a00 */
[----:B------:R-:W-:Y:S01]  /*12950*/  LDGSTS.E [R247+0x3c000], desc[UR8][R116.64], !P6 ;  /* 0x3c00000074f77fae */ /* 0x000fe2000f121848 */
[----:B------:R-:W-:-:S03]  /*12960*/  PLOP3.LUT P6, PT, PT, PT, UP1, 0x80, 0x0 ;  /* 0x000000000000781c */ /* 0x000fc60003fcf018 */
[----:B------:R-:W4:Y:S04]  /*12970*/  LDL.LU.64 R124, [R1+0x1b90] ;  /* 0x001b9000017c7983 */ /* 0x000f280000300a00 */
[----:B------:R-:W-:Y:S04]  /*12980*/  LDGSTS.E [R247+0x30004], desc[UR8][R100.64], !P5 ;  /* 0x3000400064f77fae */ /* 0x000fe8000e921848 */
[----:B------:R-:W4:Y:S04]  /*12990*/  LDL.LU.64 R116, [R1+0x1b88] ;  /* 0x001b880001747983 */ /* 0x000f280000300a00 */
[----:B------:R-:W-:Y:S04]  /*129a0*/  LDGSTS.E [R247+0x34004], desc[UR8][R92.64], !P5 ;  /* 0x340040005cf77fae */ /* 0x000fe8000e921848 */
[----:B------:R-:W-:Y:S04]  /*129b0*/  LDGSTS.E [R247+0x38004], desc[UR8][R84.64], !P5 ;  /* 0x3800400054f77fae */ /* 0x000fe8000e921848 */
[----:B------:R-:W-:Y:S04]  /*129c0*/  LDGSTS.E [R247+0x3c004], desc[UR8][R76.64], !P5 ;  /* 0x3c0040004cf77fae */ /* 0x000fe8000e921848 */
[----:B------:R-:W-:Y:S04]  /*129d0*/  LDGSTS.E [R247+0x30008], desc[UR8][R68.64], !P1 ;  /* 0x3000800044f77fae */ /* 0x000fe8000c921848 */
[----:B------:R-:W-:Y:S04]  /*129e0*/  LDGSTS.E [R247+0x34008], desc[UR8][R60.64], !P1 ;  /* 0x340080003cf77fae */ /* 0x000fe8000c921848 */
[----:B------:R-:W-:Y:S04]  /*129f0*/  LDGSTS.E [R247+0x38008], desc[UR8][R52.64], !P1 ;  /* 0x3800800034f77fae */ /* 0x000fe8000c921848 */
[----:B------:R-:W-:Y:S04]  /*12a00*/  LDGSTS.E [R247+0x3c008], desc[UR8][R44.64], !P1 ;  /* 0x3c0080002cf77fae */ /* 0x000fe8000c921848 */
[----:B------:R-:W-:Y:S04]  /*12a10*/  LDGSTS.E [R247+0x3000c], desc[UR8][R36.64], !P2 ;  /* 0x3000c00024f77fae */ /* 0x000fe8000d121848 */
[----:B------:R-:W-:Y:S01]  /*12a20*/  LDGSTS.E [R247+0x3400c], desc[UR8][R28.64], !P3 ;  /* 0x3400c0001cf77fae */ /* 0x000fe2000d921848 */
[----:B------:R-:W-:-:S03]  /*12a30*/  IMAD.WIDE R230, R252, 0x4, R230 ;  /* 0x00000004fce67825 */ /* 0x000fc600078e02e6 */
[----:B------:R-:W-:Y:S01]  /*12a40*/  LDGSTS.E [R247+0x3800c], desc[UR8][R18.64], !P4 ;  /* 0x3800c00012f77fae */ /* 0x000fe2000e121848 */
        /* <DEDUP_REMOVED lines=25> */
[----:B--2---:R-:W-:Y:S02]  /*12be0*/  IMAD.WIDE R22, R22, 0x4, R108 ;  /* 0x0000000416167825 */ /* 0x004fe400078e026c */
[----:B------:R-:W2:Y:S04]  /*12bf0*/  LDL.LU.64 R108, [R1+0x1b80] ;  /* 0x001b8000016c7983 */ /* 0x000ea80000300a00 */
[----:B------:R-:W2:Y:S04]  /*12c00*/  LDL.LU.64 R100, [R1+0x1b78] ;  /* 0x001b780001647983 */ /* 0x000ea80000300a00 */
[----:B------:R-:W2:Y:S04]  /*12c10*/  LDL.LU.64 R92, [R1+0x1b70] ;  /* 0x001b7000015c7983 */ /* 0x000ea80000300a00 */
[----:B------:R-:W2:Y:S04]  /*12c20*/  LDL.LU.64 R84, [R1+0x1b68] ;  /* 0x001b680001547983 */ /* 0x000ea80000300a00 */
[----:B------:R1:W-:Y:S04]  /*12c30*/  STL.64 [R1+0x1848], R22 ;  /* 0x0018481601007387 */ /* 0x0003e80000100a00 */
[----:B------:R-:W2:Y:S01]  /*12c40*/  LDL.LU.64 R76, [R1+0x1b60] ;  /* 0x001b6000014c7983 */ /* 0x000ea20000300a00 */
[----:B------:R-:W-:-:S03]  /*12c50*/  IMAD.WIDE R10, R252, 0x4, R10 ;  /* 0x00000004fc0a7825 */ /* 0x000fc600078e020a */
[----:B------:R-:W2:Y:S01]  /*12c60*/  LDL.LU.64 R68, [R1+0x1b58] ;  /* 0x001b580001447983 */ /* 0x000ea20000300a00 */
[----:B------:R-:W-:-:S03]  /*12c70*/  IMAD.WIDE R232, R252, 0x4, R232 ;  /* 0x00000004fce87825 */ /* 0x000fc600078e02e8 */
[----:B------:R-:W3:Y:S01]  /*12c80*/  LDL.LU.64 R60, [R1+0x1b50] ;  /* 0x001b5000013c7983 */ /* 0x000ee20000300a00 */
[----:B------:R-:W-:-:S03]  /*12c90*/  IMAD.WIDE R154, R252, 0x4, R154 ;  /* 0x00000004fc9a7825 */ /* 0x000fc600078e029a */
[----:B------:R-:W4:Y:S04]  /*12ca0*/  LDL.LU.64 R52, [R1+0x1b48] ;  /* 0x001b480001347983 */ /* 0x000f280000300a00 */
[----:B------:R-:W2:Y:S04]  /*12cb0*/  LDL.LU.64 R44, [R1+0x1b40] ;  /* 0x001b4000012c7983 */ /* 0x000ea80000300a00 */
[----:B------:R-:W4:Y:S04]  /*12cc0*/  LDL.LU.64 R36, [R1+0x1b38] ;  /* 0x001b380001247983 */ /* 0x000f280000300a00 */
[----:B------:R-:W2:Y:S04]  /*12cd0*/  LDL.LU.64 R28, [R1+0x1b30] ;  /* 0x001b3000011c7983 */ /* 0x000ea80000300a00 */
[----:B------:R1:W-:Y:S04]  /*12ce0*/  LDGSTS.E [R247+0x3c00c], desc[UR8][R22.64], !P6 ;  /* 0x3c00c00016f77fae */ /* 0x0003e8000f121848 */
[----:B------:R-:W2:Y:S04]  /*12cf0*/  LDL.LU.64 R18, [R1+0x1b28] ;  /* 0x001b280001127983 */ /* 0x000ea80000300a00 */
[----:B------:R-:W-:Y:S01]  /*12d00*/  STL [R1+0xc00], RZ ;  /* 0x000c00ff01007387 */ /* 0x000fe20000100800 */
[----:B-1----:R-:W-:-:S03]  /*12d10*/  IMAD.WIDE R246, R252, 0x4, R152 ;  /* 0x00000004fcf67825 */ /* 0x002fc600078e0298 */
[----:B------:R1:W-:Y:S01]  /*12d20*/  STL.64 [R1+0x18f8], R10 ;  /* 0x0018f80a01007387 */ /* 0x0003e20000100a00 */
[----:B------:R-:W-:-:S03]  /*12d30*/  IMAD.WIDE R152, R252, 0x4, R222 ;  /* 0x00000004fc987825 */ /* 0x000fc600078e02de */
[----:B------:R1:W-:Y:S01]  /*12d40*/  STL.64 [R1+0x1910], R232 ;  /* 0x001910e801007387 */ /* 0x0003e20000100a00 */
[----:B------:R-:W-:-:S03]  /*12d50*/  IMAD.WIDE R22, R252, 0x4, R214 ;  /* 0x00000004fc167825 */ /* 0x000fc600078e02d6 */
[----:B------:R1:W-:Y:S04]  /*12d60*/  STL.64 [R1+0x1928], R154 ;  /* 0x0019289a01007387 */ /* 0x0003e80000100a00 */
[----:B------:R-:W-:Y:S04]  /*12d70*/  STL.64 [R1+0x1940], R246 ;  /* 0x001940f601007387 */ /* 0x000fe80000100a00 */
[----:B------:R1:W-:Y:S04]  /*12d80*/  STL.64 [R1+0x1958], R230 ;  /* 0x001958e601007387 */ /* 0x0003e80000100a00 */
[----:B------:R1:W-:Y:S04]  /*12d90*/  STL.64 [R1+0x1970], R152 ;  /* 0x0019709801007387 */ /* 0x0003e80000100a00 */
[----:B------:R1:W-:Y:S04]  /*12da0*/  STL.64 [R1+0x1988], R22 ;  /* 0x0019881601007387 */ /* 0x0003e80000100a00 */
[----:B------:R-:W-:Y:S04]  /*12db0*/  STL.64 [R1+0x19a0], R206 ;  /* 0x0019a0ce01007387 */ /* 0x000fe80000100a00 */
[----:B------:R-:W-:Y:S04]  /*12dc0*/  STL.64 [R1+0x19b8], R198 ;  /* 0x0019b8c601007387 */ /* 0x000fe80000100a00 */
[----:B------:R-:W-:Y:S04]  /*12dd0*/  STL.64 [R1+0x19d0], R190 ;  /* 0x0019d0be01007387 */ /* 0x000fe80000100a00 */
[----:B------:R-:W-:Y:S04]  /*12de0*/  STL.64 [R1+0x19e8], R182 ;  /* 0x0019e8b601007387 */ /* 0x000fe80000100a00 */
[----:B------:R-:W-:Y:S04]  /*12df0*/  STL.64 [R1+0x19f8], R174 ;  /* 0x0019f8ae01007387 */ /* 0x000fe80000100a00 */
[----:B------:R1:W-:Y:S04]  /*12e00*/  STL.64 [R1+0x1a08], R166 ;  /* 0x001a08a601007387 */ /* 0x0003e80000100a00 */
        /* <DEDUP_REMOVED lines=16> */
[----:B------:R-:W0:Y:S04]  /*12f10*/  LDGDEPBAR ;  /* 0x00000000000079af */ /* 0x000e280000000000 */
[----:B------:R3:W-:Y:S04]  /*12f20*/  STL.64 [R1+0x1ad8], R26 ;  /* 0x001ad81a01007387 */ /* 0x0007e80000100a00 */
[----:B------:R-:W-:Y:S04]  /*12f30*/  LDGSTS.E [R248+0x70000], desc[UR8][R10.64], P0 ;  /* 0x700000000af87fae */ /* 0x000fe80008121848 */
[----:B------:R-:W-:Y:S04]  /*12f40*/  LDGSTS.E [R248+0x70400], desc[UR8][R232.64], P0 ;  /* 0x70400000e8f87fae */ /* 0x000fe80008121848 */
[----:B------:R-:W-:Y:S04]  /*12f50*/  LDGSTS.E [R248+0x70800], desc[UR8][R154.64], P0 ;  /* 0x708000009af87fae */ /* 0x000fe80008121848 */
[----:B-1----:R-:W2:Y:S04]  /*12f60*/  LDL.LU.64 R10, [R1+0x1b20] ;  /* 0x001b2000010a7983 */ /* 0x002ea80000300a00 */
[----:B------:R1:W-:Y:S04]  /*12f70*/  STL.64 [R1+0x1ae0], R16 ;  /* 0x001ae01001007387 */ /* 0x0003e80000100a00 */
[----:B------:R-:W2:Y:S04]  /*12f80*/  LDL.LU.64 R232, [R1+0x1b18] ;  /* 0x001b180001e87983 */ /* 0x000ea80000300a00 */
[----:B------:R1:W-:Y:S04]  /*12f90*/  STL.64 [R1+0x1ae8], R8 ;  /* 0x001ae80801007387 */ /* 0x0003e80000100a00 */
[----:B------:R-:W5:Y:S04]  /*12fa0*/  LDL.LU.64 R154, [R1+0x1b10] ;  /* 0x001b1000019a7983 */ /* 0x000f680000300a00 */
[----:B------:R-:W-:Y:S04]  /*12fb0*/  LDGSTS.E [R248+0x70c00], desc[UR8][R246.64], P0 ;  /* 0x70c00000f6f87fae */ /* 0x000fe80008121848 */
[----:B------:R-:W3:Y:S04]  /*12fc0*/  LDL.LU.64 R214, [R1+0x70] ;  /* 0x0000700001d67983 */ /* 0x000ee80000300a00 */
[----:B------:R-:W-:Y:S04]  /*12fd0*/  LDGSTS.E [R248+0x71000], desc[UR8][R230.64], P0 ;  /* 0x71000000e6f87fae */ /* 0x000fe80008121848 */
[----:B------:R-:W4:Y:S04]  /*12fe0*/  LDL.LU.64 R222, [R1+0x50] ;  /* 0x0000500001de7983 */ /* 0x000f280000300a00 */
[----:B------:R-:W-:Y:S04]  /*12ff0*/  LDGSTS.E [R248+0x71400], desc[UR8][R152.64], P0 ;  /* 0x7140000098f87fae */ /* 0x000fe80008121848 */
[----:B------:R-:W2:Y:S04]  /*13000*/  LDL.LU.64 R230, [R1+0x30] ;  /* 0x0000300001e67983 */ /* 0x000ea80000300a00 */
[----:B------:R-:W4:Y:S04]  /*13010*/  LDL.LU.64 R246, [R1+0x10] ;  /* 0x0000100001f67983 */ /* 0x000f280000300a00 */
[----:B------:R-:W-:Y:S04]  /*13020*/  LDGSTS.E [R248+0x71800], desc[UR8][R22.64], P0 ;  /* 0x7180000016f87fae */ /* 0x000fe80008121848 */
[----:B------:R-:W-:Y:S04]  /*13030*/  LDGSTS.E [R248+0x71c00], desc[UR8][R206.64], P0 ;  /* 0x71c00000cef87fae */ /* 0x000fe80008121848 */
[----:B------:R-:W-:Y:S04]  /*13040*/  LDGSTS.E [R248+0x72000], desc[UR8][R198.64], P0 ;  /* 0x72000000c6f87fae */ /* 0x000fe80008121848 */
[----:B------:R-:W-:Y:S04]  /*13050*/  LDGSTS.E [R248+0x72400], desc[UR8][R190.64], P0 ;  /* 0x72400000bef87fae */ /* 0x000fe80008121848 */
[----:B------:R3:W-:Y:S04]  /*13060*/  LDGSTS.E [R248+0x72800], desc[UR8][R182.64], P0 ;  /* 0x72800000b6f87fae */ /* 0x0007e80008121848 */
[----:B------:R-:W5:Y:S04]  /*13070*/  LDL.LU.64 R152, [R1+0x1b08] ;  /* 0x001b080001987983 */ /* 0x000f680000300a00 */
[----:B------:R-:W-:Y:S04]  /*13080*/  LDGSTS.E [R248+0x72c00], desc[UR8][R174.64], P0 ;  /* 0x72c00000aef87fae */ /* 0x000fe80008121848 */
[----:B------:R-:W5:Y:S04]  /*13090*/  LDL.LU.64 R22, [R1+0x1b00] ;  /* 0x001b000001167983 */ /* 0x000f680000300a00 */
[----:B------:R-:W-:Y:S04]  /*130a0*/  LDGSTS.E [R248+0x73000], desc[UR8][R166.64], P0 ;  /* 0x73000000a6f87fae */ /* 0x000fe80008121848 */
[----:B------:R1:W-:Y:S04]  /*130b0*/  LDGSTS.E [R248+0x73400], desc[UR8][R158.64], P0 ;  /* 0x734000009ef87fae */ /* 0x0003e80008121848 */
[----:B------:R1:W-:Y:S04]  /*130c0*/  LDGSTS.E [R248+0x73800], desc[UR8][R146.64], P0 ;  /* 0x7380000092f87fae */ /* 0x0003e80008121848 */
[----:B------:R-:W4:Y:S04]  /*130d0*/  LDL.LU.64 R166, [R1+0x68] ;  /* 0x0000680001a67983 */ /* 0x000f280000300a00 */
[----:B------:R-:W4:Y:S04]  /*130e0*/  LDL.LU.64 R174, [R1+0x48] ;  /* 0x0000480001ae7983 */ /* 0x000f280000300a00 */
[----:B------:R1:W-:Y:S04]  /*130f0*/  LDGSTS.E [R248+0x73c00], desc[UR8][R138.64], P0 ;  /* 0x73c000008af87fae */ /* 0x0003e80008121848 */
        /* <DEDUP_REMOVED lines=13> */
[----:B------:R1:W-:Y:S01]  /*131d0*/  LDGSTS.E [R248+0x77400], desc[UR8][R26.64], P0 ;  /* 0x774000001af87fae */ /* 0x0003e20008121848 */
[----:B------:R-:W-:-:S03]  /*131e0*/  IMAD.WIDE R212, R252, 0x4, R212 ;  /* 0x00000004fcd47825 */ /* 0x000fc600078e02d4 */
[----:B------:R1:W-:Y:S01]  /*131f0*/  LDGSTS.E [R248+0x77800], desc[UR8][R16.64], P0 ;  /* 0x7780000010f87fae */ /* 0x0003e20008121848 */
[----:B------:R-:W-:-:S03]  /*13200*/  IMAD.WIDE R204, R252, 0x4, R204 ;  /* 0x00000004fccc7825 */ /* 0x000fc600078e02cc */
[----:B------:R1:W-:Y:S01]  /*13210*/  LDGSTS.E [R248+0x77c00], desc[UR8][R8.64], P0 ;  /* 0x77c0000008f87fae */ /* 0x0003e20008121848 */
[----:B---3--:R-:W-:-:S03]  /*13220*/  IMAD.WIDE R182, R252, 0x4, R214 ;  /* 0x00000004fcb67825 */ /* 0x008fc600078e02d6 */
[----:B------:R-:W3:Y:S04]  /*13230*/  LDL.LU.64 R214, [R1+0x28] ;  /* 0x0000280001d67983 */ /* 0x000ee80000300a00 */
[----:B------:R-:W-:Y:S01]  /*13240*/  LDGSTS.E [R249+0x70100], desc[UR8][R182.64], P0 ;  /* 0x70100000b6f97fae */ /* 0x000fe20008121848 */
[----:B--2---:R-:W-:-:S03]  /*13250*/  IMAD.WIDE R198, R252, 0x4, R230 ;  /* 0x00000004fcc67825 */ /* 0x004fc600078e02e6 */
[----:B------:R-:W2:Y:S01]  /*13260*/  LDL.LU.64 R230, [R1+0x8] ;  /* 0x0000080001e67983 */ /* 0x000ea20000300a00 */
[----:B----4-:R-:W-:-:S04]  /*13270*/  IMAD.WIDE R190, R252, 0x4, R222 ;  /* 0x00000004fcbe7825 */ /* 0x010fc800078e02de */
[C---:B------:R-:W-:Y:S01]  /*13280*/  IMAD.WIDE R206, R252.reuse, 0x4, R246 ;  /* 0x00000004fcce7825 */ /* 0x040fe200078e02f6 */
[----:B------:R-:W-:Y:S03]  /*13290*/  LDGSTS.E [R249+0x70500], desc[UR8][R190.64], P0 ;  /* 0x70500000bef97fae */ /* 0x000fe60008121848 */
        /* <DEDUP_REMOVED lines=9> */
[----:B------:R-:W-:Y:S03]  /*13330*/  STL.64 [R1+0x1870], R212 ;  /* 0x001870d401007387 */ /* 0x000fe60000100a00 */
[C---:B------:R-:W-:Y:S01]  /*13340*/  IMAD.WIDE R172, R252.reuse, 0x4, R172 ;  /* 0x00000004fcac7825 */ /* 0x040fe200078e02ac */
[----:B------:R-:W-:Y:S03]  /*13350*/  LDGSTS.E [R249+0x71900], desc[UR8][R212.64], P0 ;  /* 0x71900000d4f97fae */ /* 0x000fe60008121848 */
[C---:B-1----:R-:W-:Y:S01]  /*13360*/  IMAD.WIDE R158, R252.reuse, 0x4, R164 ;  /* 0x00000004fc9e7825 */ /* 0x042fe200078e02a4 */
[----:B------:R-:W-:Y:S03]  /*13370*/  STL.64 [R1+0x1888], R204 ;  /* 0x001888cc01007387 */ /* 0x000fe60000100a00 */
[C---:B------:R-:W-:Y:S01]  /*13380*/  IMAD.WIDE R146, R252.reuse, 0x4, R156 ;  /* 0x00000004fc927825 */ /* 0x040fe200078e029c */
[----:B------:R-:W-:Y:S03]  /*13390*/  LDGSTS.E [R249+0x71d00], desc[UR8][R204.64], P0 ;  /* 0x71d00000ccf97fae */ /* 0x000fe60008121848 */
[C---:B------:R-:W-:Y:S01]  /*133a0*/  IMAD.WIDE R138, R252.reuse, 0x4, R144 ;  /* 0x00000004fc8a7825 */ /* 0x040fe200078e0290 */
[----:B------:R-:W-:Y:S04]  /*133b0*/  STL.64 [R1+0x1898], R196 ;  /* 0x001898c401007387 */ /* 0x000fe80000100a00 */
[----:B------:R-:W-:Y:S01]  /*133c0*/  LDGSTS.E [R249+0x72100], desc[UR8][R196.64], P0 ;  /* 0x72100000c4f97fae */ /* 0x000fe20008121848 */
[----:B------:R-:W-:-:S03]  /*133d0*/  IMAD.WIDE R130, R252, 0x4, R136 ;  /* 0x00000004fc827825 */ /* 0x000fc600078e0288 */
[----:B------:R-:W-:Y:S01]  /*133e0*/  STL.64 [R1+0x18a8], R188 ;  /* 0x0018a8bc01007387 */ /* 0x000fe20000100a00 */
[----:B------:R-:W-:-:S03]  /*133f0*/  IMAD.WIDE R122, R252, 0x4, R128 ;  /* 0x00000004fc7a7825 */ /* 0x000fc600078e0280 */
[----:B------:R-:W-:Y:S01]  /*13400*/  LDGSTS.E [R249+0x72500], desc[UR8][R188.64], P0 ;  /* 0x72500000bcf97fae */ /* 0x000fe20008121848 */
[----:B------:R-:W-:-:S03]  /*13410*/  IMAD.WIDE R114, R252, 0x4, R120 ;  /* 0x00000004fc727825 */ /* 0x000fc600078e0278 */
[----:B------:R-:W-:Y:S01]  /*13420*/  STL.64 [R1+0x18e8], R180 ;  /* 0x0018e8b401007387 */ /* 0x000fe20000100a00 */
[----:B------:R-:W-:-:S03]  /*13430*/  IMAD.WIDE R106, R252, 0x4, R112 ;  /* 0x00000004fc6a7825 */ /* 0x000fc600078e0270 */
[----:B------:R-:W-:Y:S01]  /*13440*/  LDGSTS.E [R249+0x72900], desc[UR8][R180.64], P0 ;  /* 0x72900000b4f97fae */ /* 0x000fe20008121848 */
[----:B------:R-:W-:-:S03]  /*13450*/  IMAD.WIDE R98, R252, 0x4, R104 ;  /* 0x00000004fc627825 */ /* 0x000fc600078e0268 */
[----:B------:R-:W-:Y:S04]  /*13460*/  STL.64 [R1+0x1900], R172 ;  /* 0x001900ac01007387 */ /* 0x000fe80000100a00 */
        /* <DEDUP_REMOVED lines=30> */
[----:B------:R-:W-:Y:S04]  /*13650*/  LDGSTS.E [R249+0x75500], desc[UR8][R82.64], P0 ;  /* 0x7550000052f97fae */ /* 0x000fe80008121848 */
[----:B------:R-:W-:Y:S04]  /*13660*/  STL.64 [R1+0x1a00], R74 ;  /* 0x001a004a01007387 */ /* 0x000fe80000100a00 */
[----:B------:R-:W-:Y:S04]  /*13670*/  LDGSTS.E [R249+0x75900], desc[UR8][R74.64], P0 ;  /* 0x759000004af97fae */ /* 0x000fe80008121848 */
        /* <DEDUP_REMOVED lines=14> */
[----:B------:R-:W-:Y:S04]  /*13760*/  LDGSTS.E [R249+0x77100], desc[UR8][R26.64], P0 ;  /* 0x771000001af97fae */ /* 0x000fe80008121848 */
[----:B------:R1:W-:Y:S04]  /*13770*/  STL.64 [R1+0x1a70], R16 ;  /* 0x001a701001007387 */ /* 0x0003e80000100a00 */
[----:B------:R1:W-:Y:S01]  /*13780*/  LDGSTS.E [R249+0x77500], desc[UR8][R16.64], P0 ;  /* 0x7750000010f97fae */ /* 0x0003e20008121848 */
[----:B------:R-:W-:-:S03]  /*13790*/  IMAD.WIDE R226, R252, 0x4, R226 ;  /* 0x00000004fce27825 */ /* 0x000fc600078e02e2 */
[----:B------:R-:W-:Y:S01]  /*137a0*/  LDGSTS.E [R249+0x77900], desc[UR8][R8.64], P0 ;  /* 0x7790000008f97fae */ /* 0x000fe20008121848 */
[----:B------:R-:W-:-:S03]  /*137b0*/  IMAD.WIDE R218, R252, 0x4, R218 ;  /* 0x00000004fcda7825 */ /* 0x000fc600078e02da */
[----:B------:R4:W-:Y:S01]  /*137c0*/  LDGSTS.E [R249+0x77d00], desc[UR8][R6.64], P0 ;  /* 0x77d0000006f97fae */ /* 0x0009e20008121848 */
[----:B-1----:R-:W-:-:S03]  /*137d0*/  IMAD.WIDE R16, R252, 0x4, R174 ;  /* 0x00000004fc107825 */ /* 0x002fc600078e02ae */
[----:B------:R-:W-:Y:S01]  /*137e0*/  LDGSTS.E [R250+0x70200], desc[UR8][R14.64], P0 ;  /* 0x702000000efa7fae */ /* 0x000fe20008121848 */
[----:B------:R-:W-:-:S03]  /*137f0*/  IMAD.WIDE R210, R252, 0x4, R210 ;  /* 0x00000004fcd27825 */ /* 0x000fc600078e02d2 */
[----:B------:R-:W-:Y:S01]  /*13800*/  LDGSTS.E [R250+0x70600], desc[UR8][R16.64], P0 ;  /* 0x7060000010fa7fae */ /* 0x000fe20008121848 */
[----:B------:R-:W-:-:S04]  /*13810*/  IMAD.WIDE R202, R252, 0x4, R202 ;  /* 0x00000004fcca7825 */ /* 0x000fc800078e02ca */
[----:B------:R-:W-:-:S04]  /*13820*/  IMAD.WIDE R194, R252, 0x4, R194 ;  /* 0x00000004fcc27825 */ /* 0x000fc800078e02c2 */
[----:B------:R-:W-:-:S04]  /*13830*/  IMAD.WIDE R186, R252, 0x4, R186 ;  /* 0x00000004fcba7825 */ /* 0x000fc800078e02ba */
[C---:B------:R-:W-:Y:S01]  /*13840*/  IMAD.WIDE R178, R252.reuse, 0x4, R178 ;  /* 0x00000004fcb27825 */ /* 0x040fe200078e02b2 */
[----:B------:R1:W-:Y:S03]  /*13850*/  STL.64 [R1+0x1a80], R8 ;  /* 0x001a800801007387 */ /* 0x0003e60000100a00 */
[C---:B------:R-:W-:Y:S01]  /*13860*/  IMAD.WIDE R180, R252.reuse, 0x4, R170 ;  /* 0x00000004fcb47825 */ /* 0x040fe200078e02aa */
[----:B------:R1:W-:Y:S03]  /*13870*/  STL.64 [R1+0x1a90], R6 ;  /* 0x001a900601007387 */ /* 0x0003e60000100a00 */
[C---:B------:R-:W-:Y:S01]  /*13880*/  IMAD.WIDE R188, R252.reuse, 0x4, R162 ;  /* 0x00000004fcbc7825 */ /* 0x040fe200078e02a2 */
[----:B------:R-:W2:Y:S03]  /*13890*/  LDL.LU.64 R138, [R1+0x60] ;  /* 0x00006000018a7983 */ /* 0x000ea60000300a00 */
[C---:B------:R-:W-:Y:S01]  /*138a0*/  IMAD.WIDE R196, R252.reuse, 0x4, R150 ;  /* 0x00000004fcc47825 */ /* 0x040fe200078e0296 */
[----:B------:R-:W2:Y:S03]  /*138b0*/  LDL.LU.64 R146, [R1+0x40] ;  /* 0x0000400001927983 */ /* 0x000ea60000300a00 */
[C---:B------:R-:W-:Y:S01]  /*138c0*/  IMAD.WIDE R66, R252.reuse, 0x4, R118 ;  /* 0x00000004fc427825 */ /* 0x040fe200078e0276 */
[----:B------:R-:W2:Y:S03]  /*138d0*/  LDL.LU.64 R166, [R1+0x20] ;  /* 0x0000200001a67983 */ /* 0x000ea60000300a00 */
[C---:B----4-:R-:W-:Y:S01]  /*138e0*/  IMAD.WIDE R248, R252.reuse, 0x4, R126 ;  /* 0x00000004fcf87825 */ /* 0x050fe200078e027e */
[----:B------:R-:W4:Y:S03]  /*138f0*/  LDL.LU.64 R174, [R1] ;  /* 0x0000000001ae7983 */ /* 0x000f260000300a00 */
[----:B---3--:R-:W-:-:S05]  /*13900*/  IMAD.WIDE R156, R252, 0x4, R214 ;  /* 0x00000004fc9c7825 */ /* 0x008fca00078e02d6 */
[----:B------:R-:W-:Y:S01]  /*13910*/  LDGSTS.E [R250+0x70a00], desc[UR8][R156.64], P0 ;  /* 0x70a000009cfa7fae */ /* 0x000fe20008121848 */
[----:B--2---:R-:W-:-:S05]  /*13920*/  IMAD.WIDE R158, R252, 0x4, R230 ;  /* 0x00000004fc9e7825 */ /* 0x004fca00078e02e6 */
[----:B------:R-:W-:Y:S04]  /*13930*/  LDGSTS.E [R250+0x70e00], desc[UR8][R158.64], P0 ;  /* 0x70e000009efa7fae */ /* 0x000fe80008121848 */
[----:B------:R-:W-:Y:S04]  /*13940*/  LDGSTS.E [R250+0x71200], desc[UR8][R226.64], P0 ;  /* 0x71200000e2fa7fae */ /* 0x000fe80008121848 */
[----:B------:R-:W-:Y:S01]  /*13950*/  LDGSTS.E [R250+0x71600], desc[UR8][R218.64], P0 ;  /* 0x71600000dafa7fae */ /* 0x000fe20008121848 */
[----:B------:R-:W-:-:S03]  /*13960*/  IMAD.WIDE R214, R252, 0x4, R142 ;  /* 0x00000004fcd67825 */ /* 0x000fc600078e028e */
        /* <DEDUP_REMOVED lines=29> */
[----:B-1----:R-:W-:-:S03]  /*13b40*/  IMAD.WIDE R8, R252, 0x4, R20 ;  /* 0x00000004fc087825 */ /* 0x002fc600078e0214 */
        /* <DEDUP_REMOVED lines=11> */
[----:B------:R1:W-:Y:S04]  /*13c00*/  STL.64 [R1+0x1950], R34 ;  /* 0x0019502201007387 */ /* 0x0003e80000100a00 */
[----:B------:R-:W-:Y:S04]  /*13c10*/  LDGSTS.E [R250+0x75e00], desc[UR8][R42.64], P0 ;  /* 0x75e000002afa7fae */ /* 0x000fe80008121848 */
[----:B------:R2:W-:Y:S04]  /*13c20*/  STL.64 [R1+0x1968], R32 ;  /* 0x0019682001007387 */ /* 0x0005e80000100a00 */
[----:B------:R-:W-:Y:S01]  /*13c30*/  LDGSTS.E [R250+0x76200], desc[UR8][R40.64], P0 ;  /* 0x7620000028fa7fae */ /* 0x000fe20008121848 */
[----:B------:R-:W-:-:S03]  /*13c40*/  IMAD.WIDE R30, R252, 0x4, R36 ;  /* 0x00000004fc1e7825 */ /* 0x000fc600078e0224 */
[----:B------:R3:W-:Y:S04]  /*13c50*/  STL.64 [R1+0x1980], R26 ;  /* 0x0019801a01007387 */ /* 0x0007e80000100a00 */
[----:B------:R1:W-:Y:S04]  /*13c60*/  LDGSTS.E [R250+0x76600], desc[UR8][R34.64], P0 ;  /* 0x7660000022fa7fae */ /* 0x0003e80008121848 */
[----:B------:R3:W-:Y:S04]  /*13c70*/  STL.64 [R1+0x1998], R24 ;  /* 0x0019981801007387 */ /* 0x0007e80000100a00 */
[----:B------:R2:W-:Y:S01]  /*13c80*/  LDGSTS.E [R250+0x76a00], desc[UR8][R32.64], P0 ;  /* 0x76a0000020fa7fae */ /* 0x0005e20008121848 */
[----:B-1----:R-:W-:-:S03]  /*13c90*/  IMAD.WIDE R34, R252, 0x4, R52 ;  /* 0x00000004fc227825 */ /* 0x002fc600078e0234 */
[----:B------:R1:W-:Y:S04]  /*13ca0*/  STL.64 [R1+0x19b0], R8 ;  /* 0x0019b00801007387 */ /* 0x0003e80000100a00 */
[----:B------:R1:W-:Y:S01]  /*13cb0*/  STL.64 [R1+0x19c8], R6 ;  /* 0x0019c80601007387 */ /* 0x0003e20000100a00 */
[----:B--2---:R-:W-:-:S03]  /*13cc0*/  IMAD.WIDE R32, R252, 0x4, R44 ;  /* 0x00000004fc207825 */ /* 0x004fc600078e022c */
[----:B------:R3:W-:Y:S04]  /*13cd0*/  LDGSTS.E [R250+0x76e00], desc[UR8][R26.64], P0 ;  /* 0x76e000001afa7fae */ /* 0x0007e80008121848 */
[----:B------:R2:W-:Y:S04]  /*13ce0*/  STL.64 [R1+0x19e0], R2 ;  /* 0x0019e00201007387 */ /* 0x0005e80000100a00 */
[----:B------:R1:W-:Y:S01]  /*13cf0*/  LDGSTS.E [R250+0x77200], desc[UR8][R24.64], P0 ;  /* 0x7720000018fa7fae */ /* 0x0003e20008121848 */
[----:B---3--:R-:W-:-:S03]  /*13d00*/  IMAD.WIDE R26, R252, 0x4, R28 ;  /* 0x00000004fc1a7825 */ /* 0x008fc600078e021c */
[----:B------:R-:W-:Y:S04]  /*13d10*/  STL.64 [R1+0x1850], R38 ;  /* 0x0018502601007387 */ /* 0x000fe80000100a00 */
[----:B------:R-:W-:Y:S01]  /*13d20*/  STL.64 [R1+0x1858], R34 ;  /* 0x0018582201007387 */ /* 0x000fe20000100a00 */
[----:B-1----:R-:W-:-:S03]  /*13d30*/  IMAD.WIDE R24, R252, 0x4, R232 ;  /* 0x00000004fc187825 */ /* 0x002fc600078e02e8 */
[----:B------:R-:W-:Y:S04]  /*13d40*/  STL.64 [R1+0x1860], R32 ;  /* 0x0018602001007387 */ /* 0x000fe80000100a00 */
[----:B------:R-:W-:Y:S04]  /*13d50*/  STL.64 [R1+0x1868], R30 ;  /* 0x0018681e01007387 */ /* 0x000fe80000100a00 */
[----:B------:R1:W-:Y:S04]  /*13d60*/  STL.64 [R1+0x1880], R26 ;  /* 0x0018801a01007387 */ /* 0x0003e80000100a00 */
[----:B------:R3:W-:Y:S04]  /*13d70*/  STL.64 [R1+0x18e0], R24 ;  /* 0x0018e01801007387 */ /* 0x0007e80000100a00 */
[----:B------:R1:W-:Y:S04]  /*13d80*/  STL [R1+0xc04], RZ ;  /* 0x000c04ff01007387 */ /* 0x0003e80000100800 */
        /* <DEDUP_REMOVED lines=766> */
[----:B------:R1:W-:Y:S04]  /*16d70*/  STL [R1], RZ ;  /* 0x000000ff01007387 */ /* 0x0003e80000100800 */
        /* <DEDUP_REMOVED lines=91> */
[----:B------:R3:W-:Y:S04]  /*17330*/  LDGSTS.E [R250+0x77600], desc[UR8][R8.64], P0 ;  /* 0x7760000008fa7fae */ /* 0x0007e80008121848 */
[----:B------:R1:W-:Y:S04]  /*17340*/  STL [R1+0x170], RZ ;  /* 0x000170ff01007387 */ /* 0x0003e80000100800 */
[----:B------:R2:W-:Y:S04]  /*17350*/  LDGSTS.E [R250+0x77a00], desc[UR8][R6.64], P0 ;  /* 0x77a0000006fa7fae */ /* 0x0005e80008121848 */
[----:B------:R1:W-:Y:S01]  /*17360*/  STL [R1+0x174], RZ ;  /* 0x000174ff01007387 */ /* 0x0003e20000100800 */
[----:B---3--:R-:W-:-:S03]  /*17370*/  IMAD.WIDE R8, R252, 0x4, R166 ;  /* 0x00000004fc087825 */ /* 0x008fc600078e02a6 */
[----:B------:R3:W-:Y:S04]  /*17380*/  LDGSTS.E [R250+0x77e00], desc[UR8][R2.64], P0 ;  /* 0x77e0000002fa7fae */ /* 0x0007e80008121848 */
[----:B------:R1:W-:Y:S01]  /*17390*/  STL [R1+0x178], RZ ;  /* 0x000178ff01007387 */ /* 0x0003e20000100800 */
[----:B--2---:R-:W-:-:S03]  /*173a0*/  IMAD.WIDE R6, R252, 0x4, R146 ;  /* 0x00000004fc067825 */ /* 0x004fc600078e0292 */
[----:B------:R2:W-:Y:S01]  /*173b0*/  STL [R1+0x17c], RZ ;  /* 0x00017cff01007387 */ /* 0x0005e20000100800 */
[----:B----4-:R-:W-:-:S03]  /*173c0*/  IMAD.WIDE R12, R252, 0x4, R174 ;  /* 0x00000004fc0c7825 */ /* 0x010fc600078e02ae */
[----:B------:R2:W-:Y:S01]  /*173d0*/  STL [R1+0x180], RZ ;  /* 0x000180ff01007387 */ /* 0x0005e20000100800 */
[----:B---3--:R-:W-:-:S03]  /*173e0*/  IMAD.WIDE R2, R252, 0x4, R138 ;  /* 0x00000004fc027825 */ /* 0x008fc600078e028a */
[----:B------:R2:W-:Y:S01]  /*173f0*/  STL [R1+0x184], RZ ;  /* 0x000184ff01007387 */ /* 0x0005e20000100800 */
[----:B------:R-:W-:-:S03]  /*17400*/  IMAD.WIDE R224, R252, 0x4, R224 ;  /* 0x00000004fce07825 */ /* 0x000fc600078e02e0 */
[----:B------:R2:W-:Y:S01]  /*17410*/  STL [R1+0x188], RZ ;  /* 0x000188ff01007387 */ /* 0x0005e20000100800 */
[----:B------:R-:W-:-:S03]  /*17420*/  IMAD.WIDE R216, R252, 0x4, R216 ;  /* 0x00000004fcd87825 */ /* 0x000fc600078e02d8 */
[----:B------:R2:W-:Y:S01]  /*17430*/  STL [R1+0x18c], RZ ;  /* 0x00018cff01007387 */ /* 0x0005e20000100800 */
[----:B------:R-:W-:-:S03]  /*17440*/  IMAD.WIDE R208, R252, 0x4, R208 ;  /* 0x00000004fcd07825 */ /* 0x000fc600078e02d0 */
[----:B------:R-:W-:Y:S01]  /*17450*/  LDGSTS.E [R251+0x70300], desc[UR8][R2.64], P0 ;  /* 0x7030000002fb7fae */ /* 0x000fe20008121848 */
[----:B------:R-:W-:-:S03]  /*17460*/  IMAD.WIDE R200, R252, 0x4, R200 ;  /* 0x00000004fcc87825 */ /* 0x000fc600078e02c8 */
[----:B------:R2:W-:Y:S01]  /*17470*/  STL [R1+0x190], RZ ;  /* 0x000190ff01007387 */ /* 0x0005e20000100800 */
[----:B------:R-:W-:-:S03]  /*17480*/  IMAD.WIDE R192, R252, 0x4, R192 ;  /* 0x00000004fcc07825 */ /* 0x000fc600078e02c0 */
[----:B------:R-:W-:Y:S01]  /*17490*/  LDGSTS.E [R251+0x70700], desc[UR8][R6.64], P0 ;  /* 0x7070000006fb7fae */ /* 0x000fe20008121848 */
[----:B------:R-:W-:-:S03]  /*174a0*/  IMAD.WIDE R184, R252, 0x4, R184 ;  /* 0x00000004fcb87825 */ /* 0x000fc600078e02b8 */
[----:B------:R2:W-:Y:S01]  /*174b0*/  STL [R1+0x194], RZ ;  /* 0x000194ff01007387 */ /* 0x0005e20000100800 */
[----:B------:R-:W-:-:S03]  /*174c0*/  IMAD.WIDE R176, R252, 0x4, R176 ;  /* 0x00000004fcb07825 */ /* 0x000fc600078e02b0 */
[----:B------:R-:W-:Y:S04]  /*174d0*/  LDGSTS.E [R251+0x70b00], desc[UR8][R8.64], P0 ;  /* 0x70b0000008fb7fae */ /* 0x000fe80008121848 */
        /* <DEDUP_REMOVED lines=39> */
[----:B------:R2:W-:Y:S04]  /*17750*/  STL [R1+0x1cc], RZ ;  /* 0x0001ccff01007387 */ /* 0x0005e80000100800 */
        /* <DEDUP_REMOVED lines=26> */
[----:B------:R1:W-:Y:S04]  /*17900*/  LDGSTS.E [R251+0x77300], desc[UR8][R26.64], P0 ;  /* 0x773000001afb7fae */ /* 0x0003e80008121848 */
[----:B------:R-:W-:Y:S04]  /*17910*/  LDGSTS.E [R251+0x77700], desc[UR8][R18.64], P0 ;  /* 0x7770000012fb7fae */ /* 0x000fe80008121848 */
[----:B------:R-:W-:Y:S04]  /*17920*/  LDGSTS.E [R251+0x77b00], desc[UR8][R10.64], P0 ;  /* 0x77b000000afb7fae */ /* 0x000fe80008121848 */
[----:B------:R3:W-:Y:S01]  /*17930*/  LDGSTS.E [R251+0x77f00], desc[UR8][R24.64], P0 ;  /* 0x77f0000018fb7fae */ /* 0x0007e20008121848 */
[----:B------:R-:W-:-:S03]  /*17940*/  PLOP3.LUT P0, PT, PT, PT, UP0, 0x40, 0x0 ;  /* 0x000000000000781c */ /* 0x000fc60003f0e808 */
[----:B------:R-:W0:Y:S01]  /*17950*/  LDGDEPBAR ;  /* 0x00000000000079af */ /* 0x000e220000000000 */
[----:B-1----:R-:W-:Y:S02]  /*17960*/  CS2R R26, SRZ ;  /* 0x00000000001a7805 */ /* 0x002fe4000001ff00 */
[----:B------:R-:W-:Y:S02]  /*17970*/  CS2R R28, SRZ ;  /* 0x00000000001c7805 */ /* 0x000fe4000001ff00 */
[----:B------:R-:W-:Y:S02]  /*17980*/  CS2R R30, SRZ ;  /* 0x00000000001e7805 */ /* 0x000fe4000001ff00 */
[----:B------:R-:W-:Y:S02]  /*17990*/  CS2R R32, SRZ ;  /* 0x0000000000207805 */ /* 0x000fe4000001ff00 */
[----:B------:R-:W-:Y:S02]  /*179a0*/  CS2R R34, SRZ ;  /* 0x0000000000227805 */ /* 0x000fe4000001ff00 */
[----:B------:R-:W-:-:S02]  /*179b0*/  CS2R R36, SRZ ;  /* 0x0000000000247805 */ /* 0x000fc4000001ff00 */
[----:B------:R-:W-:Y:S02]  /*179c0*/  CS2R R38, SRZ ;  /* 0x0000000000267805 */ /* 0x000fe4000001ff00 */
[----:B---3--:R-:W-:Y:S02]  /*179d0*/  CS2R R24, SRZ ;  /* 0x0000000000187805 */ /* 0x008fe4000001ff00 */
[----:B------:R-:W-:Y:S02]  /*179e0*/  CS2R R40, SRZ ;  /* 0x0000000000287805 */ /* 0x000fe4000001ff00 */
[----:B------:R-:W-:Y:S02]  /*179f0*/  CS2R R42, SRZ ;  /* 0x00000000002a7805 */ /* 0x000fe4000001ff00 */
[----:B------:R-:W-:Y:S02]  /*17a00*/  CS2R R44, SRZ ;  /* 0x00000000002c7805 */ /* 0x000fe4000001ff00 */
[----:B------:R-:W-:-:S02]  /*17a10*/  CS2R R46, SRZ ;  /* 0x00000000002e7805 */ /* 0x000fc4000001ff00 */
[----:B------:R-:W-:Y:S02]  /*17a20*/  CS2R R48, SRZ ;  /* 0x0000000000307805 */ /* 0x000fe4000001ff00 */
[----:B------:R-:W-:Y:S02]  /*17a30*/  CS2R R50, SRZ ;  /* 0x0000000000327805 */ /* 0x000fe4000001ff00 */
        /* <DEDUP_REMOVED lines=49> */
[----:B------:R-:W-:Y:S01]  /*17d50*/  CS2R R150, SRZ ;  /* 0x0000000000967805 */ /* 0x000fe2000001ff00 */
[----:B--2---:R-:W-:Y:S06]  /*17d60*/  @P0 BRA `(.L_x_0) ;  /* 0x000001c0001c0947 */ /* 0x004fec0003800000 */
[----:B------:R-:W2:Y:S04]  /*17d70*/  LDL.LU.64 R150, [R1+0x1048] ;  /* 0x0010480001967983 */ /* 0x000ea80000300a00 */
[----:B------:R-:W3:Y:S04]  /*17d80*/  LDL.LU.64 R250, [R1+0x1050] ;  /* 0x0010500001fa7983 */ /* 0x000ee80000300a00 */
[----:B------:R-:W4:Y:S04]  /*17d90*/  LDL.LU.64 R232, [R1+0x1058] ;  /* 0x0010580001e87983 */ /* 0x000f280000300a00 */
        /* <DEDUP_REMOVED lines=8> */
[----:B--2---:R1:W-:Y:S01]  /*17e20*/  STL [R1+0x1048], R150 ;  /* 0x0010489601007387 */ /* 0x0043e20000100800 */
[----:B------:R-:W-:-:S02]  /*17e30*/  IMAD.MOV.U32 R252, RZ, RZ, R151 ;  /* 0x000000fffffc7224 */ /* 0x000fc400078e0097 */
[----:B---3--:R-:W-:Y:S01]  /*17e40*/  IMAD.MOV.U32 R0, RZ, RZ, R251 ;  /* 0x000000ffff007224 */ /* 0x008fe200078e00fb */
[----:B-1----:R-:W2:Y:S04]  /*17e50*/  LDL.LU.64 R150, [R1+0x10a0] ;  /* 0x0010a00001967983 */ /* 0x002ea80000300a00 */
[----:B------:R1:W-:Y:S04]  /*17e60*/  STL [R1+0x1050], R250 ;  /* 0x001050fa01007387 */ /* 0x0003e80000100800 */
[----:B-1----:R-:W3:Y:S04]  /*17e70*/  LDL.LU.64 R250, [R1+0x10a8] ;  /* 0x0010a80001fa7983 */ /* 0x002ee80000300a00 */
[----:B------:R1:W-:Y:S04]  /*17e80*/  STL [R1+0x104c], R0 ;  /* 0x00104c0001007387 */ /* 0x0003e80000100800 */
[----:B----4-:R4:W-:Y:S01]  /*17e90*/  STL [R1+0x1058], R232 ;  /* 0x001058e801007387 */ /* 0x0109e20000100800 */
[----:B-1----:R-:W-:-:S03]  /*17ea0*/  IMAD.MOV.U32 R0, RZ, RZ, R233 ;  /* 0x000000ffff007224 */ /* 0x002fc600078e00e9 */
[----:B----4-:R-:W4:Y:S04]  /*17eb0*/  LDL.LU.64 R232, [R1+0x10b0] ;  /* 0x0010b00001e87983 */ /* 0x010f280000300a00 */
[----:B------:R1:W-:Y:S04]  /*17ec0*/  STL [R1+0x1054], R0 ;  /* 0x0010540001007387 */ /* 0x0003e80000100800 */
[----:B------:R1:W-:Y:S02]  /*17ed0*/  STL [R1+0x1060], R134 ;  /* 0x0010608601007387 */ /* 0x0003e40000100800 */
[----:B-1----:R-:W-:-:S02]  /*17ee0*/  IMAD.MOV.U32 R0, RZ, RZ, R135 ;  /* 0x000000ffff007224 */ /* 0x002fc400078e0087 */
[----:B------:R-:W4:Y:S04]  /*17ef0*/  LDL.LU.64 R134, [R1+0x10b8] ;  /* 0x0010b80001867983 */ /* 0x000f280000300a00 */
        /* <DEDUP_REMOVED lines=29> */
[----:B--2---:R2:W-:Y:S01]  /*180d0*/  STL [R1+0x10a0], R150 ;  /* 0x0010a09601007387 */ /* 0x0045e20000100800 */
[----:B-1----:R-:W-:-:S03]  /*180e0*/  IMAD.MOV.U32 R0, RZ, RZ, R151 ;  /* 0x000000ffff007224 */ /* 0x002fc600078e0097 */
[----:B--2---:R-:W2:Y:S04]  /*180f0*/  LDL.LU.64 R150, [R1+0x1010] ;  /* 0x0010100001967983 */ /* 0x004ea80000300a00 */
[----:B------:R1:W-:Y:S04]  /*18100*/  STL [R1+0x109c], R0 ;  /* 0x00109c0001007387 */ /* 0x0003e80000100800 */
[----:B---3--:R3:W-:Y:S01]  /*18110*/  STL [R1+0x10a8], R250 ;  /* 0x0010a8fa01007387 */ /* 0x0087e20000100800 */
[----:B-1----:R-:W-:-:S03]  /*18120*/  IMAD.MOV.U32 R0, RZ, RZ, R251 ;  /* 0x000000ffff007224 */ /* 0x002fc600078e00fb */
[----:B---3--:R-:W3:Y:S04]  /*18130*/  LDL.LU.64 R250, [R1+0x1100] ;  /* 0x0011000001fa7983 */ /* 0x008ee80000300a00 */
        /* <DEDUP_REMOVED lines=124> */
[----:B------:R2:W-:Y:S02]  /*18900*/  STL [R1+0x119c], R0 ;  /* 0x00119c0001007387 */ /* 0x0005e40000100800 */
[----:B--2---:R-:W-:Y:S02]  /*18910*/  IMAD.MOV.U32 R0, RZ, RZ, R151 ;  /* 0x000000ffff007224 */ /* 0x004fe400078e0097 */
[----:B------:R1:W-:Y:S04]  /*18920*/  STL [R1+0x11a8], R150 ;  /* 0x0011a89601007387 */ /* 0x0003e80000100800 */
[----:B-1----:R-:W2:Y:S04]  /*18930*/  LDL.LU.64 R150, [R1+0xfc8] ;  /* 0x000fc80001967983 */ /* 0x002ea80000300a00 */
        /* <DEDUP_REMOVED lines=9> */
[----:B------:R-:W-:Y:S04]  /*189d0*/  STL [R1+0x11c0], R134 ;  /* 0x0011c08601007387 */ /* 0x000fe80000100800 */
[----:B------:R-:W4:Y:S01]  /*189e0*/  LDL.LU.64 R132, [R1+0x1218] ;  /* 0x0012180001847983 */ /* 0x000f220000300a00 */
[----:B-1----:R-:W-:-:S05]  /*189f0*/  IMAD.MOV.U32 R0, RZ, RZ, R135 ;  /* 0x000000ffff007224 */ /* 0x002fca00078e0087 */
[----:B------:R1:W-:Y:S04]  /*18a00*/  STL [R1+0x11bc], R0 ;  /* 0x0011bc0001007387 */ /* 0x0003e80000100800 */
[----:B------:R1:W-:Y:S02]  /*18a10*/  STL [R1+0x11c8], R142 ;  /* 0x0011c88e01007387 */ /* 0x0003e40000100800 */
[----:B-1----:R-:W-:Y:S02]  /*18a20*/  IMAD.MOV.U32 R0, RZ, RZ, R143 ;  /* 0x000000ffff007224 */ /* 0x002fe400078e008f */
        /* <DEDUP_REMOVED lines=28> */
[----:B------:R-:W4:Y:S04]  /*18bf0*/  LDL.LU.64 R134, [R1+0xe80] ;  /* 0x000e800001867983 */ /* 0x000f280000300a00 */
[----:B---3--:R-:W-:Y:S04]  /*18c00*/  STL [R1+0x1208], R250 ;  /* 0x001208fa01007387 */ /* 0x008fe80000100800 */
[----:B------:R1:W-:Y:S04]  /*18c10*/  STL [R1+0x11fc], R0 ;  /* 0x0011fc0001007387 */ /* 0x0003e80000100800 */
[----:B--2---:R-:W2:Y:S01]  /*18c20*/  LDL.LU.64 R150, [R1+0xea8] ;  /* 0x000ea80001967983 */ /* 0x004ea20000300a00 */
[----:B-1----:R-:W-:-:S03]  /*18c30*/  IMAD.MOV.U32 R0, RZ, RZ, R251 ;  /* 0x000000ffff007224 */ /* 0x002fc600078e00fb */
[----:B----4-:R-:W-:Y:S04]  /*18c40*/  STL [R1+0x1210], R232 ;  /* 0x001210e801007387 */ /* 0x010fe80000100800 */
[----:B------:R1:W-:Y:S04]  /*18c50*/  STL [R1+0x1204], R0 ;  /* 0x0012040001007387 */ /* 0x0003e80000100800 */
[----:B------:R-:W3:Y:S01]  /*18c60*/  LDL.LU.64 R250, [R1+0xed8] ;  /* 0x000ed80001fa7983 */ /* 0x000ee20000300a00 */
[----:B-1----:R-:W-:-:S03]  /*18c70*/  IMAD.MOV.U32 R0, RZ, RZ, R233 ;  /* 0x000000ffff007224 */ /* 0x002fc600078e00e9 */
[----:B------:R-:W-:Y:S04]  /*18c80*/  STL [R1+0x1218], R132 ;  /* 0x0012188401007387 */ /* 0x000fe80000100800 */
[----:B------:R1:W-:Y:S04]  /*18c90*/  STL [R1+0x120c], R0 ;  /* 0x00120c0001007387 */ /* 0x0003e80000100800 */
[----:B------:R-:W4:Y:S01]  /*18ca0*/  LDL.LU.64 R232, [R1+0xf10] ;  /* 0x000f100001e87983 */ /* 0x000f220000300a00 */
[----:B-1----:R-:W-:-:S03]  /*18cb0*/  IMAD.MOV.U32 R0, RZ, RZ, R133 ;  /* 0x000000ffff007224 */ /* 0x002fc600078e0085 */
[----:B------:R-:W-:Y:S04]  /*18cc0*/  STL [R1+0x1220], R142 ;  /* 0x0012208e01007387 */ /* 0x000fe80000100800 */
        /* <DEDUP_REMOVED lines=26> */
[----:B------:R-:W-:Y:S04]  /*18e70*/  STL [R1+0x1258], R134 ;  /* 0x0012588601007387 */ /* 0x000fe80000100800 */
[----:B------:R1:W-:Y:S04]  /*18e80*/  STL [R1+0x124c], R0 ;  /* 0x00124c0001007387 */ /* 0x0003e80000100800 */
[----:B------:R-:W4:Y:S01]  /*18e90*/  LDL.LU.64 R140, [R1+0x12a8] ;  /* 0x0012a800018c7983 */ /* 0x000f220000300a00 */
[----:B-1----:R-:W-:-:S03]  /*18ea0*/  IMAD.MOV.U32 R0, RZ, RZ, R135 ;  /* 0x000000ffff007224 */ /* 0x002fc600078e0087 */
[----:B--2---:R-:W-:Y:S04]  /*18eb0*/  STL [R1+0x1260], R150 ;  /* 0x0012609601007387 */ /* 0x004fe80000100800 */
[----:B------:R1:W-:Y:S04]  /*18ec0*/  STL [R1+0x1254], R0 ;  /* 0x0012540001007387 */ /* 0x0003e80000100800 */
[----:B------:R-:W2:Y:S01]  /*18ed0*/  LDL.LU.64 R130, [R1+0x12b0] ;  /* 0x0012b00001827983 */ /* 0x000ea20000300a00 */
[----:B-1----:R-:W-:-:S03]  /*18ee0*/  IMAD.MOV.U32 R0, RZ, RZ, R151 ;  /* 0x000000ffff007224 */ /* 0x002fc600078e0097 */
[----:B---3--:R-:W-:Y:S04]  /*18ef0*/  STL [R1+0x1268], R250 ;  /* 0x001268fa01007387 */ /* 0x008fe80000100800 */
[----:B------:R1:W-:Y:S04]  /*18f00*/  STL [R1+0x125c], R0 ;  /* 0x00125c0001007387 */ /* 0x0003e80000100800 */
[----:B------:R-:W3:Y:S01]  /*18f10*/  LDL.LU.64 R150, [R1+0x12b8] ;  /* 0x0012b80001967983 */ /* 0x000ee20000300a00 */
[----:B-1----:R-:W-:-:S03]  /*18f20*/  IMAD.MOV.U32 R0, RZ, RZ, R251 ;  /* 0x000000ffff007224 */ /* 0x002fc600078e00fb */
[----:B----4-:R-:W-:Y:S04]  /*18f30*/  STL [R1+0x1270], R232 ;  /* 0x001270e801007387 */ /* 0x010fe80000100800 */
[----:B------:R1:W-:Y:S04]  /*18f40*/  STL [R1+0x1264], R0 ;  /* 0x0012640001007387 */ /* 0x0003e80000100800 */
[----:B------:R-:W4:Y:S01]  /*18f50*/  LDL.LU.64 R250, [R1+0x12c0] ;  /* 0x0012c00001fa7983 */ /* 0x000f220000300a00 */
[----:B-1----:R-:W-:-:S03]  /*18f60*/  IMAD.MOV.U32 R0, RZ, RZ, R233 ;  /* 0x000000ffff007224 */ /* 0x002fc600078e00e9 */
        /* <DEDUP_REMOVED lines=18> */
[----:B------:R-:W-:Y:S04]  /*19090*/  STL [R1+0x1298], R138 ;  /* 0x0012988a01007387 */ /* 0x000fe80000100800 */
[----:B------:R-:W4:Y:S01]  /*190a0*/  LDL.LU.64 R134, [R1+0xed0] ;  /* 0x000ed00001867983 */ /* 0x000f220000300a00 */
[----:B-1----:R-:W-:-:S05]  /*190b0*/  IMAD.MOV.U32 R0, RZ, RZ, R139 ;  /* 0x000000ffff007224 */ /* 0x002fca00078e008b */
[----:B------:R1:W-:Y:S04]  /*190c0*/  STL [R1+0x1294], R0 ;  /* 0x0012940001007387 */ /* 0x0003e80000100800 */
[----:B------:R1:W-:Y:S04]  /*190d0*/  STL [R1+0x12a0], R148 ;  /* 0x0012a09401007387 */ /* 0x0003e80000100800 */
[----:B------:R-:W4:Y:S01]  /*190e0*/  LDL.LU.64 R136, [R1+0xf08] ;  /* 0x000f080001887983 */ /* 0x000f220000300a00 */
[----:B-1----:R-:W-:-:S03]  /*190f0*/  IMAD.MOV.U32 R0, RZ, RZ, R149 ;  /* 0x000000ffff007224 */ /* 0x002fc600078e0095 */
[----:B------:R-:W4:Y:S04]  /*19100*/  LDL.LU.64 R148, [R1+0xf40] ;  /* 0x000f400001947983 */ /* 0x000f280000300a00 */
[----:B------:R1:W-:Y:S02]  /*19110*/  STL [R1+0x129c], R0 ;  /* 0x00129c0001007387 */ /* 0x0003e40000100800 */
[----:B-1----:R-:W-:Y:S02]  /*19120*/  IMAD.MOV.U32 R0, RZ, RZ, R141 ;  /* 0x000000ffff007224 */ /* 0x002fe400078e008d */
[----:B------:R1:W-:Y:S04]  /*19130*/  STL [R1+0x12a8], R140 ;  /* 0x0012a88c01007387 */ /* 0x0003e80000100800 */
[----:B------:R-:W4:Y:S04]  /*19140*/  LDL.LU.64 R138, [R1+0xf80] ;  /* 0x000f8000018a7983 */ /* 0x000f280000300a00 */
[----:B------:R1:W-:Y:S04]  /*19150*/  STL [R1+0x12a4], R0 ;  /* 0x0012a40001007387 */ /* 0x0003e80000100800 */
[----:B--2---:R-:W-:Y:S04]  /*19160*/  STL [R1+0x12b0], R130 ;  /* 0x0012b08201007387 */ /* 0x004fe80000100800 */
[----:B-1----:R-:W2:Y:S01]  /*19170*/  LDL.LU.64 R140, [R1+0xfb8] ;  /* 0x000fb800018c7983 */ /* 0x002ea20000300a00 */
[----:B------:R-:W-:-:S03]  /*19180*/  IMAD.MOV.U32 R0, RZ, RZ, R131 ;  /* 0x000000ffff007224 */ /* 0x000fc600078e0083 */
[----:B---3--:R-:W-:Y:S04]  /*19190*/  STL [R1+0x12b8], R150 ;  /* 0x0012b89601007387 */ /* 0x008fe80000100800 */
[----:B------:R1:W-:Y:S02]  /*191a0*/  STL [R1+0x12ac], R0 ;  /* 0x0012ac0001007387 */ /* 0x0003e40000100800 */
[----:B-1----:R-:W-:Y:S02]  /*191b0*/  IMAD.MOV.U32 R0, RZ, RZ, R151 ;  /* 0x000000ffff007224 */ /* 0x002fe400078e0097 */
[----:B------:R-:W3:Y:S04]  /*191c0*/  LDL.LU.64 R150, [R1+0xff0] ;  /* 0x000ff00001967983 */ /* 0x000ee80000300a00 */
[----:B------:R1:W-:Y:S04]  /*191d0*/  STL [R1+0x12b4], R0 ;  /* 0x0012b40001007387 */ /* 0x0003e80000100800 */
[----:B----4-:R4:W-:Y:S01]  /*191e0*/  STL [R1+0x12c0], R250 ;  /* 0x0012c0fa01007387 */ /* 0x0109e20000100800 */
[----:B-1----:R-:W-:-:S03]  /*191f0*/  IMAD.MOV.U32 R0, RZ, RZ, R251 ;  /* 0x000000ffff007224 */ /* 0x002fc600078e00fb */
[----:B------:R-:W-:Y:S04]  /*19200*/  STL [R1+0x12c8], R232 ;  /* 0x0012c8e801007387 */ /* 0x000fe80000100800 */
[----:B------:R1:W-:Y:S04]  /*19210*/  STL [R1+0x12bc], R0 ;  /* 0x0012bc0001007387 */ /* 0x0003e80000100800 */
[----:B----4-:R-:W4:Y:S01]  /*19220*/  LDL.LU.64 R250, [R1+0x1028] ;  /* 0x0010280001fa7983 */ /* 0x010f220000300a00 */
[----:B-1----:R-:W-:-:S03]  /*19230*/  IMAD.MOV.U32 R0, RZ, RZ, R233 ;  /* 0x000000ffff007224 */ /* 0x002fc600078e00e9 */
[----:B------:R-:W-:Y:S04]  /*19240*/  STL [R1+0x12d0], R142 ;  /* 0x0012d08e01007387 */ /* 0x000fe80000100800 */
[----:B------:R1:W-:Y:S04]  /*19250*/  STL [R1+0x12c4], R0 ;  /* 0x0012c40001007387 */ /* 0x0003e80000100800 */
[----:B------:R-:W4:Y:S01]  /*19260*/  LDL.LU.64 R232, [R1+0x1328] ;  /* 0x0013280001e87983 */ /* 0x000f220000300a00 */
        /* <DEDUP_REMOVED lines=14> */
[----:B------:R-:W-:Y:S01]  /*19350*/  STL [R1+0x12f0], R134 ;  /* 0x0012f08601007387 */ /* 0x000fe20000100800 */
[----:B-1----:R-:W-:-:S03]  /*19360*/  IMAD.MOV.U32 R0, RZ, RZ, R135 ;  /* 0x000000ffff007224 */ /* 0x002fc600078e0087 */
[----:B------:R-:W-:Y:S04]  /*19370*/  STL [R1+0x12f8], R136 ;  /* 0x0012f88801007387 */ /* 0x000fe80000100800 */
[----:B------:R1:W-:Y:S04]  /*19380*/  STL [R1+0x12ec], R0 ;  /* 0x0012ec0001007387 */ /* 0x0003e80000100800 */
[----:B------:R-:W-:Y:S01]  /*19390*/  STL [R1+0x1300], R148 ;  /* 0x0013009401007387 */ /* 0x000fe20000100800 */
[----:B-1----:R-:W-:-:S05]  /*193a0*/  IMAD.MOV.U32 R0, RZ, RZ, R137 ;  /* 0x000000ffff007224 */ /* 0x002fca00078e0089 */
[----:B------:R1:W-:Y:S02]  /*193b0*/  STL [R1+0x12f4], R0 ;  /* 0x0012f40001007387 */ /* 0x0003e40000100800 */
[----:B-1----:R-:W-:Y:S02]  /*193c0*/  IMAD.MOV.U32 R0, RZ, RZ, R149 ;  /* 0x000000ffff007224 */ /* 0x002fe400078e0095 */
[----:B------:R-:W4:Y:S04]  /*193d0*/  LDL.LU.64 R148, [R1+0xe08] ;  /* 0x000e080001947983 */ /* 0x000f280000300a00 */
[----:B------:R1:W-:Y:S02]  /*193e0*/  STL [R1+0x12fc], R0 ;  /* 0x0012fc0001007387 */ /* 0x0003e40000100800 */
[----:B-1----:R-:W-:-:S02]  /*193f0*/  IMAD.MOV.U32 R0, RZ, RZ, R139 ;  /* 0x000000ffff007224 */ /* 0x002fc400078e008b */
[----:B------:R-:W-:Y:S04]  /*19400*/  STL [R1+0x1308], R138 ;  /* 0x0013088a01007387 */ /* 0x000fe80000100800 */
[----:B--2---:R-:W-:Y:S04]  /*19410*/  STL [R1+0x1310], R140 ;  /* 0x0013108c01007387 */ /* 0x004fe80000100800 */
[----:B------:R1:W-:Y:S04]  /*19420*/  STL [R1+0x1304], R0 ;  /* 0x0013040001007387 */ /* 0x0003e80000100800 */
[----:B------:R-:W2:Y:S04]  /*19430*/  LDL.LU.64 R128, [R1+0xe28] ;  /* 0x000e280001807983 */ /* 0x000ea80000300a00 */
[----:B------:R-:W2:Y:S01]  /*19440*/  LDL.LU.64 R130, [R1+0xe48] ;  /* 0x000e480001827983 */ /* 0x000ea20000300a00 */
[----:B-1----:R-:W-:-:S05]  /*19450*/  IMAD.MOV.U32 R0, RZ, RZ, R141 ;  /* 0x000000ffff007224 */ /* 0x002fca00078e008d */
[----:B------:R1:W-:Y:S04]  /*19460*/  STL [R1+0x130c], R0 ;  /* 0x00130c0001007387 */ /* 0x0003e80000100800 */
[----:B---3--:R3:W-:Y:S04]  /*19470*/  STL [R1+0x1318], R150 ;  /* 0x0013189601007387 */ /* 0x0087e80000100800 */
[----:B------:R-:W2:Y:S01]  /*19480*/  LDL.LU.64 R132, [R1+0xe70] ;  /* 0x000e700001847983 */ /* 0x000ea20000300a00 */
        /* <DEDUP_REMOVED lines=15> */
[----:B------:R-:W-:Y:S04]  /*19580*/  STL [R1+0x1338], R144 ;  /* 0x0013389001007387 */ /* 0x000fe80000100800 */
[----:B------:R-:W4:Y:S01]  /*19590*/  LDL.LU.64 R136, [R1+0xf78] ;  /* 0x000f780001887983 */ /* 0x000f220000300a00 */
[----:B-1----:R-:W-:-:S03]  /*195a0*/  IMAD.MOV.U32 R0, RZ, RZ, R145 ;  /* 0x000000ffff007224 */ /* 0x002fc600078e0091 */
[----:B------:R-:W4:Y:S04]  /*195b0*/  LDL.LU.64 R138, [R1+0xfb0] ;  /* 0x000fb000018a7983 */ /* 0x000f280000300a00 */
[----:B------:R1:W-:Y:S04]  /*195c0*/  STL [R1+0x1334], R0 ;  /* 0x0013340001007387 */ /* 0x0003e80000100800 */
[----:B------:R1:W-:Y:S04]  /*195d0*/  STL [R1+0x1340], R146 ;  /* 0x0013409201007387 */ /* 0x0003e80000100800 */
[----:B------:R-:W4:Y:S01]  /*195e0*/  LDL.LU.64 R140, [R1+0xfe8] ;  /* 0x000fe800018c7983 */ /* 0x000f220000300a00 */
[----:B-1----:R-:W-:-:S03]  /*195f0*/  IMAD.MOV.U32 R0, RZ, RZ, R147 ;  /* 0x000000ffff007224 */ /* 0x002fc600078e0093 */
[----:B------:R-:W4:Y:S04]  /*19600*/  LDL.LU.64 R142, [R1+0x1020] ;  /* 0x00102000018e7983 */ /* 0x000f280000300a00 */
[----:B------:R1:W-:Y:S04]  /*19610*/  STL [R1+0x133c], R0 ;  /* 0x00133c0001007387 */ /* 0x0003e80000100800 */
[----:B------:R-:W-:Y:S04]  /*19620*/  STL [R1+0x1348], R244 ;  /* 0x001348f401007387 */ /* 0x000fe80000100800 */
[----:B------:R-:W4:Y:S04]  /*19630*/  LDL.LU.64 R144, [R1+0x13b0] ;  /* 0x0013b00001907983 */ /* 0x000f280000300a00 */
[----:B------:R-:W-:Y:S04]  /*19640*/  STL [R1+0x1344], R245 ;  /* 0x001344f501007387 */ /* 0x000fe80000100800 */
[----:B------:R1:W-:Y:S04]  /*19650*/  STL [R1+0x1350], R148 ;  /* 0x0013509401007387 */ /* 0x0003e80000100800 */
[----:B------:R-:W4:Y:S01]  /*19660*/  LDL.LU.64 R146, [R1+0x13b8] ;  /* 0x0013b80001927983 */ /* 0x000f220000300a00 */
[----:B-1----:R-:W-:-:S03]  /*19670*/  IMAD.MOV.U32 R0, RZ, RZ, R149 ;  /* 0x000000ffff007224 */ /* 0x002fc600078e0095 */
[----:B------:R-:W4:Y:S04]  /*19680*/  LDL.LU.64 R148, [R1+0x13c0] ;  /* 0x0013c00001947983 */ /* 0x000f280000300a00 */
[----:B------:R2:W-:Y:S02]  /*19690*/  STL [R1+0x134c], R0 ;  /* 0x00134c0001007387 */ /* 0x0005e40000100800 */
[----:B--2---:R-:W-:Y:S02]  /*196a0*/  IMAD.MOV.U32 R0, RZ, RZ, R129 ;  /* 0x000000ffff007224 */ /* 0x004fe400078e0081 */
[----:B------:R-:W-:Y:S04]  /*196b0*/  STL [R1+0x1358], R128 ;  /* 0x0013588001007387 */ /* 0x000fe80000100800 */
[----:B------:R-:W-:Y:S04]  /*196c0*/  STL [R1+0x1360], R130 ;  /* 0x0013608201007387 */ /* 0x000fe80000100800 */
[----:B------:R1:W-:Y:S02]  /*196d0*/  STL [R1+0x1354], R0 ;  /* 0x0013540001007387 */ /* 0x0003e40000100800 */
[----:B-1----:R-:W-:-:S02]  /*196e0*/  IMAD.MOV.U32 R0, RZ, RZ, R131 ;  /* 0x000000ffff007224 */ /* 0x002fc400078e0083 */
[----:B------:R-:W-:Y:S04]  /*196f0*/  STL [R1+0x1368], R132 ;  /* 0x0013688401007387 */ /* 0x000fe80000100800 */
[----:B------:R1:W-:Y:S04]  /*19700*/  STL [R1+0x135c], R0 ;  /* 0x00135c0001007387 */ /* 0x0003e80000100800 */
[----:B---3--:R-:W-:Y:S01]  /*19710*/  STL [R1+0x1370], R150 ;  /* 0x0013709601007387 */ /* 0x008fe20000100800 */
[----:B-1----:R-:W-:-:S05]  /*19720*/  IMAD.MOV.U32 R0, RZ, RZ, R133 ;  /* 0x000000ffff007224 */ /* 0x002fca00078e0085 */
[----:B------:R1:W-:Y:S02]  /*19730*/  STL [R1+0x1364], R0 ;  /* 0x0013640001007387 */ /* 0x0003e40000100800 */
[----:B-1----:R-:W-:Y:S02]  /*19740*/  IMAD.MOV.U32 R0, RZ, RZ, R151 ;  /* 0x000000ffff007224 */ /* 0x002fe400078e0097 */
[----:B------:R-:W2:Y:S04]  /*19750*/  LDL.LU.64 R150, [R1+0xe00] ;  /* 0x000e000001967983 */ /* 0x000ea80000300a00 */
[----:B------:R1:W-:Y:S04]  /*19760*/  STL [R1+0x136c], R0 ;  /* 0x00136c0001007387 */ /* 0x0003e80000100800 */
[----:B----4-:R3:W-:Y:S01]  /*19770*/  STL [R1+0x1378], R250 ;  /* 0x001378fa01007387 */ /* 0x0107e20000100800 */
[----:B-1----:R-:W-:-:S03]  /*19780*/  IMAD.MOV.U32 R0, RZ, RZ, R251 ;  /* 0x000000ffff007224 */ /* 0x002fc600078e00fb */
[----:B---3--:R-:W3:Y:S04]  /*19790*/  LDL.LU.64 R250, [R1+0xe20] ;  /* 0x000e200001fa7983 */ /* 0x008ee80000300a00 */
[----:B------:R1:W-:Y:S04]  /*197a0*/  STL [R1+0x1374], R0 ;  /* 0x0013740001007387 */ /* 0x0003e80000100800 */
[----:B------:R4:W-:Y:S01]  /*197b0*/  STL [R1+0x1380], R232 ;  /* 0x001380e801007387 */ /* 0x0009e20000100800 */
[----:B-1----:R-:W-:-:S03]  /*197c0*/  IMAD.MOV.U32 R0, RZ, RZ, R233 ;  /* 0x000000ffff007224 */ /* 0x002fc600078e00e9 */
[----:B----4-:R-:W4:Y:S04]  /*197d0*/  LDL.LU.64 R232, [R1+0xe18] ;  /* 0x000e180001e87983 */ /* 0x010f280000300a00 */
[----:B------:R1:W-:Y:S04]  /*197e0*/  STL [R1+0x137c], R0 ;  /* 0x00137c0001007387 */ /* 0x0003e80000100800 */
[----:B------:R-:W-:Y:S01]  /*197f0*/  STL [R1+0x1388], R134 ;  /* 0x0013888601007387 */ /* 0x000fe20000100800 */
[----:B-1----:R-:W-:-:S03]  /*19800*/  IMAD.MOV.U32 R0, RZ, RZ, R135 ;  /* 0x000000ffff007224 */ /* 0x002fc600078e0087 */
[----:B------:R-:W-:Y:S04]  /*19810*/  STL [R1+0x1390], R136 ;  /* 0x0013908801007387 */ /* 0x000fe80000100800 */
[----:B------:R1:W-:Y:S04]  /*19820*/  STL [R1+0x1384], R0 ;  /* 0x0013840001007387 */ /* 0x0003e80000100800 */
[----:B------:R-:W-:Y:S01]  /*19830*/  STL [R1+0x1398], R138 ;  /* 0x0013988a01007387 */ /* 0x000fe20000100800 */
[----:B-1----:R-:W-:-:S05]  /*19840*/  IMAD.MOV.U32 R0, RZ, RZ, R137 ;  /* 0x000000ffff007224 */ /* 0x002fca00078e0089 */
        /* <DEDUP_REMOVED lines=10> */
[----:B------:R-:W4:Y:S01]  /*198f0*/  LDL.LU.64 R142, [R1+0xf70] ;  /* 0x000f7000018e7983 */ /* 0x000f220000300a00 */
[----:B-1----:R-:W-:-:S03]  /*19900*/  IMAD.MOV.U32 R0, RZ, RZ, R145 ;  /* 0x000000ffff007224 */ /* 0x002fc600078e0091 */
[----:B------:R-:W-:Y:S04]  /*19910*/  STL [R1+0x13b8], R146 ;  /* 0x0013b89201007387 */ /* 0x000fe80000100800 */
[----:B------:R1:W-:Y:S04]  /*19920*/  STL [R1+0x13ac], R0 ;  /* 0x0013ac0001007387 */ /* 0x0003e80000100800 */
[----:B------:R-:W-:Y:S01]  /*19930*/  STL [R1+0x13c0], R148 ;  /* 0x0013c09401007387 */ /* 0x000fe20000100800 */
[----:B-1----:R-:W-:-:S05]  /*19940*/  IMAD.MOV.U32 R0, RZ, RZ, R147 ;  /* 0x000000ffff007224 */ /* 0x002fca00078e0093 */
[----:B------:R1:W-:Y:S04]  /*19950*/  STL [R1+0x13b4], R0 ;  /* 0x0013b40001007387 */ /* 0x0003e80000100800 */
[----:B------:R-:W4:Y:S01]  /*19960*/  LDL.LU.64 R144, [R1+0xe40] ;  /* 0x000e400001907983 */ /* 0x000f220000300a00 */
[----:B-1----:R-:W-:-:S05]  /*19970*/  IMAD.MOV.U32 R0, RZ, RZ, R149 ;  /* 0x000000ffff007224 */ /* 0x002fca00078e0095 */
[----:B------:R1:W-:Y:S04]  /*19980*/  STL [R1+0x13bc], R0 ;  /* 0x0013bc0001007387 */ /* 0x0003e80000100800 */
[----:B------:R-:W-:Y:S04]  /*19990*/  STL [R1+0x13c8], R238 ;  /* 0x0013c8ee01007387 */ /* 0x000fe80000100800 */
[----:B------:R-:W-:Y:S04]  /*199a0*/  STL [R1+0x13c4], R239 ;  /* 0x0013c4ef01007387 */ /* 0x000fe80000100800 */
[----:B------:R-:W4:Y:S04]  /*199b0*/  LDL.LU.64 R136, [R1+0xe68] ;  /* 0x000e680001887983 */ /* 0x000f280000300a00 */
[----:B------:R-:W-:Y:S04]  /*199c0*/  STL [R1+0x13d0], R240 ;  /* 0x0013d0f001007387 */ /* 0x000fe80000100800 */
[----:B------:R-:W-:Y:S04]  /*199d0*/  STL [R1+0x13cc], R241 ;  /* 0x0013ccf101007387 */ /* 0x000fe80000100800 */
[----:B------:R-:W4:Y:S04]  /*199e0*/  LDL.LU.64 R138, [R1+0x1428] ;  /* 0x00142800018a7983 */ /* 0x000f280000300a00 */
[----:B--2---:R-:W-:Y:S01]  /*199f0*/  STL [R1+0x13d8], R150 ;  /* 0x0013d89601007387 */ /* 0x004fe20000100800 */
[----:B-1----:R-:W-:-:S03]  /*19a00*/  IMAD.MOV.U32 R0, RZ, RZ, R151 ;  /* 0x000000ffff007224 */ /* 0x002fc600078e0097 */
[----:B------:R-:W2:Y:S04]  /*19a10*/  LDL.LU.64 R146, [R1+0xef8] ;  /* 0x000ef80001927983 */ /* 0x000ea80000300a00 */
[----:B------:R1:W-:Y:S04]  /*19a20*/  STL [R1+0x13d4], R0 ;  /* 0x0013d40001007387 */ /* 0x0003e80000100800 */
[----:B---3--:R-:W-:Y:S01]  /*19a30*/  STL [R1+0x13e0], R250 ;  /* 0x0013e0fa01007387 */ /* 0x008fe20000100800 */
[----:B-1----:R-:W-:-:S03]  /*19a40*/  IMAD.MOV.U32 R0, RZ, RZ, R251 ;  /* 0x000000ffff007224 */ /* 0x002fc600078e00fb */
[----:B------:R-:W3:Y:S04]  /*19a50*/  LDL.LU.64 R148, [R1+0xf30] ;  /* 0x000f300001947983 */ /* 0x000ee80000300a00 */
[----:B------:R1:W-:Y:S04]  /*19a60*/  STL [R1+0x13dc], R0 ;  /* 0x0013dc0001007387 */ /* 0x0003e80000100800 */
[----:B----4-:R4:W-:Y:S01]  /*19a70*/  STL [R1+0x13e8], R232 ;  /* 0x0013e8e801007387 */ /* 0x0109e20000100800 */
[----:B-1----:R-:W-:-:S03]  /*19a80*/  IMAD.MOV.U32 R0, RZ, RZ, R233 ;  /* 0x000000ffff007224 */ /* 0x002fc600078e00e9 */
[----:B------:R-:W3:Y:S04]  /*19a90*/  LDL.LU.64 R150, [R1+0xf68] ;  /* 0x000f680001967983 */ /* 0x000ee80000300a00 */
[----:B------:R1:W-:Y:S04]  /*19aa0*/  STL [R1+0x13e4], R0 ;  /* 0x0013e40001007387 */ /* 0x0003e80000100800 */
[----:B------:R-:W-:Y:S04]  /*19ab0*/  STL [R1+0x13f0], R4 ;  /* 0x0013f00401007387 */ /* 0x000fe80000100800 */
[----:B------:R-:W-:Y:S04]  /*19ac0*/  STL [R1+0x13ec], R5 ;  /* 0x0013ec0501007387 */ /* 0x000fe80000100800 */
[----:B------:R-:W3:Y:S04]  /*19ad0*/  LDL.LU.64 R250, [R1+0x1448] ;  /* 0x0014480001fa7983 */ /* 0x000ee80000300a00 */
[----:B------:R-:W-:Y:S04]  /*19ae0*/  STL [R1+0x13f8], R234 ;  /* 0x0013f8ea01007387 */ /* 0x000fe80000100800 */
[----:B------:R-:W-:Y:S04]  /*19af0*/  STL [R1+0x13f4], R235 ;  /* 0x0013f4eb01007387 */ /* 0x000fe80000100800 */
[----:B------:R-:W3:Y:S04]  /*19b00*/  LDL.LU.64 R140, [R1+0x1450] ;  /* 0x00145000018c7983 */ /* 0x000ee80000300a00 */
[----:B------:R-:W-:Y:S04]  /*19b10*/  STL [R1+0x1400], R236 ;  /* 0x001400ec01007387 */ /* 0x000fe80000100800 */
[----:B------:R-:W-:Y:S04]  /*19b20*/  STL [R1+0x13fc], R237 ;  /* 0x0013fced01007387 */ /* 0x000fe80000100800 */
[----:B----4-:R-:W4:Y:S04]  /*19b30*/  LDL.LU.64 R232, [R1+0x1458] ;  /* 0x0014580001e87983 */ /* 0x010f280000300a00 */
[----:B------:R1:W-:Y:S04]  /*19b40*/  STL [R1+0x1408], R142 ;  /* 0x0014088e01007387 */ /* 0x0003e80000100800 */
[----:B------:R-:W4:Y:S01]  /*19b50*/  LDL.LU.64 R134, [R1+0x1460] ;  /* 0x0014600001867983 */ /* 0x000f220000300a00 */
[----:B-1----:R-:W-:-:S05]  /*19b60*/  IMAD.MOV.U32 R0, RZ, RZ, R143 ;  /* 0x000000ffff007224 */ /* 0x002fca00078e008f */
[----:B------:R1:W-:Y:S04]  /*19b70*/  STL [R1+0x1404], R0 ;  /* 0x0014040001007387 */ /* 0x0003e80000100800 */
[----:B------:R-:W-:Y:S04]  /*19b80*/  STL [R1+0x1410], R242 ;  /* 0x001410f201007387 */ /* 0x000fe80000100800 */
[----:B------:R-:W-:Y:S04]  /*19b90*/  STL [R1+0x140c], R243 ;  /* 0x00140cf301007387 */ /* 0x000fe80000100800 */
[----:B------:R-:W4:Y:S04]  /*19ba0*/  LDL.LU.64 R142, [R1+0x1468] ;  /* 0x00146800018e7983 */ /* 0x000f280000300a00 */
        /* <DEDUP_REMOVED lines=20> */
[----:B------:R1:W-:Y:S02]  /*19cf0*/  STL [R1+0x1440], R150 ;  /* 0x0014409601007387 */ /* 0x0003e40000100800 */
[----:B-1----:R-:W-:-:S02]  /*19d00*/  IMAD.MOV.U32 R0, RZ, RZ, R151 ;  /* 0x000000ffff007224 */ /* 0x002fc400078e0097 */
[----:B------:R-:W3:Y:S04]  /*19d10*/  LDL.LU.64 R150, [R1+0x1498] ;  /* 0x0014980001967983 */ /* 0x000ee80000300a00 */
        /* <DEDUP_REMOVED lines=269> */
[----:B------:R-:W-:Y:S04]  /*1adf0*/  STL [R1+0x1660], R140 ;  /* 0x0016608c01007387 */ /* 0x000fe80000100800 */
[----:B------:R-:W3:Y:S01]  /*1ae00*/  LDL.LU.64 R138, [R1+0x16b8] ;  /* 0x0016b800018a7983 */ /* 0x000ee20000300a00 */
[----:B-1----:R-:W-:-:S05]  /*1ae10*/  IMAD.MOV.U32 R0, RZ, RZ, R141 ;  /* 0x000000ffff007224 */ /* 0x002fca00078e008d */
[----:B------:R4:W-:Y:S02]  /*1ae20*/  STL [R1+0x165c], R0 ;  /* 0x00165c0001007387 */ /* 0x0009e40000100800 */
[----:B----4-:R-:W-:Y:S02]  /*1ae30*/  IMAD.MOV.U32 R0, RZ, RZ, R233 ;  /* 0x000000ffff007224 */ /* 0x010fe400078e00e9 */
[----:B------:R1:W-:Y:S04]  /*1ae40*/  STL [R1+0x1668], R232 ;  /* 0x001668e801007387 */ /* 0x0003e80000100800 */
[----:B-1----:R-:W4:Y:S04]  /*1ae50*/  LDL.LU.64 R232, [R1+0x16c0] ;  /* 0x0016c00001e87983 */ /* 0x002f280000300a00 */
[----:B------:R1:W-:Y:S04]  /*1ae60*/  STL [R1+0x1664], R0 ;  /* 0x0016640001007387 */ /* 0x0003e80000100800 */
        /* <DEDUP_REMOVED lines=19> */
[----:B--2---:R-:W-:Y:S04]  /*1afa0*/  STL [R1+0x1698], R146 ;  /* 0x0016989201007387 */ /* 0x004fe80000100800 */
[----:B------:R1:W-:Y:S02]  /*1afb0*/  STL [R1+0x168c], R0 ;  /* 0x00168c0001007387 */ /* 0x0003e40000100800 */
[----:B-1----:R-:W-:Y:S02]  /*1afc0*/  IMAD.MOV.U32 R0, RZ, RZ, R147 ;  /* 0x000000ffff007224 */ /* 0x002fe400078e0093 */
[----:B------:R-:W2:Y:S04]  /*1afd0*/  LDL.LU.64 R146, [R1+0x16f0] ;  /* 0x0016f00001927983 */ /* 0x000ea80000300a00 */
        /* <DEDUP_REMOVED lines=37> */
[----:B------:R-:W4:Y:S04]  /*1b230*/  LDL.LU.64 R144, [R1+0x1738] ;  /* 0x0017380001907983 */ /* 0x000f280000300a00 */
        /* <DEDUP_REMOVED lines=11> */
[----:B------:R1:W-:Y:S04]  /*1b2f0*/  STL [R1+0x1700], R150 ;  /* 0x0017009601007387 */ /* 0x0003e80000100800 */
[----:B------:R-:W3:Y:S01]  /*1b300*/  LDL.LU.64 R134, [R1+0x1758] ;  /* 0x0017580001867983 */ /* 0x000ee20000300a00 */
[----:B-1----:R-:W-:-:S03]  /*1b310*/  IMAD.MOV.U32 R0, RZ, RZ, R151 ;  /* 0x000000ffff007224 */ /* 0x002fc600078e0097 */
[----:B------:R-:W-:Y:S04]  /*1b320*/  STL [R1+0x1708], R250 ;  /* 0x001708fa01007387 */ /* 0x000fe80000100800 */
[----:B------:R1:W-:Y:S04]  /*1b330*/  STL [R1+0x16fc], R0 ;  /* 0x0016fc0001007387 */ /* 0x0003e80000100800 */
[----:B------:R-:W3:Y:S01]  /*1b340*/  LDL.LU.64 R150, [R1+0x1760] ;  /* 0x0017600001967983 */ /* 0x000ee20000300a00 */
[----:B-1----:R-:W-:-:S03]  /*1b350*/  IMAD.MOV.U32 R0, RZ, RZ, R251 ;  /* 0x000000ffff007224 */ /* 0x002fc600078e00fb */
[----:B------:R-:W-:Y:S04]  /*1b360*/  STL [R1+0x1710], R138 ;  /* 0x0017108a01007387 */ /* 0x000fe80000100800 */
[----:B------:R1:W-:Y:S04]  /*1b370*/  STL [R1+0x1704], R0 ;  /* 0x0017040001007387 */ /* 0x0003e80000100800 */
[----:B------:R-:W3:Y:S04]  /*1b380*/  LDL.LU.64 R250, [R1+0x1768] ;  /* 0x0017680001fa7983 */ /* 0x000ee80000300a00 */
[----:B------:R-:W3:Y:S01]  /*1b390*/  LDL.LU.64 R136, [R1+0x1770] ;  /* 0x0017700001887983 */ /* 0x000ee20000300a00 */
[----:B-1----:R-:W-:-:S05]  /*1b3a0*/  IMAD.MOV.U32 R0, RZ, RZ, R139 ;  /* 0x000000ffff007224 */ /* 0x002fca00078e008b */
        /* <DEDUP_REMOVED lines=30> */
[----:B------:R-:W-:Y:S04]  /*1b590*/  STL [R1+0x1758], R134 ;  /* 0x0017588601007387 */ /* 0x000fe80000100800 */
[----:B------:R1:W-:Y:S04]  /*1b5a0*/  STL [R1+0x174c], R0 ;  /* 0x00174c0001007387 */ /* 0x0003e80000100800 */
[----:B---3--:R-:W3:Y:S01]  /*1b5b0*/  LDL.LU.64 R148, [R1+0x17a8] ;  /* 0x0017a80001947983 */ /* 0x008ee20000300a00 */
[----:B-1----:R-:W-:-:S03]  /*1b5c0*/  IMAD.MOV.U32 R0, RZ, RZ, R135 ;  /* 0x000000ffff007224 */ /* 0x002fc600078e0087 */
[----:B------:R-:W-:Y:S04]  /*1b5d0*/  STL [R1+0x1760], R150 ;  /* 0x0017609601007387 */ /* 0x000fe80000100800 */
[----:B------:R1:W-:Y:S02]  /*1b5e0*/  STL [R1+0x1754], R0 ;  /* 0x0017540001007387 */ /* 0x0003e40000100800 */
[----:B-1----:R-:W-:Y:S02]  /*1b5f0*/  IMAD.MOV.U32 R0, RZ, RZ, R151 ;  /* 0x000000ffff007224 */ /* 0x002fe400078e0097 */
[----:B------:R-:W3:Y:S04]  /*1b600*/  LDL.LU.64 R150, [R1+0x17b0] ;  /* 0x0017b00001967983 */ /* 0x000ee80000300a00 */
[----:B------:R1:W-:Y:S04]  /*1b610*/  STL [R1+0x175c], R0 ;  /* 0x00175c0001007387 */ /* 0x0003e80000100800 */
[----:B------:R1:W-:Y:S02]  /*1b620*/  STL [R1+0x1768], R250 ;  /* 0x001768fa01007387 */ /* 0x0003e40000100800 */
[----:B-1----:R-:W-:-:S02]  /*1b630*/  IMAD.MOV.U32 R0, RZ, RZ, R251 ;  /* 0x000000ffff007224 */ /* 0x002fc400078e00fb */
[----:B------:R-:W-:Y:S04]  /*1b640*/  STL [R1+0x1770], R136 ;  /* 0x0017708801007387 */ /* 0x000fe80000100800 */
[----:B------:R1:W-:Y:S04]  /*1b650*/  STL [R1+0x1764], R0 ;  /* 0x0017640001007387 */ /* 0x0003e80000100800 */
[----:B------:R-:W3:Y:S01]  /*1b660*/  LDL.LU.64 R250, [R1+0x17b8] ;  /* 0x0017b80001fa7983 */ /* 0x000ee20000300a00 */
[----:B-1----:R-:W-:-:S03]  /*1b670*/  IMAD.MOV.U32 R0, RZ, RZ, R137 ;  /* 0x000000ffff007224 */ /* 0x002fc600078e0089 */
[----:B----4-:R-:W-:Y:S04]  /*1b680*/  STL [R1+0x1778], R232 ;  /* 0x001778e801007387 */ /* 0x010fe80000100800 */
        /* <DEDUP_REMOVED lines=8> */
[----:B------:R-:W4:Y:S04]  /*1b710*/  LDL.LU.64 R124, [R1+0x17c8] ;  /* 0x0017c800017c7983 */ /* 0x000f280000300a00 */
        /* <DEDUP_REMOVED lines=8> */
[----:B------:R-:W-:Y:S04]  /*1b7a0*/  STL [R1+0x1798], R144 ;  /* 0x0017989001007387 */ /* 0x000fe80000100800 */
[----:B------:R-:W4:Y:S01]  /*1b7b0*/  LDL.LU.64 R132, [R1+0x17e8] ;  /* 0x0017e80001847983 */ /* 0x000f220000300a00 */
[----:B-1----:R-:W-:-:S03]  /*1b7c0*/  IMAD.MOV.U32 R0, RZ, RZ, R145 ;  /* 0x000000ffff007224 */ /* 0x002fc600078e0091 */
[----:B------:R-:W4:Y:S04]  /*1b7d0*/  LDL.LU.64 R134, [R1+0x17f0] ;  /* 0x0017f00001867983 */ /* 0x000f280000300a00 */
[----:B------:R1:W-:Y:S04]  /*1b7e0*/  STL [R1+0x1794], R0 ;  /* 0x0017940001007387 */ /* 0x0003e80000100800 */
[----:B--2---:R-:W-:Y:S04]  /*1b7f0*/  STL [R1+0x17a0], R146 ;  /* 0x0017a09201007387 */ /* 0x004fe80000100800 */
[----:B------:R-:W2:Y:S01]  /*1b800*/  LDL.LU.64 R136, [R1+0x17f8] ;  /* 0x0017f80001887983 */ /* 0x000ea20000300a00 */
[----:B-1----:R-:W-:-:S03]  /*1b810*/  IMAD.MOV.U32 R0, RZ, RZ, R147 ;  /* 0x000000ffff007224 */ /* 0x002fc600078e0093 */
[----:B------:R-:W2:Y:S04]  /*1b820*/  LDL.LU.64 R138, [R1+0x1800] ;  /* 0x00180000018a7983 */ /* 0x000ea80000300a00 */
[----:B------:R1:W-:Y:S04]  /*1b830*/  STL [R1+0x179c], R0 ;  /* 0x00179c0001007387 */ /* 0x0003e80000100800 */
[----:B---3--:R-:W-:Y:S04]  /*1b840*/  STL [R1+0x17a8], R148 ;  /* 0x0017a89401007387 */ /* 0x008fe80000100800 */
[----:B------:R-:W3:Y:S01]  /*1b850*/  LDL.LU.64 R140, [R1+0x1808] ;  /* 0x00180800018c7983 */ /* 0x000ee20000300a00 */
[----:B-1----:R-:W-:-:S03]  /*1b860*/  IMAD.MOV.U32 R0, RZ, RZ, R149 ;  /* 0x000000ffff007224 */ /* 0x002fc600078e0095 */
[----:B------:R-:W3:Y:S04]  /*1b870*/  LDL.LU.64 R142, [R1+0x1810] ;  /* 0x00181000018e7983 */ /* 0x000ee80000300a00 */
[----:B------:R1:W-:Y:S04]  /*1b880*/  STL [R1+0x17a4], R0 ;  /* 0x0017a40001007387 */ /* 0x0003e80000100800 */
[----:B------:R-:W-:Y:S04]  /*1b890*/  STL [R1+0x17b0], R150 ;  /* 0x0017b09601007387 */ /* 0x000fe80000100800 */
[----:B------:R-:W3:Y:S01]  /*1b8a0*/  LDL.LU.64 R144, [R1+0x1818] ;  /* 0x0018180001907983 */ /* 0x000ee20000300a00 */
[----:B-1----:R-:W-:-:S03]  /*1b8b0*/  IMAD.MOV.U32 R0, RZ, RZ, R151 ;  /* 0x000000ffff007224 */ /* 0x002fc600078e0097 */
[----:B------:R-:W3:Y:S04]  /*1b8c0*/  LDL.LU.64 R146, [R1+0x1820] ;  /* 0x0018200001927983 */ /* 0x000ee80000300a00 */
[----:B------:R1:W-:Y:S04]  /*1b8d0*/  STL [R1+0x17ac], R0 ;  /* 0x0017ac0001007387 */ /* 0x0003e80000100800 */
[----:B------:R4:W-:Y:S04]  /*1b8e0*/  STL [R1+0x17b8], R250 ;  /* 0x0017b8fa01007387 */ /* 0x0009e80000100800 */
[----:B------:R-:W3:Y:S01]  /*1b8f0*/  LDL.LU.64 R148, [R1+0x1828] ;  /* 0x0018280001947983 */ /* 0x000ee20000300a00 */
[----:B-1----:R-:W-:-:S03]  /*1b900*/  IMAD.MOV.U32 R0, RZ, RZ, R251 ;  /* 0x000000ffff007224 */ /* 0x002fc600078e00fb */
[----:B------:R-:W3:Y:S04]  /*1b910*/  LDL.LU.64 R150, [R1+0x1830] ;  /* 0x0018300001967983 */ /* 0x000ee80000300a00 */
[----:B------:R1:W-:Y:S04]  /*1b920*/  STL [R1+0x17b4], R0 ;  /* 0x0017b40001007387 */ /* 0x0003e80000100800 */
[----:B----4-:R4:W-:Y:S04]  /*1b930*/  STL [R1+0x17c0], R232 ;  /* 0x0017c0e801007387 */ /* 0x0109e80000100800 */
[----:B------:R-:W3:Y:S01]  /*1b940*/  LDL.LU.64 R250, [R1+0x1838] ;  /* 0x0018380001fa7983 */ /* 0x000ee20000300a00 */
[----:B-1----:R-:W-:-:S03]  /*1b950*/  IMAD.MOV.U32 R0, RZ, RZ, R233 ;  /* 0x000000ffff007224 */ /* 0x002fc600078e00e9 */
[----:B----4-:R-:W4:Y:S04]  /*1b960*/  LDL.LU.64 R232, [R1+0x1848] ;  /* 0x0018480001e87983 */ /* 0x010f280000300a00 */
[----:B------:R1:W-:Y:S02]  /*1b970*/  STL [R1+0x17bc], R0 ;  /* 0x0017bc0001007387 */ /* 0x0003e40000100800 */
[----:B-1----:R-:W-:Y:S02]  /*1b980*/  IMAD.MOV.U32 R0, RZ, RZ, R125 ;  /* 0x000000ffff007224 */ /* 0x002fe400078e007d */
[----:B------:R-:W-:Y:S04]  /*1b990*/  STL [R1+0x17c8], R124 ;  /* 0x0017c87c01007387 */ /* 0x000fe80000100800 */
[----:B------:R-:W-:Y:S04]  /*1b9a0*/  STL [R1+0x17d0], R126 ;  /* 0x0017d07e01007387 */ /* 0x000fe80000100800 */
[----:B------:R1:W-:Y:S02]  /*1b9b0*/  STL [R1+0x17c4], R0 ;  /* 0x0017c40001007387 */ /* 0x0003e40000100800 */
[----:B-1----:R-:W-:-:S02]  /*1b9c0*/  IMAD.MOV.U32 R0, RZ, RZ, R127 ;  /* 0x000000ffff007224 */ /* 0x002fc400078e007f */
        /* <DEDUP_REMOVED lines=10> */
[----:B------:R1:W-:Y:S02]  /*1ba70*/  STL [R1+0x17e4], R0 ;  /* 0x0017e40001007387 */ /* 0x0003e40000100800 */
[----:B-1----:R-:W-:Y:S02]  /*1ba80*/  IMAD.MOV.U32 R0, RZ, RZ, R135 ;  /* 0x000000ffff007224 */ /* 0x002fe400078e0087 */
[----:B--2---:R-:W-:Y:S04]  /*1ba90*/  STL [R1+0x17f8], R136 ;  /* 0x0017f88801007387 */ /* 0x004fe80000100800 */
[----:B------:R1:W-:Y:S04]  /*1baa0*/  STL [R1+0x17ec], R0 ;  /* 0x0017ec0001007387 */ /* 0x0003e80000100800 */
[----:B------:R-:W-:Y:S01]  /*1bab0*/  STL [R1+0x1800], R138 ;  /* 0x0018008a01007387 */ /* 0x000fe20000100800 */
[----:B-1----:R-:W-:-:S05]  /*1bac0*/  IMAD.MOV.U32 R0, RZ, RZ, R137 ;  /* 0x000000ffff007224 */ /* 0x002fca00078e0089 */
[----:B------:R1:W-:Y:S04]  /*1bad0*/  STL [R1+0x17f4], R0 ;  /* 0x0017f40001007387 */ /* 0x0003e80000100800 */
[----:B---3--:R-:W-:Y:S01]  /*1bae0*/  STL [R1+0x1808], R140 ;  /* 0x0018088c01007387 */ /* 0x008fe20000100800 */
[----:B-1----:R-:W-:-:S05]  /*1baf0*/  IMAD.MOV.U32 R0, RZ, RZ, R139 ;  /* 0x000000ffff007224 */ /* 0x002fca00078e008b */
[----:B------:R1:W-:Y:S04]  /*1bb00*/  STL [R1+0x17fc], R0 ;  /* 0x0017fc0001007387 */ /* 0x0003e80000100800 */
[----:B------:R-:W-:Y:S01]  /*1bb10*/  STL [R1+0x1810], R142 ;  /* 0x0018108e01007387 */ /* 0x000fe20000100800 */
[----:B-1----:R-:W-:-:S05]  /*1bb20*/  IMAD.MOV.U32 R0, RZ, RZ, R141 ;  /* 0x000000ffff007224 */ /* 0x002fca00078e008d */
[----:B------:R1:W-:Y:S02]  /*1bb30*/  STL [R1+0x1804], R0 ;  /* 0x0018040001007387 */ /* 0x0003e40000100800 */
[----:B-1----:R-:W-:Y:S02]  /*1bb40*/  IMAD.MOV.U32 R0, RZ, RZ, R143 ;  /* 0x000000ffff007224 */ /* 0x002fe400078e008f */
        /* <DEDUP_REMOVED lines=14> */
[----:B----4-:R-:W-:Y:S01]  /*1bc30*/  STL [R1+0x1840], R232 ;  /* 0x001840e801007387 */ /* 0x010fe20000100800 */
[----:B-1----:R-:W-:-:S05]  /*1bc40*/  IMAD.MOV.U32 R0, RZ, RZ, R251 ;  /* 0x000000ffff007224 */ /* 0x002fca00078e00fb */
[----:B------:R1:W-:Y:S04]  /*1bc50*/  STL [R1+0x1834], R0 ;  /* 0x0018340001007387 */ /* 0x0003e80000100800 */
[----:B------:R-:W2:Y:S01]  /*1bc60*/  LDL.LU.64 R4, [R1+0x18f8] ;  /* 0x0018f80001047983 */ /* 0x000ea20000300a00 */
[----:B-1----:R-:W-:-:S05]  /*1bc70*/  IMAD.MOV.U32 R0, RZ, RZ, R233 ;  /* 0x000000ffff007224 */ /* 0x002fca00078e00e9 */
[----:B------:R-:W-:Y:S04]  /*1bc80*/  STL [R1+0x183c], R0 ;  /* 0x00183c0001007387 */ /* 0x000fe80000100800 */
[----:B------:R-:W-:Y:S04]  /*1bc90*/  STL.64 [R1+0x1030], R182 ;  /* 0x001030b601007387 */ /* 0x000fe80000100a00 */
[----:B--2---:R-:W-:Y:S04]  /*1bca0*/  STL.64 [R1+0x1038], R4 ;  /* 0x0010380401007387 */ /* 0x004fe80000100a00 */
[----:B------:R-:W-:Y:S04]  /*1bcb0*/  STL.64 [R1+0x1028], R14 ;  /* 0x0010280e01007387 */ /* 0x000fe80000100a00 */
[----:B------:R1:W-:Y:S04]  /*1bcc0*/  STL.64 [R1+0x1020], R2 ;  /* 0x0010200201007387 */ /* 0x0003e80000100a00 */
[----:B-1----:R-:W2:Y:S04]  /*1bcd0*/  LDL.LU.64 R2, [R1+0x1910] ;  /* 0x0019100001027983 */ /* 0x002ea80000300a00 */
[----:B------:R-:W-:Y:S04]  /*1bce0*/  STL.64 [R1+0x1010], R190 ;  /* 0x001010be01007387 */ /* 0x000fe80000100a00 */
[----:B--2---:R1:W-:Y:S04]  /*1bcf0*/  STL.64 [R1+0x1018], R2 ;  /* 0x0010180201007387 */ /* 0x0043e80000100a00 */
[----:B------:R-:W-:Y:S04]  /*1bd00*/  STL.64 [R1+0x1008], R16 ;  /* 0x0010081001007387 */ /* 0x000fe80000100a00 */
[----:B------:R-:W-:Y:S04]  /*1bd10*/  STL.64 [R1+0x1000], R6 ;  /* 0x0010000601007387 */ /* 0x000fe80000100a00 */
        /* <DEDUP_REMOVED lines=20> */
[----:B------:R-:W2:Y:S04]  /*1be60*/  LDL.LU.64 R4, [R1+0x1988] ;  /* 0x0019880001047983 */ /* 0x000ea80000300a00 */
[----:B-1----:R-:W3:Y:S04]  /*1be70*/  LDL.LU.64 R2, [R1+0x1870] ;  /* 0x0018700001027983 */ /* 0x002ee80000300a00 */
[----:B--2---:R1:W-:Y:S04]  /*1be80*/  STL.64 [R1+0xf78], R4 ;  /* 0x000f780401007387 */ /* 0x0043e80000100a00 */
[----:B------:R-:W-:Y:S04]  /*1be90*/  STL.64 [R1+0xf68], R210 ;  /* 0x000f68d201007387 */ /* 0x000fe80000100a00 */
[----:B---3--:R2:W-:Y:S04]  /*1bea0*/  STL.64 [R1+0xf70], R2 ;  /* 0x000f700201007387 */ /* 0x0085e80000100a00 */
[----:B------:R-:W-:Y:S04]  /*1beb0*/  STL.64 [R1+0xf60], R208 ;  /* 0x000f60d001007387 */ /* 0x000fe80000100a00 */
[----:B-1----:R-:W3:Y:S04]  /*1bec0*/  LDL.LU.64 R4, [R1+0x19a0] ;  /* 0x0019a00001047983 */ /* 0x002ee80000300a00 */
[----:B--2---:R-:W2:Y:S04]  /*1bed0*/  LDL.LU.64 R2, [R1+0x1888] ;  /* 0x0018880001027983 */ /* 0x004ea80000300a00 */
[----:B---3--:R1:W-:Y:S04]  /*1bee0*/  STL.64 [R1+0xf58], R4 ;  /* 0x000f580401007387 */ /* 0x0083e80000100a00 */
[----:B------:R-:W-:Y:S04]  /*1bef0*/  STL.64 [R1+0xf48], R202 ;  /* 0x000f48ca01007387 */ /* 0x000fe80000100a00 */
[----:B--2---:R2:W-:Y:S04]  /*1bf00*/  STL.64 [R1+0xf50], R2 ;  /* 0x000f500201007387 */ /* 0x0045e80000100a00 */
        /* <DEDUP_REMOVED lines=51> */
[----:B---3--:R-:W-:Y:S04]  /*1c240*/  STL.64 [R1+0xe38], R4 ;  /* 0x000e380401007387 */ /* 0x008fe80000100a00 */
[----:B------:R-:W-:Y:S04]  /*1c250*/  STL.64 [R1+0xe28], R248 ;  /* 0x000e28f801007387 */ /* 0x000fe80000100a00 */
[----:B--2---:R1:W-:Y:S04]  /*1c260*/  STL.64 [R1+0xe30], R2 ;  /* 0x000e300201007387 */ /* 0x0043e80000100a00 */
[----:B------:R-:W-:Y:S04]  /*1c270*/  STL.64 [R1+0xe20], R166 ;  /* 0x000e20a601007387 */ /* 0x000fe80000100a00 */
[----:B-1----:R-:W2:Y:S04]  /*1c280*/  LDL.LU.64 R2, [R1+0x1a58] ;  /* 0x001a580001027983 */ /* 0x002ea80000300a00 */
[----:B------:R-:W3:Y:S04]  /*1c290*/  LDL.LU.64 R4, [R1+0x1990] ;  /* 0x0019900001047983 */ /* 0x000ee80000300a00 */
[----:B--2---:R1:W-:Y:S04]  /*1c2a0*/  STL.64 [R1+0xe18], R2 ;  /* 0x000e180201007387 */ /* 0x0043e80000100a00 */
[----:B-1----:R-:W2:Y:S04]  /*1c2b0*/  LDL.LU.64 R2, [R1+0x1878] ;  /* 0x0018780001027983 */ /* 0x002ea80000300a00 */
[----:B---3--:R-:W-:Y:S04]  /*1c2c0*/  STL.64 [R1+0xe10], R4 ;  /* 0x000e100401007387 */ /* 0x008fe80000100a00 */
[----:B------:R1:W-:Y:S01]  /*1c2d0*/  STL.64 [R1+0xe00], R170 ;  /* 0x000e00aa01007387 */ /* 0x0003e20000100a00 */
[----:B------:R-:W-:-:S02]  /*1c2e0*/  IMAD.MOV.U32 R236, RZ, RZ, R174 ;  /* 0x000000ffffec7224 */ /* 0x000fc400078e00ae */
[----:B------:R-:W-:Y:S02]  /*1c2f0*/  IMAD.MOV.U32 R237, RZ, RZ, R175 ;  /* 0x000000ffffed7224 */ /* 0x000fe400078e00af */
[----:B------:R-:W-:Y:S02]  /*1c300*/  IMAD.MOV.U32 R244, RZ, RZ, R172 ;  /* 0x000000fffff47224 */ /* 0x000fe400078e00ac */
[----:B------:R-:W-:Y:S02]  /*1c310*/  IMAD.MOV.U32 R245, RZ, RZ, R173 ;  /* 0x000000fffff57224 */ /* 0x000fe400078e00ad */
[----:B------:R-:W-:Y:S02]  /*1c320*/  IMAD.MOV.U32 R156, RZ, RZ, R18 ;  /* 0x000000ffff9c7224 */ /* 0x000fe400078e0012 */
[----:B------:R-:W-:Y:S02]  /*1c330*/  IMAD.MOV.U32 R157, RZ, RZ, R19 ;  /* 0x000000ffff9d7224 */ /* 0x000fe400078e0013 */
[----:B------:R-:W-:-:S02]  /*1c340*/  IMAD.MOV.U32 R14, RZ, RZ, R10 ;  /* 0x000000ffff0e7224 */ /* 0x000fc400078e000a */
[----:B------:R-:W-:Y:S01]  /*1c350*/  IMAD.MOV.U32 R15, RZ, RZ, R11 ;  /* 0x000000ffff0f7224 */ /* 0x000fe200078e000b */
[----:B--2---:R2:W-:Y:S04]  /*1c360*/  STL.64 [R1+0xe08], R2 ;  /* 0x000e080201007387 */ /* 0x0045e80000100a00 */
[----:B------:R3:W5:Y:S04]  /*1c370*/  LDL.LU.64 R250, [R1+0x1a68] ;  /* 0x001a680001fa7983 */ /* 0x0007680000300a00 */
        /* <DEDUP_REMOVED lines=21> */
[----:B------:R-:W4:Y:S04]  /*1c4d0*/  LDL.LU R150, [R1+0x1040] ;  /* 0x0010400001967983 */ /* 0x000f280000300800 */
[----:B------:R3:W5:Y:S04]  /*1c4e0*/  LDL.LU.64 R194, [R1+0x1ab8] ;  /* 0x001ab80001c27983 */ /* 0x0007680000300a00 */
[----:B------:R-:W2:Y:S04]  /*1c4f0*/  LDL.LU R151, [R1+0x1044] ;  /* 0x0010440001977983 */ /* 0x000ea80000300800 */
        /* <DEDUP_REMOVED lines=11> */
[----:B-1----:R3:W5:Y:S04]  /*1c5b0*/  LDL.LU.64 R170, [R1+0x1ad0] ;  /* 0x001ad00001aa7983 */ /* 0x0027680000300a00 */
        /* <DEDUP_REMOVED lines=908> */
[----:B------:R3:W-:Y:S01]  /*1fe80*/  STL [R1+0x1fc], RZ ;  /* 0x0001fcff01007387 */ /* 0x0007e20000100800 */
[----:B------:R-:W-:Y:S01]  /*1fe90*/  USHF.R.S32.HI UR10, URZ, 0x1f, UR4 ;  /* 0x0000001f3f0a7899 */ /* 0x000fe20008011404 */
[----:B----4-:R-:W-:-:S02]  /*1fea0*/  SHF.R.S32.HI R0, RZ, 0x1f, R150 ;  /* 0x0000001fff007819 */ /* 0x010fc40000011496 */
[----:B--2---:R-:W-:Y:S01]  /*1feb0*/  SHF.R.S32.HI R3, RZ, 0x1f, R151 ;  /* 0x0000001fff037819 */ /* 0x004fe20000011497 */
[----:B------:R-:W-:Y:S01]  /*1fec0*/  ULEA.HI UR10, UR10, UR4, URZ, 0x6 ;  /* 0x000000040a0a7291 */ /* 0x000fe2000f8f303f */
[C---:B------:R-:W-:Y:S01]  /*1fed0*/  SHF.L.U64.HI R0, R150.reuse, 0x2, R0 ;  /* 0x0000000296007819 */ /* 0x040fe20000010200 */
[----:B------:R-:W-:Y:S01]  /*1fee0*/  IMAD.SHL.U32 R2, R150, 0x4, RZ ;  /* 0x0000000496027824 */ /* 0x000fe200078e00ff */
[C---:B------:R-:W-:Y:S01]  /*1fef0*/  SHF.L.U64.HI R3, R151.reuse, 0x2, R3 ;  /* 0x0000000297037819 */ /* 0x040fe20000010203 */
[----:B------:R-:W-:Y:S01]  /*1ff00*/  IMAD.SHL.U32 R4, R151, 0x4, RZ ;  /* 0x0000000497047824 */ /* 0x000fe200078e00ff */
[----:B------:R-:W-:Y:S01]  /*1ff10*/  USHF.R.S32.HI UR10, URZ, 0x6, UR10 ;  /* 0x000000063f0a7899 */ /* 0x000fe2000801140a */
        /* <DEDUP_REMOVED lines=63> */
[----:B------:R-:W-:Y:S01]  /*20310*/  CS2R R150, SRZ ;  /* 0x0000000000967805 */ /* 0x000fe2000001ff00 */
[----:B------:R-:W-:Y:S01]  /*20320*/  UMOV UR6, 0x1 ;  /* 0x0000000100067882 */ /* 0x000fe20000000000 */
[----:B------:R-:W-:Y:S01]  /*20330*/  UMOV UR7, 0xffffffff ;  /* 0xffffffff00077882 */ /* 0x000fe20000000000 */
[----:B------:R-:W-:Y:S01]  /*20340*/  UIADD3 UR11, UR10, -0x2, URZ ;  /* 0xfffffffe0a0b7890 */ /* 0x000fe2000fffe03f */
[----:B---3--:R-:W-:-:S11]  /*20350*/  UMOV UR4, URZ ;  /* 0x0000003f00047c82 */ /* 0x008fd60008000000 */
.L_x_1:
[----:B-----5:R-:W-:Y:S01]  /*20360*/  STL.64 [R1+0x1dc8], R150 ;  /* 0x001dc89601007387 */ /* 0x020fe20000100a00 */
[----:B------:R-:W-:Y:S01]  /*20370*/  UIADD3 UR7, UR7, 0x1, URZ ;  /* 0x0000000107077890 */ /* 0x000fe2000fffe03f */
[----:B------:R-:W-:-:S04]  /*20380*/  DEPBAR.LE SB0, 0x2 ;  /* 0x000080800000791a */ /* 0x000fc80000000000 */
        /* <DEDUP_REMOVED lines=63> */
[----:B-1----:R-:W2:Y:S04]  /*20780*/  LDL.LU.64 R24, [R1+0xc00] ;  /* 0x000c000001187983 */ /* 0x002ea80000300a00 */
[----:B------:R-:W2:Y:S04]  /*20790*/  LDL.LU.64 R26, [R1+0xc08] ;  /* 0x000c0800011a7983 */ /* 0x000ea80000300a00 */
        /* <DEDUP_REMOVED lines=61> */
[----:B------:R-:W2:Y:S01]  /*20b70*/  LDL.LU.64 R150, [R1+0xdf8] ;  /* 0x000df80001967983 */ /* 0x000ea20000300a00 */
[----:B------:R-:W-:Y:S01]  /*20b80*/  UISETP.GT.AND UP0, UPT, UR7, 0x2, UPT ;  /* 0x000000020700788c */ /* 0x000fe2000bf04270 */
[----:B------:R-:W-:Y:S01]  /*20b90*/  UMOV UR37, 0x40000040 ;  /* 0x4000004000257882 */ /* 0x000fe20000000000 */
[----:B------:R-:W-:Y:S02]  /*20ba0*/  BAR.SYNC.DEFER_BLOCKING 0x0 ;  /* 0x0000000000007b1d */ /* 0x000fe40000010000 */
[----:B------:R-:W-:-:S04]  /*20bb0*/  USEL UR7, UR7, URZ, !UP0 ;  /* 0x0000003f07077287 */ /* 0x000fc8000c000000 */
[----:B------:R-:W-:Y:S02]  /*20bc0*/  ULEA UR13, UR7, UR5, 0x10 ;  /* 0x00000005070d7291 */ /* 0x000fe4000f8e803f */
[----:B------:R-:W-:Y:S01]  /*20bd0*/  ULEA UR12, UR7, UR5, 0x11 ;  /* 0x00000005070c7291 */ /* 0x000fe2000f8e883f */
[----:B-----5:R-:W-:Y:S01]  /*20be0*/  STL [R1+0x1bc8], R7 ;  /* 0x001bc80701007387 */ /* 0x020fe20000100800 */
[----:B------:R-:W-:Y:S02]  /*20bf0*/  UIADD3 UR13, UR13, 0x60000, URZ ;  /* 0x000600000d0d7890 */ /* 0x000fe4000fffe03f */
[----:B------:R-:W-:Y:S01]  /*20c00*/  USHF.R.U32.HI UR12, URZ, 0x4, UR12 ;  /* 0x000000043f0c7899 */ /* 0x000fe2000801160c */
[----:B------:R-:W-:Y:S01]  /*20c10*/  STL.64 [R1+0x1b08], R152 ;  /* 0x001b089801007387 */ /* 0x000fe20000100a00 */
[----:B------:R-:W-:Y:S02]  /*20c20*/  USHF.R.U32.HI UR13, URZ, 0x4, UR13 ;  /* 0x000000043f0d7899 */ /* 0x000fe4000801160d */
[----:B------:R-:W-:Y:S01]  /*20c30*/  USGXT.U32 UR36, UR12, 0xe ;  /* 0x0000000e0c24789a */ /* 0x000fe20008000000 */
[----:B------:R-:W-:Y:S01]  /*20c40*/  STL.64 [R1+0x1b00], R22 ;  /* 0x001b001601007387 */ /* 0x000fe20000100a00 */
[----:B------:R-:W-:Y:S01]  /*20c50*/  USGXT.U32 UR38, UR13, 0xe ;  /* 0x0000000e0d26789a */ /* 0x000fe20008000000 */
[----:B------:R-:W-:Y:S01]  /*20c60*/  UMOV UR39, 0x40000040 ;  /* 0x4000004000277882 */ /* 0x000fe20000000000 */
[----:B------:R-:W-:-:S02]  /*20c70*/  UIADD3 UR40, UP0, UR36, 0x2, URZ ;  /* 0x0000000224287890 */ /* 0x000fc4000ff1e03f */
[----:B------:R-:W-:Y:S01]  /*20c80*/  UIADD3 UR42, UP1, UR38, 0x2, URZ ;  /* 0x00000002262a7890 */ /* 0x000fe2000ff3e03f */
[----:B------:R-:W-:Y:S01]  /*20c90*/  UMOV UR12, URZ ;  /* 0x0000003f000c7c82 */ /* 0x000fe20008000000 */
[----:B------:R-:W-:Y:S01]  /*20ca0*/  UMOV UR13, URZ ;  /* 0x0000003f000d7c82 */ /* 0x000fe20008000000 */
[----:B------:R-:W-:Y:S02]  /*20cb0*/  UIADD3.X UR41, UR12, 0x40000040, URZ, UP0, !UPT ;  /* 0x400000400c297890 */ /* 0x000fe400087fe43f */
[----:B------:R-:W-:Y:S02]  /*20cc0*/  UIADD3.X UR43, UR13, 0x40000040, URZ, UP1, !UPT ;  /* 0x400000400d2b7890 */ /* 0x000fe40008ffe43f */
[----:B------:R-:W-:Y:S02]  /*20cd0*/  UIADD3.64 UR32, UR40, 0x2, URZ ;  /* 0x0000000228207897 */ /* 0x000fe4000fffe03f */
[----:B------:R-:W-:Y:S02]  /*20ce0*/  UIADD3.64 UR34, UR42, 0x2, URZ ;  /* 0x000000022a227897 */ /* 0x000fe4000fffe03f */
[----:B------:R-:W-:-:S02]  /*20cf0*/  UIADD3.64 UR28, UR40, 0x4, URZ ;  /* 0x00000004281c7897 */ /* 0x000fc4000fffe03f */
[----:B------:R-:W-:Y:S02]  /*20d00*/  UIADD3.64 UR30, UR42, 0x4, URZ ;  /* 0x000000042a1e7897 */ /* 0x000fe4000fffe03f */
[----:B------:R-:W-:Y:S02]  /*20d10*/  UIADD3.64 UR24, UR40, 0xffe, URZ ;  /* 0x00000ffe28187897 */ /* 0x000fe4000fffe03f */
[----:B------:R-:W-:Y:S02]  /*20d20*/  UIADD3.64 UR26, UR42, 0x7fe, URZ ;  /* 0x000007fe2a1a7897 */ /* 0x000fe4000fffe03f */
[----:B------:R-:W-:Y:S02]  /*20d30*/  UIADD3.64 UR20, UR40, 0x1000, URZ ;  /* 0x0000100028147897 */ /* 0x000fe4000fffe03f */
[----:B------:R-:W-:Y:S02]  /*20d40*/  UIADD3.64 UR22, UR42, 0x800, URZ ;  /* 0x000008002a167897 */ /* 0x000fe4000fffe03f */
[----:B------:R-:W-:-:S02]  /*20d50*/  UIADD3.64 UR16, UR40, 0x1002, URZ ;  /* 0x0000100228107897 */ /* 0x000fc4000fffe03f */
[----:B------:R-:W-:Y:S02]  /*20d60*/  UIADD3.64 UR18, UR42, 0x802, URZ ;  /* 0x000008022a127897 */ /* 0x000fe4000fffe03f */
[----:B------:R-:W-:Y:S02]  /*20d70*/  UIADD3.64 UR12, UR40, 0x1004, URZ ;  /* 0x00001004280c7897 */ /* 0x000fe4000fffe03f */
[----:B------:R-:W-:Y:S01]  /*20d80*/  UIADD3.64 UR14, UR42, 0x804, URZ ;  /* 0x000008042a0e7897 */ /* 0x000fe2000fffe03f */
[----:B--2---:R-:W-:-:S06]  /*20d90*/  WARPGROUP.ARRIVE ;  /* 0x00000000000079c5 */ /* 0x004fcc0000000000 */
[----:B------:R-:W-:Y:S03]  /*20da0*/  HGMMA.64x256x8.F32.TF32 R24, gdesc[UR36], R24, gsb0 ;  /* 0x07e00000241879f0 */ /* 0x000fe60008002818 */
[----:B------:R-:W-:Y:S02]  /*20db0*/  WARPGROUP.DEPBAR.LE gsb0, 0x0 ;  /* 0x00008000000079c5 */ /* 0x000fe40000010000 */
[----:B------:R-:W-:-:S15]  /*20dc0*/  WARPGROUP.ARRIVE ;  /* 0x00000000000079c5 */ /* 0x000fde0000000000 */
[----:B------:R-:W-:-:S08]  /*20dd0*/  NOP ;  /* 0x0000000000007918 */ /* 0x000fd00000000000 */
        /* <DEDUP_REMOVED lines=90> */
[----:B-1----:R-:W4:Y:S04]  /*21380*/  LDL.LU.64 R24, [R1+0x800] ;  /* 0x0008000001187983 */ /* 0x002f280000300a00 */
[----:B--2---:R-:W2:Y:S04]  /*21390*/  LDL.LU.64 R26, [R1+0x808] ;  /* 0x00080800011a7983 */ /* 0x004ea80000300a00 */
[----:B---3--:R-:W3:Y:S04]  /*213a0*/  LDL.LU.64 R28, [R1+0x810] ;  /* 0x00081000011c7983 */ /* 0x008ee80000300a00 */
[----:B----4-:R-:W4:Y:S04]  /*213b0*/  LDL.LU.64 R30, [R1+0x818] ;  /* 0x00081800011e7983 */ /* 0x010f280000300a00 */
[----:B------:R-:W2:Y:S04]  /*213c0*/  LDL.LU.64 R32, [R1+0x820] ;  /* 0x0008200001207983 */ /* 0x000ea80000300a00 */
[----:B------:R-:W3:Y:S04]  /*213d0*/  LDL.LU.64 R34, [R1+0x828] ;  /* 0x0008280001227983 */ /* 0x000ee80000300a00 */
[----:B------:R-:W4:Y:S04]  /*213e0*/  LDL.LU.64 R36, [R1+0x830] ;  /* 0x0008300001247983 */ /* 0x000f280000300a00 */
        /* <DEDUP_REMOVED lines=57> */
[----:B----4-:R-:W-:Y:S04]  /*21780*/  STL.64 [R1+0x23c8], R150 ;  /* 0x0023c89601007387 */ /* 0x010fe80000100a00 */
[----:B---3--:R-:W-:Y:S04]  /*21790*/  STL.64 [R1+0x23c0], R148 ;  /* 0x0023c09401007387 */ /* 0x008fe80000100a00 */
[----:B--2---:R-:W-:Y:S04]  /*217a0*/  STL.64 [R1+0x23b8], R146 ;  /* 0x0023b89201007387 */ /* 0x004fe80000100a00 */
        /* <DEDUP_REMOVED lines=125> */
[----:B------:R-:W-:-:S02]  /*21f80*/  UIADD3.64 UR36, UR40, 0x1fe, URZ ;  /* 0x000001fe28247897 */ /* 0x000fc4000fffe03f */
[----:B------:R-:W-:Y:S01]  /*21f90*/  UIADD3.64 UR44, UR40, 0x200, URZ ;  /* 0x00000200282c7897 */ /* 0x000fe2000fffe03f */
[----:B------:R-:W-:Y:S01]  /*21fa0*/  UMOV UR46, UR42 ;  /* 0x0000002a002e7c82 */ /* 0x000fe20008000000 */
[----:B------:R-:W-:Y:S01]  /*21fb0*/  UMOV UR47, UR43 ;  /* 0x0000002b002f7c82 */ /* 0x000fe20008000000 */
[----:B------:R-:W-:Y:S02]  /*21fc0*/  UIADD3.64 UR32, UR40, 0x202, URZ ;  /* 0x0000020228207897 */ /* 0x000fe4000fffe03f */
[----:B------:R-:W-:Y:S02]  /*21fd0*/  UIADD3.64 UR28, UR40, 0x204, URZ ;  /* 0x00000204281c7897 */ /* 0x000fe4000fffe03f */
[----:B------:R-:W-:Y:S02]  /*21fe0*/  UIADD3.64 UR24, UR40, 0x11fe, URZ ;  /* 0x000011fe28187897 */ /* 0x000fe4000fffe03f */
[----:B------:R-:W-:Y:S02]  /*21ff0*/  UIADD3.64 UR20, UR40, 0x1200, URZ ;  /* 0x0000120028147897 */ /* 0x000fe4000fffe03f */
[----:B------:R-:W-:-:S02]  /*22000*/  UIADD3.64 UR16, UR40, 0x1202, URZ ;  /* 0x0000120228107897 */ /* 0x000fc4000fffe03f */
        /* <DEDUP_REMOVED lines=731> */
[----:B-1----:R-:W4:Y:S04]  /*24dc0*/  LDL.LU.64 R24, [R1] ;  /* 0x0000000001187983 */ /* 0x002f280000300a00 */
        /* <DEDUP_REMOVED lines=401> */
[----:B------:R-:W-:Y:S04]  /*266e0*/  STL.64 [R1], R24 ;  /* 0x0000001801007387 */ /* 0x000fe80000100a00 */
        /* <DEDUP_REMOVED lines=129> */
[----:B------:R-:W3:Y:S01]  /*26f00*/  LDL.LU R7, [R1+0x1048] ;  /* 0x0010480001077983 */ /* 0x000ee20000300800 */
[----:B------:R-:W-:Y:S02]  /*26f10*/  UIADD3.64 UR28, UR40, 0xe04, URZ ;  /* 0x00000e04281c7897 */ /* 0x000fe4000fffe03f */
[----:B------:R-:W-:Y:S01]  /*26f20*/  UIADD3.64 UR24, UR40, 0x1dfe, URZ ;  /* 0x00001dfe28187897 */ /* 0x000fe2000fffe03f */
[----:B------:R-:W4:Y:S01]  /*26f30*/  LDL.LU R153, [R1+0x1064] ;  /* 0x0010640001997983 */ /* 0x000f220000300800 */
[----:B------:R-:W-:Y:S02]  /*26f40*/  UIADD3.64 UR20, UR40, 0x1e00, URZ ;  /* 0x00001e0028147897 */ /* 0x000fe4000fffe03f */
[----:B------:R-:W-:Y:S01]  /*26f50*/  UIADD3.64 UR16, UR40, 0x1e02, URZ ;  /* 0x00001e0228107897 */ /* 0x000fe2000fffe03f */
[----:B------:R-:W4:Y:S01]  /*26f60*/  LDL.LU R22, [R1+0x1068] ;  /* 0x0010680001167983 */ /* 0x000f220000300800 */
[----:B------:R-:W-:-:S02]  /*26f70*/  UISETP.GE.AND UP0, UPT, UR4, UR11, UPT ;  /* 0x0000000b0400728c */ /* 0x000fc4000bf06270 */
[----:B------:R-:W-:Y:S01]  /*26f80*/  UIADD3 UR6, UR6, 0x1, URZ ;  /* 0x0000000106067890 */ /* 0x000fe2000fffe03f */
[----:B------:R-:W4:Y:S04]  /*26f90*/  LDL.LU R152, [R1+0x106c] ;  /* 0x00106c0001987983 */ /* 0x000f280000300800 */
[----:B------:R-:W4:Y:S01]  /*26fa0*/  LDL.LU R23, [R1+0x1070] ;  /* 0x0010700001177983 */ /* 0x000f220000300800 */
[----:B--2---:R-:W-:Y:S01]  /*26fb0*/  WARPGROUP.ARRIVE ;  /* 0x00000000000079c5 */ /* 0x004fe20000000000 */
[----:B---3--:R-:W-:-:S05]  /*26fc0*/  IADD3 R7, P1, R7, R2, RZ ;  /* 0x0000000207077210 */ /* 0x008fca0007f3e0ff */
[----:B------:R-:W-:Y:S01]  /*26fd0*/  HGMMA.64x256x8.F32.TF32 R24, gdesc[UR36], R24, gsb0 ;  /* 0x07e00000241879f0 */ /* 0x000fe20008002818 */
[----:B------:R-:W-:Y:S01]  /*26fe0*/  UIADD3.64 UR36, UR40, 0xe00, URZ ;  /* 0x00000e0028247897 */ /* 0x000fe2000fffe03f */
[----:B------:R-:W-:Y:S01]  /*26ff0*/  UMOV UR38, UR42 ;  /* 0x0000002a00267c82 */ /* 0x000fe20008000000 */
[----:B------:R-:W-:Y:S01]  /*27000*/  UMOV UR39, UR43 ;  /* 0x0000002b00277c82 */ /* 0x000fe20008000000 */
[----:B------:R-:W-:Y:S01]  /*27010*/  STL [R1+0x1048], R7 ;  /* 0x0010480701007387 */ /* 0x000fe20000100800 */
[----:B------:R-:W-:-:S03]  /*27020*/  IMAD.X R252, R252, 0x1, R0, P1 ;  /* 0x00000001fcfc7824 */ /* 0x000fc600008e0600 */
[----:B------:R1:W-:Y:S04]  /*27030*/  STL.64 [R1+0x1b10], R154 ;  /* 0x001b109a01007387 */ /* 0x0003e80000100a00 */
[----:B-1----:R-:W2:Y:S01]  /*27040*/  LDL.LU R154, [R1+0x105c] ;  /* 0x00105c00019a7983 */ /* 0x002ea20000300800 */
[----:B------:R-:W-:Y:S02]  /*27050*/  WARPGROUP.DEPBAR.LE gsb0, 0x0 ;  /* 0x00008000000079c5 */ /* 0x000fe40000010000 */
[----:B------:R-:W-:-:S13]  /*27060*/  WARPGROUP.ARRIVE ;  /* 0x00000000000079c5 */ /* 0x000fda0000000000 */
        /* <DEDUP_REMOVED lines=20> */
[----:B------:R-:W-:Y:S01]  /*271b0*/  HGMMA.64x256x8.F32.TF32 R24, gdesc[UR16], R24, gsb0 ;  /* 0x07e00000101879f0 */ /* 0x000fe20008002818 */
[----:B------:R-:W-:-:S04]  /*271c0*/  UIMAD UR16, UR4, -0x40, UR48 ;  /* 0xffffffc0041078a4 */ /* 0x000fc8000f8e0230 */
[----:B------:R-:W-:-:S04]  /*271d0*/  UISETP.GT.AND UP1, UPT, UR16, URZ, UPT ;  /* 0x0000003f1000728c */ /* 0x000fc8000bf24270 */
[----:B------:R-:W-:Y:S02]  /*271e0*/  USEL UR12, URZ, 0x4, !UP1 ;  /* 0x000000043f0c7887 */ /* 0x000fe4000c800000 */
[----:B------:R-:W-:Y:S02]  /*271f0*/  UISETP.GT.AND UP1, UPT, UR6, 0x2, UPT ;  /* 0x000000020600788c */ /* 0x000fe4000bf24270 */
[----:B------:R-:W-:Y:S02]  /*27200*/  USEL UR12, UR12, URZ, !UP0 ;  /* 0x0000003f0c0c7287 */ /* 0x000fe4000c000000 */
[----:B------:R-:W-:-:S04]  /*27210*/  USEL UR6, UR6, URZ, !UP1 ;  /* 0x0000003f06067287 */ /* 0x000fc8000c800000 */
[----:B------:R-:W-:Y:S01]  /*27220*/  ISETP.NE.U32.AND P0, PT, RZ, UR12, PT ;  /* 0x0000000cff007c0c */ /* 0x000fe2000bf05070 */
[----:B------:R-:W-:Y:S02]  /*27230*/  UIADD3.64 UR12, UR40, 0x1e04, URZ ;  /* 0x00001e04280c7897 */ /* 0x000fe4000fffe03f */
[----:B------:R-:W-:-:S06]  /*27240*/  ULEA UR17, UR6, UR5, 0x11 ;  /* 0x0000000506117291 */ /* 0x000fcc000f8e883f */
[----:B------:R-:W-:Y:S02]  /*27250*/  VIADD R5, R155, UR17 ;  /* 0x000000119b057c36 */ /* 0x000fe40008000000 */
[----:B------:R-:W3:Y:S01]  /*27260*/  LDL.LU R155, [R1+0x1060] ;  /* 0x00106000019b7983 */ /* 0x000ee20000300800 */
[----:B------:R-:W-:Y:S02]  /*27270*/  WARPGROUP.DEPBAR.LE gsb0, 0x0 ;  /* 0x00008000000079c5 */ /* 0x000fe40000010000 */
[----:B------:R-:W-:-:S06]  /*27280*/  WARPGROUP.ARRIVE ;  /* 0x00000000000079c5 */ /* 0x000fcc0000000000 */
[----:B------:R-:W-:Y:S03]  /*27290*/  HGMMA.64x256x8.F32.TF32 R24, gdesc[UR12], R24, gsb0 ;  /* 0x07e000000c1879f0 */ /* 0x000fe60008002818 */
[----:B------:R-:W-:Y:S02]  /*272a0*/  WARPGROUP.DEPBAR.LE gsb0, 0x0 ;  /* 0x00008000000079c5 */ /* 0x000fe40000010000 */
[----:B------:R1:W-:Y:S04]  /*272b0*/  STL [R1+0x1bc4], R108 ;  /* 0x001bc46c01007387 */ /* 0x0003e80000100800 */
[----:B-1----:R-:W4:Y:S04]  /*272c0*/  LDL.LU R108, [R1+0x1058] ;  /* 0x00105800016c7983 */ /* 0x002f280000300800 */
[----:B------:R1:W-:Y:S04]  /*272d0*/  STL [R1+0x1bc0], R109 ;  /* 0x001bc06d01007387 */ /* 0x0003e80000100800 */
[----:B-1----:R-:W2:Y:S04]  /*272e0*/  LDL.LU R109, [R1+0x1054] ;  /* 0x00105400016d7983 */ /* 0x002ea80000300800 */
[----:B------:R1:W-:Y:S04]  /*272f0*/  STL [R1+0x1bbc], R110 ;  /* 0x001bbc6e01007387 */ /* 0x0003e80000100800 */
[----:B-1----:R-:W3:Y:S04]  /*27300*/  LDL.LU R110, [R1+0x1050] ;  /* 0x00105000016e7983 */ /* 0x002ee80000300800 */
[----:B------:R1:W-:Y:S04]  /*27310*/  STL [R1+0x1bb8], R111 ;  /* 0x001bb86f01007387 */ /* 0x0003e80000100800 */
[----:B-1----:R-:W3:Y:S04]  /*27320*/  LDL.LU R111, [R1+0x104c] ;  /* 0x00104c00016f7983 */ /* 0x002ee80000300800 */
[----:B------:R1:W-:Y:S04]  /*27330*/  STL [R1+0x1bb4], R112 ;  /* 0x001bb47001007387 */ /* 0x0003e80000100800 */
[----:B------:R1:W-:Y:S04]  /*27340*/  STL [R1+0x1bb0], R113 ;  /* 0x001bb07101007387 */ /* 0x0003e80000100800 */
[----:B------:R3:W-:Y:S04]  /*27350*/  STL [R1+0x1bac], R114 ;  /* 0x001bac7201007387 */ /* 0x0007e80000100800 */
[----:B------:R-:W-:Y:S04]  /*27360*/  STL [R1+0x1ba8], R115 ;  /* 0x001ba87301007387 */ /* 0x000fe80000100800 */
[----:B------:R-:W-:Y:S04]  /*27370*/  STL [R1+0x1ba4], R116 ;  /* 0x001ba47401007387 */ /* 0x000fe80000100800 */
[----:B------:R-:W-:Y:S04]  /*27380*/  STL [R1+0x1ba0], R117 ;  /* 0x001ba07501007387 */ /* 0x000fe80000100800 */
[----:B------:R-:W-:Y:S04]  /*27390*/  STL [R1+0x1b9c], R118 ;  /* 0x001b9c7601007387 */ /* 0x000fe80000100800 */
[----:B------:R-:W-:Y:S04]  /*273a0*/  STL [R1+0x1b98], R119 ;  /* 0x001b987701007387 */ /* 0x000fe80000100800 */
[----:B------:R-:W-:Y:S04]  /*273b0*/  STL [R1+0x1b94], R120 ;  /* 0x001b947801007387 */ /* 0x000fe80000100800 */
[----:B------:R-:W-:Y:S04]  /*273c0*/  STL [R1+0x1b90], R121 ;  /* 0x001b907901007387 */ /* 0x000fe80000100800 */
        /* <DEDUP_REMOVED lines=9> */
[----:B------:R-:W-:Y:S01]  /*27460*/  STL.64 [R1+0x1b40], R140 ;  /* 0x001b408c01007387 */ /* 0x000fe20000100a00 */
[----:B-1----:R-:W-:-:S03]  /*27470*/  IMAD.MOV.U32 R112, RZ, RZ, R7 ;  /* 0x000000ffff707224 */ /* 0x002fc600078e0007 */
[----:B------:R-:W-:Y:S01]  /*27480*/  STL.64 [R1+0x1b38], R142 ;  /* 0x001b388e01007387 */ /* 0x000fe20000100a00 */
[----:B------:R-:W-:Y:S01]  /*27490*/  IMAD.MOV.U32 R113, RZ, RZ, R252 ;  /* 0x000000ffff717224 */ /* 0x000fe200078e00fc */
[----:B------:R-:W-:Y:S06]  /*274a0*/  BAR.SYNC.DEFER_BLOCKING 0x0 ;  /* 0x0000000000007b1d */ /* 0x000fec0000010000 */
[----:B------:R-:W-:Y:S04]  /*274b0*/  STL.64 [R1+0x1b30], R144 ;  /* 0x001b309001007387 */ /* 0x000fe80000100a00 */
[----:B------:R-:W-:Y:S04]  /*274c0*/  STL.64 [R1+0x1b28], R146 ;  /* 0x001b289201007387 */ /* 0x000fe80000100a00 */
[----:B------:R-:W-:Y:S04]  /*274d0*/  STL.64 [R1+0x1b20], R148 ;  /* 0x001b209401007387 */ /* 0x000fe80000100a00 */
[----:B------:R-:W-:Y:S04]  /*274e0*/  STL.64 [R1+0x1b18], R150 ;  /* 0x001b189601007387 */ /* 0x000fe80000100a00 */
[----:B------:R-:W3:Y:S04]  /*274f0*/  LDL.LU R7, [R1+0x1bc8] ;  /* 0x001bc80001077983 */ /* 0x000ee80000300800 */
[----:B------:R-:W-:Y:S01]  /*27500*/  @!PT LDS RZ, [RZ] ;  /* 0x00000000fffff984 */ /* 0x000fe20000000800 */
[----:B------:R-:W-:Y:S01]  /*27510*/  @!PT LDS RZ, [RZ] ;  /* 0x00000000fffff984 */ /* 0x000fe20000000800 */
[----:B------:R-:W-:Y:S01]  /*27520*/  @!PT LDS RZ, [RZ] ;  /* 0x00000000fffff984 */ /* 0x000fe20000000800 */
[----:B------:R-:W-:Y:S01]  /*27530*/  LDGSTS.E [R5], desc[UR8][R112.64], P0 ;  /* 0x0000000070057fae */ /* 0x000fe20008121848 */
[----:B------:R-:W-:-:S04]  /*27540*/  UISETP.GT.AND UP1, UPT, UR16, 0x1, UPT ;  /* 0x000000011000788c */ /* 0x000fc8000bf24270 */
[----:B------:R-:W-:-:S04]  /*27550*/  USEL UR12, URZ, 0x4, !UP1 ;  /* 0x000000043f0c7887 */ /* 0x000fc8000c800000 */
[----:B------:R-:W-:Y:S01]  /*27560*/  USEL UR12, UR12, URZ, !UP0 ;  /* 0x0000003f0c0c7287 */ /* 0x000fe2000c000000 */
[----:B----4-:R-:W-:-:S05]  /*27570*/  IADD3 R108, P2, R108, R2, RZ ;  /* 0x000000026c6c7210 */ /* 0x010fca0007f5e0ff */
[----:B--2---:R-:W-:Y:S01]  /*27580*/  IMAD.X R109, R109, 0x1, R0, P2 ;  /* 0x000000016d6d7824 */ /* 0x004fe200010e0600 */
[----:B---3--:R-:W-:-:S05]  /*27590*/  IADD3 R110, P1, R110, R2, RZ ;  /* 0x000000026e6e7210 */ /* 0x008fca0007f3e0ff */
[----:B------:R-:W-:Y:S01]  /*275a0*/  STL [R1+0x1050], R110 ;  /* 0x0010506e01007387 */ /* 0x000fe20000100800 */
[----:B------:R-:W-:-:S05]  /*275b0*/  IMAD.X R111, R111, 0x1, R0, P1 ;  /* 0x000000016f6f7824 */ /* 0x000fca00008e0600 */
[----:B------:R-:W-:Y:S04]  /*275c0*/  STL [R1+0x104c], R111 ;  /* 0x00104c6f01007387 */ /* 0x000fe80000100800 */
[----:B------:R1:W-:Y:S04]  /*275d0*/  STL [R1+0x1058], R108 ;  /* 0x0010586c01007387 */ /* 0x0003e80000100800 */
[----:B------:R-:W2:Y:S04]  /*275e0*/  LDL.LU R113, [R1+0x1078] ;  /* 0x0010780001717983 */ /* 0x000ea80000300800 */
[----:B------:R-:W-:Y:S04]  /*275f0*/  STL [R1+0x1054], R109 ;  /* 0x0010546d01007387 */ /* 0x000fe80000100800 */
[----:B------:R-:W3:Y:S01]  /*27600*/  LDL.LU R114, [R1+0x1074] ;  /* 0x0010740001727983 */ /* 0x000ee20000300800 */
[----:B------:R-:W-:-:S03]  /*27610*/  IADD3 R155, P1, R155, R2, RZ ;  /* 0x000000029b9b7210 */ /* 0x000fc60007f3e0ff */
[----:B------:R-:W-:Y:S02]  /*27620*/  LDGSTS.E [R5+0x4000], desc[UR8][R110.64], P0 ;  /* 0x040000006e057fae */ /* 0x000fe40008121848 */
[----:B------:R-:W-:Y:S02]  /*27630*/  IMAD.X R154, R154, 0x1, R0, P1 ;  /* 0x000000019a9a7824 */ /* 0x000fe400008e0600 */
[----:B------:R-:W-:Y:S04]  /*27640*/  LDGSTS.E [R5+0x8000], desc[UR8][R108.64], P0 ;  /* 0x080000006c057fae */ /* 0x000fe80008121848 */
[----:B------:R-:W4:Y:S04]  /*27650*/  LDL.LU R112, [R1+0x107c] ;  /* 0x00107c0001707983 */ /* 0x000f280000300800 */
[----:B-1----:R-:W4:Y:S04]  /*27660*/  LDL.LU R108, [R1+0x1080] ;  /* 0x00108000016c7983 */ /* 0x002f280000300800 */
[----:B------:R-:W4:Y:S04]  /*27670*/  LDL.LU R115, [R1+0x1084] ;  /* 0x0010840001737983 */ /* 0x000f280000300800 */
[----:B------:R-:W-:Y:S04]  /*27680*/  STL [R1+0x1060], R155 ;  /* 0x0010609b01007387 */ /* 0x000fe80000100800 */
[----:B------:R-:W-:Y:S04]  /*27690*/  STL [R1+0x105c], R154 ;  /* 0x00105c9a01007387 */ /* 0x000fe80000100800 */
[----:B------:R-:W4:Y:S01]  /*276a0*/  LDL.LU R111, [R1+0x1088] ;  /* 0x00108800016f7983 */ /* 0x000f220000300800 */
[----:B------:R-:W-:Y:S01]  /*276b0*/  IMAD.MOV.U32 R116, RZ, RZ, R155 ;  /* 0x000000ffff747224 */ /* 0x000fe200078e009b */
[-C--:B------:R-:W-:Y:S01]  /*276c0*/  IADD3 R22, P1, R22, R2.reuse, RZ ;  /* 0x0000000216167210 */ /* 0x080fe20007f3e0ff */
[----:B------:R-:W-:Y:S01]  /*276d0*/  IMAD.MOV.U32 R117, RZ, RZ, R154 ;  /* 0x000000ffff757224 */ /* 0x000fe200078e009a */
[----:B------:R-:W-:-:S03]  /*276e0*/  IADD3 R23, P2, R23, R2, RZ ;  /* 0x0000000217177210 */ /* 0x000fc60007f5e0ff */
[--C-:B------:R-:W-:Y:S01]  /*276f0*/  IMAD.X R153, R153, 0x1, R0.reuse, P1 ;  /* 0x0000000199997824 */ /* 0x100fe200008e0600 */
[----:B------:R1:W-:Y:S01]  /*27700*/  LDGSTS.E [R5+0xc000], desc[UR8][R116.64], P0 ;  /* 0x0c00000074057fae */ /* 0x0003e20008121848 */
[----:B------:R-:W-:Y:S01]  /*27710*/  ISETP.NE.U32.AND P0, PT, RZ, UR12, PT ;  /* 0x0000000cff007c0c */ /* 0x000fe2000bf05070 */
[----:B------:R-:W-:Y:S02]  /*27720*/  IMAD.X R152, R152, 0x1, R0, P2 ;  /* 0x0000000198987824 */ /* 0x000fe400010e0600 */
[----:B------:R1:W-:Y:S04]  /*27730*/  STL [R1+0x1068], R22 ;  /* 0x0010681601007387 */ /* 0x0003e80000100800 */
[----:B------:R-:W-:Y:S04]  /*27740*/  STL [R1+0x1064], R153 ;  /* 0x0010649901007387 */ /* 0x000fe80000100800 */
[----:B------:R1:W-:Y:S02]  /*27750*/  STL [R1+0x1070], R23 ;  /* 0x0010701701007387 */ /* 0x0003e40000100800 */
[----:B-1----:R-:W-:-:S02]  /*27760*/  IMAD.MOV.U32 R116, RZ, RZ, R22 ;  /* 0x000000ffff747224 */ /* 0x002fc400078e0016 */
[----:B------:R-:W-:Y:S01]  /*27770*/  IMAD.MOV.U32 R117, RZ, RZ, R153 ;  /* 0x000000ffff757224 */ /* 0x000fe200078e0099 */
[----:B------:R-:W4:Y:S04]  /*27780*/  LDL.LU R110, [R1+0x108c] ;  /* 0x00108c00016e7983 */ /* 0x000f280000300800 */
[----:B------:R-:W-:Y:S04]  /*27790*/  STL [R1+0x106c], R152 ;  /* 0x00106c9801007387 */ /* 0x000fe80000100800 */
[----:B------:R-:W4:Y:S04]  /*277a0*/  LDL.LU R22, [R1+0x1090] ;  /* 0x0010900001167983 */ /* 0x000f280000300800 */
[----:B------:R1:W-:Y:S04]  /*277b0*/  LDGSTS.E [R5+0x4], desc[UR8][R116.64], P0 ;  /* 0x0000400074057fae */ /* 0x0003e80008121848 */
[----:B------:R-:W4:Y:S01]  /*277c0*/  LDL.LU R109, [R1+0x1094] ;  /* 0x00109400016d7983 */ /* 0x000f220000300800 */
[----:B-1----:R-:W-:-:S03]  /*277d0*/  IMAD.MOV.U32 R116, RZ, RZ, R23 ;  /* 0x000000ffff747224 */ /* 0x002fc600078e0017 */
[----:B------:R-:W4:Y:S01]  /*277e0*/  LDL.LU R23, [R1+0x1098] ;  /* 0x0010980001177983 */ /* 0x000f220000300800 */
[----:B------:R-:W-:-:S05]  /*277f0*/  IMAD.MOV.U32 R117, RZ, RZ, R152 ;  /* 0x000000ffff757224 */ /* 0x000fca00078e0098 */
[----:B------:R1:W-:Y:S01]  /*27800*/  LDGSTS.E [R5+0x4004], desc[UR8][R116.64], P0 ;  /* 0x0400400074057fae */ /* 0x0003e20008121848 */
[----:B------:R-:W-:-:S04]  /*27810*/  UISETP.GT.AND UP1, UPT, UR16, 0x2, UPT ;  /* 0x000000021000788c */ /* 0x000fc8000bf24270 */
[----:B------:R-:W-:-:S04]  /*27820*/  USEL UR12, URZ, 0x4, !UP1 ;  /* 0x000000043f0c7887 */ /* 0x000fc8000c800000 */
[----:B------:R-:W-:Y:S01]  /*27830*/  USEL UR12, UR12, URZ, !UP0 ;  /* 0x0000003f0c0c7287 */ /* 0x000fe2000c000000 */
[----:B--2---:R-:W-:-:S05]  /*27840*/  IADD3 R113, P1, R113, R2, RZ ;  /* 0x0000000271717210 */ /* 0x004fca0007f3e0ff */
[----:B---3--:R-:W-:Y:S01]  /*27850*/  IMAD.X R114, R114, 0x1, R0, P1 ;  /* 0x0000000172727824 */ /* 0x008fe200008e0600 */
[----:B------:R-:W-:Y:S01]  /*27860*/  STL [R1+0x1078], R113 ;  /* 0x0010787101007387 */ /* 0x000fe20000100800 */
[----:B-1----:R-:W-:Y:S02]  /*27870*/  IMAD.MOV.U32 R116, RZ, RZ, R113 ;  /* 0x000000ffff747224 */ /* 0x002fe400078e0071 */
[----:B------:R-:W-:Y:S01]  /*27880*/  IMAD.MOV.U32 R117, RZ, RZ, R114 ;  /* 0x000000ffff757224 */ /* 0x000fe200078e0072 */
[----:B------:R1:W-:Y:S04]  /*27890*/  STL [R1+0x1074], R114 ;  /* 0x0010747201007387 */ /* 0x0003e80000100800 */
[----:B------:R2:W-:Y:S04]  /*278a0*/  LDGSTS.E [R5+0x8004], desc[UR8][R116.64], P0 ;  /* 0x0800400074057fae */ /* 0x0005e80008121848 */
[----:B-1----:R-:W3:Y:S04]  /*278b0*/  LDL.LU R114, [R1+0x109c] ;  /* 0x00109c0001727983 */ /* 0x002ee80000300800 */
[----:B------:R-:W3:Y:S01]  /*278c0*/  LDL.LU R113, [R1+0x10a0] ;  /* 0x0010a00001717983 */ /* 0x000ee20000300800 */
[----:B----4-:R-:W-:-:S05]  /*278d0*/  IADD3 R108, P2, R108, R2, RZ ;  /* 0x000000026c6c7210 */ /* 0x010fca0007f5e0ff */
[----:B------:R-:W-:Y:S01]  /*278e0*/  IMAD.X R112, R112, 0x1, R0, P2 ;  /* 0x0000000170707824 */ /* 0x000fe200010e0600 */
[----:B------:R-:W-:Y:S01]  /*278f0*/  STL [R1+0x1080], R108 ;  /* 0x0010806c01007387 */ /* 0x000fe20000100800 */
[----:B--2---:R-:W-:Y:S02]  /*27900*/  IMAD.MOV.U32 R116, RZ, RZ, R108 ;  /* 0x000000ffff747224 */ /* 0x004fe400078e006c */
[----:B------:R-:W-:Y:S01]  /*27910*/  IMAD.MOV.U32 R117, RZ, RZ, R112 ;  /* 0x000000ffff757224 */ /* 0x000fe200078e0070 */
[----:B------:R-:W-:Y:S01]  /*27920*/  IADD3 R111, P3, R111, R2, RZ ;  /* 0x000000026f6f7210 */ /* 0x000fe20007f7e0ff */
[----:B------:R1:W-:Y:S04]  /*27930*/  STL [R1+0x107c], R112 ;  /* 0x00107c7001007387 */ /* 0x0003e80000100800 */
[----:B------:R-:W-:Y:S01]  /*27940*/  IMAD.X R115, R115, 0x1, R0, P3 ;  /* 0x0000000173737824 */ /* 0x000fe200018e0600 */
[----:B------:R-:W-:Y:S04]  /*27950*/  STL [R1+0x1088], R111 ;  /* 0x0010886f01007387 */ /* 0x000fe80000100800 */
[----:B------:R2:W-:Y:S04]  /*27960*/  LDGSTS.E [R5+0xc004], desc[UR8][R116.64], P0 ;  /* 0x0c00400074057fae */ /* 0x0005e80008121848 */
[----:B-1----:R-:W4:Y:S04]  /*27970*/  LDL.LU R112, [R1+0x10a4] ;  /* 0x0010a40001707983 */ /* 0x002f280000300800 */
[----:B------:R1:W-:Y:S04]  /*27980*/  STL [R1+0x1084], R115 ;  /* 0x0010847301007387 */ /* 0x0003e80000100800 */
[----:B------:R-:W4:Y:S01]  /*27990*/  LDL.LU R108, [R1+0x10a8] ;  /* 0x0010a800016c7983 */ /* 0x000f220000300800 */
[----:B--2---:R-:W-:-:S02]  /*279a0*/  IMAD.MOV.U32 R117, RZ, RZ, R115 ;  /* 0x000000ffff757224 */ /* 0x004fc400078e0073 */
[----:B------:R-:W-:Y:S01]  /*279b0*/  IMAD.MOV.U32 R116, RZ, RZ, R111 ;  /* 0x000000ffff747224 */ /* 0x000fe200078e006f */
[----:B-1----:R-:W2:Y:S04]  /*279c0*/  LDL.LU R115, [R1+0x10ac] ;  /* 0x0010ac0001737983 */ /* 0x002ea80000300800 */
[----:B------:R-:W2:Y:S01]  /*279d0*/  LDL.LU R111, [R1+0x10b0] ;  /* 0x0010b000016f7983 */ /* 0x000ea20000300800 */
[----:B------:R-:W-:Y:S02]  /*279e0*/  ISETP.NE.U32.AND P1, PT, RZ, UR12, PT ;  /* 0x0000000cff007c0c */ /* 0x000fe4000bf25070 */
[----:B------:R-:W-:-:S05]  /*279f0*/  IADD3 R22, P0, R22, R2, RZ ;  /* 0x0000000216167210 */ /* 0x000fca0007f1e0ff */
[----:B------:R-:W-:Y:S01]  /*27a00*/  IMAD.X R110, R110, 0x1, R0, P0 ;  /* 0x000000016e6e7824 */ /* 0x000fe200000e0600 */
[----:B------:R1:W-:Y:S04]  /*27a10*/  STL [R1+0x1090], R22 ;  /* 0x0010901601007387 */ /* 0x0003e80000100800 */
[----:B------:R1:W-:Y:S04]  /*27a20*/  STL [R1+0x108c], R110 ;  /* 0x00108c6e01007387 */ /* 0x0003e80000100800 */
[----:B------:R1:W-:Y:S01]  /*27a30*/  LDGSTS.E [R5+0x8], desc[UR8][R116.64], P1 ;  /* 0x0000800074057fae */ /* 0x0003e20008921848 */
[----:B------:R-:W-:-:S05]  /*27a40*/  IADD3 R23, P2, R23, R2, RZ ;  /* 0x0000000217177210 */ /* 0x000fca0007f5e0ff */
[----:B------:R-:W-:Y:S01]  /*27a50*/  IMAD.X R109, R109, 0x1, R0, P2 ;  /* 0x000000016d6d7824 */ /* 0x000fe200010e0600 */
[----:B------:R-:W-:Y:S01]  /*27a60*/  STL [R1+0x1098], R23 ;  /* 0x0010981701007387 */ /* 0x000fe20000100800 */
[----:B-1----:R-:W-:-:S03]  /*27a70*/  IMAD.MOV.U32 R116, RZ, RZ, R22 ;  /* 0x000000ffff747224 */ /* 0x002fc600078e0016 */
[----:B------:R-:W2:Y:S01]  /*27a80*/  LDL.LU R22, [R1+0x10b8] ;  /* 0x0010b80001167983 */ /* 0x000ea20000300800 */
[----:B------:R-:W-:-:S03]  /*27a90*/  IMAD.MOV.U32 R117, RZ, RZ, R110 ;  /* 0x000000ffff757224 */ /* 0x000fc600078e006e */
[----:B------:R1:W-:Y:S04]  /*27aa0*/  STL [R1+0x1094], R109 ;  /* 0x0010946d01007387 */ /* 0x0003e80000100800 */
[----:B------:R-:W2:Y:S04]  /*27ab0*/  LDL.LU R110, [R1+0x10b4] ;  /* 0x0010b400016e7983 */ /* 0x000ea80000300800 */
[----:B------:R1:W-:Y:S01]  /*27ac0*/  LDGSTS.E [R5+0x4008], desc[UR8][R116.64], P1 ;  /* 0x0400800074057fae */ /* 0x0003e20008921848 */
[----:B------:R-:W-:Y:S01]  /*27ad0*/  UISETP.GT.AND UP1, UPT, UR16, 0x3, UPT ;  /* 0x000000031000788c */ /* 0x000fe2000bf24270 */
[----:B-1----:R-:W-:-:S02]  /*27ae0*/  IMAD.MOV.U32 R116, RZ, RZ, R23 ;  /* 0x000000ffff747224 */ /* 0x002fc400078e0017 */
[----:B------:R-:W-:Y:S02]  /*27af0*/  IMAD.MOV.U32 R117, RZ, RZ, R109 ;  /* 0x000000ffff757224 */ /* 0x000fe400078e006d */
[----:B------:R-:W2:Y:S04]  /*27b00*/  LDL.LU R109, [R1+0x10bc] ;  /* 0x0010bc00016d7983 */ /* 0x000ea80000300800 */
[----:B------:R-:W2:Y:S04]  /*27b10*/  LDL.LU R23, [R1+0x10c0] ;  /* 0x0010c00001177983 */ /* 0x000ea80000300800 */
[----:B------:R-:W-:Y:S01]  /*27b20*/  LDGSTS.E [R5+0x8008], desc[UR8][R116.64], P1 ;  /* 0x0800800074057fae */ /* 0x000fe20008921848 */
[----:B------:R-:W-:-:S04]  /*27b30*/  USEL UR12, URZ, 0x4, !UP1 ;  /* 0x000000043f0c7887 */ /* 0x000fc8000c800000 */
[----:B------:R-:W-:Y:S01]  /*27b40*/  USEL UR12, UR12, URZ, !UP0 ;  /* 0x0000003f0c0c7287 */ /* 0x000fe2000c000000 */
[----:B---3--:R-:W-:-:S05]  /*27b50*/  IADD3 R113, P0, R113, R2, RZ ;  /* 0x0000000271717210 */ /* 0x008fca0007f1e0ff */
[----:B------:R-:W-:Y:S01]  /*27b60*/  IMAD.X R114, R114, 0x1, R0, P0 ;  /* 0x0000000172727824 */ /* 0x000fe200000e0600 */
[----:B------:R-:W-:Y:S03]  /*27b70*/  STL [R1+0x10a0], R113 ;  /* 0x0010a07101007387 */ /* 0x000fe60000100800 */
[----:B------:R-:W-:Y:S01]  /*27b80*/  IMAD.MOV.U32 R119, RZ, RZ, R114 ;  /* 0x000000ffff777224 */ /* 0x000fe200078e0072 */
[----:B------:R1:W-:Y:S04]  /*27b90*/  STL [R1+0x109c], R114 ;  /* 0x00109c7201007387 */ /* 0x0003e80000100800 */
[----:B------:R-:W3:Y:S01]  /*27ba0*/  LDL.LU R116, [R1+0x1444] ;  /* 0x0014440001747983 */ /* 0x000ee20000300800 */
[----:B------:R-:W-:-:S03]  /*27bb0*/  IMAD.MOV.U32 R118, RZ, RZ, R113 ;  /* 0x000000ffff767224 */ /* 0x000fc600078e0071 */
[----:B-1----:R-:W3:Y:S04]  /*27bc0*/  LDL.LU R114, [R1+0x1448] ;  /* 0x0014480001727983 */ /* 0x002ee80000300800 */
[----:B------:R1:W-:Y:S01]  /*27bd0*/  LDGSTS.E [R5+0xc008], desc[UR8][R118.64], P1 ;  /* 0x0c00800076057fae */ /* 0x0003e20008921848 */
[----:B------:R-:W-:Y:S02]  /*27be0*/  ISETP.NE.U32.AND P0, PT, RZ, UR12, PT ;  /* 0x0000000cff007c0c */ /* 0x000fe4000bf05070 */
[----:B----4-:R-:W-:-:S05]  /*27bf0*/  IADD3 R108, P1, R108, R2, RZ ;  /* 0x000000026c6c7210 */ /* 0x010fca0007f3e0ff */
[--C-:B------:R-:W-:Y:S01]  /*27c00*/  IMAD.X R112, R112, 0x1, R0.reuse, P1 ;  /* 0x0000000170707824 */ /* 0x100fe200008e0600 */
[----:B--2---:R-:W-:Y:S01]  /*27c10*/  IADD3 R111, P2, R111, R2, RZ ;  /* 0x000000026f6f7210 */ /* 0x004fe20007f5e0ff */
[----:B------:R2:W-:Y:S04]  /*27c20*/  STL [R1+0x10a8], R108 ;  /* 0x0010a86c01007387 */ /* 0x0005e80000100800 */
[----:B------:R-:W-:Y:S01]  /*27c30*/  IMAD.X R115, R115, 0x1, R0, P2 ;  /* 0x0000000173737824 */ /* 0x000fe200010e0600 */
[----:B------:R4:W-:Y:S01]  /*27c40*/  STL [R1+0x10a4], R112 ;  /* 0x0010a47001007387 */ /* 0x0009e20000100800 */
[----:B-1----:R-:W-:-:S03]  /*27c50*/  IMAD.MOV.U32 R118, RZ, RZ, R108 ;  /* 0x000000ffff767224 */ /* 0x002fc600078e006c */
[----:B------:R1:W-:Y:S01]  /*27c60*/  STL [R1+0x10b0], R111 ;  /* 0x0010b06f01007387 */ /* 0x0003e20000100800 */
[----:B------:R-:W-:-:S03]  /*27c70*/  IMAD.MOV.U32 R119, RZ, RZ, R112 ;  /* 0x000000ffff777224 */ /* 0x000fc600078e0070 */
[----:B------:R-:W3:Y:S04]  /*27c80*/  LDL.LU R113, [R1+0x144c] ;  /* 0x00144c0001717983 */ /* 0x000ee80000300800 */
[----:B------:R-:W-:Y:S04]  /*27c90*/  STL [R1+0x10ac], R115 ;  /* 0x0010ac7301007387 */ /* 0x000fe80000100800 */
[----:B--2---:R-:W2:Y:S04]  /*27ca0*/  LDL.LU R108, [R1+0x1450] ;  /* 0x00145000016c7983 */ /* 0x004ea80000300800 */
[----:B------:R1:W-:Y:S04]  /*27cb0*/  LDGSTS.E [R5+0xc], desc[UR8][R118.64], P0 ;  /* 0x0000c00076057fae */ /* 0x0003e80008121848 */
[----:B----4-:R-:W4:Y:S01]  /*27cc0*/  LDL.LU R112, [R1+0x1454] ;  /* 0x0014540001707983 */ /* 0x010f220000300800 */
[----:B------:R-:W-:Y:S01]  /*27cd0*/  IADD3 R22, P1, R22, R2, RZ ;  /* 0x0000000216167210 */ /* 0x000fe20007f3e0ff */
[----:B-1----:R-:W-:-:S02]  /*27ce0*/  IMAD.MOV.U32 R118, RZ, RZ, R111 ;  /* 0x000000ffff767224 */ /* 0x002fc400078e006f */
[----:B------:R-:W4:Y:S01]  /*27cf0*/  LDL.LU R111, [R1+0x1458] ;  /* 0x00145800016f7983 */ /* 0x000f220000300800 */
[----:B------:R-:W-:Y:S02]  /*27d00*/  IMAD.MOV.U32 R119, RZ, RZ, R115 ;  /* 0x000000ffff777224 */ /* 0x000fe400078e0073 */
[----:B------:R-:W-:Y:S01]  /*27d10*/  IMAD.X R110, R110, 0x1, R0, P1 ;  /* 0x000000016e6e7824 */ /* 0x000fe200008e0600 */
[----:B------:R-:W-:Y:S04]  /*27d20*/  STL [R1+0x10b8], R22 ;  /* 0x0010b81601007387 */ /* 0x000fe80000100800 */
[----:B------:R1:W-:Y:S04]  /*27d30*/  LDGSTS.E [R5+0x400c], desc[UR8][R118.64], P0 ;  /* 0x0400c00076057fae */ /* 0x0003e80008121848 */
[----:B------:R1:W-:Y:S02]  /*27d40*/  STL [R1+0x10b4], R110 ;  /* 0x0010b46e01007387 */ /* 0x0003e40000100800 */
[----:B-1----:R-:W-:-:S02]  /*27d50*/  IMAD.MOV.U32 R119, RZ, RZ, R110 ;  /* 0x000000ffff777224 */ /* 0x002fc400078e006e */
[----:B------:R-:W-:Y:S01]  /*27d60*/  IMAD.MOV.U32 R118, RZ, RZ, R22 ;  /* 0x000000ffff767224 */ /* 0x000fe200078e0016 */
[----:B------:R-:W4:Y:S04]  /*27d70*/  LDL.LU R110, [R1+0x145c] ;  /* 0x00145c00016e7983 */ /* 0x000f280000300800 */
[----:B------:R-:W4:Y:S01]  /*27d80*/  LDL.LU R22, [R1+0x1460] ;  /* 0x0014600001167983 */ /* 0x000f220000300800 */
[----:B------:R-:W-:Y:S01]  /*27d90*/  IADD3 R23, P2, R23, R2, RZ ;  /* 0x0000000217177210 */ /* 0x000fe20007f5e0ff */
[----:B------:R-:W-:Y:S02]  /*27da0*/  UISETP.GT.AND UP1, UPT, UR16, 0x20, UPT ;  /* 0x000000201000788c */ /* 0x000fe4000bf24270 */
[----:B------:R1:W-:Y:S02]  /*27db0*/  LDGSTS.E [R5+0x800c], desc[UR8][R118.64], P0 ;  /* 0x0800c00076057fae */ /* 0x0003e40008121848 */
[----:B------:R-:W-:-:S02]  /*27dc0*/  IMAD.X R109, R109, 0x1, R0, P2 ;  /* 0x000000016d6d7824 */ /* 0x000fc400010e0600 */
[----:B------:R-:W-:Y:S04]  /*27dd0*/  STL [R1+0x10c0], R23 ;  /* 0x0010c01701007387 */ /* 0x000fe80000100800 */
[----:B------:R3:W-:Y:S01]  /*27de0*/  STL [R1+0x10bc], R109 ;  /* 0x0010bc6d01007387 */ /* 0x0007e20000100800 */
[----:B-1----:R-:W-:Y:S02]  /*27df0*/  IMAD.MOV.U32 R119, RZ, RZ, R109 ;  /* 0x000000ffff777224 */ /* 0x002fe400078e006d */
[----:B------:R-:W-:Y:S01]  /*27e00*/  IMAD.MOV.U32 R118, RZ, RZ, R23 ;  /* 0x000000ffff767224 */ /* 0x000fe200078e0017 */
[----:B------:R-:W-:-:S04]  /*27e10*/  USEL UR12, URZ, 0x4, !UP1 ;  /* 0x000000043f0c7887 */ /* 0x000fc8000c800000 */
[----:B------:R-:W-:Y:S01]  /*27e20*/  USEL UR12, UR12, URZ, !UP0 ;  /* 0x0000003f0c0c7287 */ /* 0x000fe2000c000000 */
[----:B------:R-:W-:Y:S05]  /*27e30*/  LDGSTS.E [R5+0xc00c], desc[UR8][R118.64], P0 ;  /* 0x0c00c00076057fae */ /* 0x000fea0008121848 */
[----:B------:R-:W-:Y:S02]  /*27e40*/  ISETP.NE.U32.AND P1, PT, RZ, UR12, PT ;  /* 0x0000000cff007c0c */ /* 0x000fe4000bf25070 */
[----:B---3--:R-:W-:-:S05]  /*27e50*/  IADD3 R114, P3, R114, R2, RZ ;  /* 0x0000000272727210 */ /* 0x008fca0007f7e0ff */
[----:B------:R-:W-:Y:S01]  /*27e60*/  IMAD.X R116, R116, 0x1, R0, P3 ;  /* 0x0000000174747824 */ /* 0x000fe200018e0600 */
[----:B------:R-:W-:Y:S04]  /*27e70*/  STL [R1+0x1448], R114 ;  /* 0x0014487201007387 */ /* 0x000fe80000100800 */
[----:B------:R-:W3:Y:S01]  /*27e80*/  LDL.LU R109, [R1+0x1464] ;  /* 0x00146400016d7983 */ /* 0x000ee20000300800 */
[----:B------:R-:W-:-:S03]  /*27e90*/  IMAD.MOV.U32 R117, RZ, RZ, R116 ;  /* 0x000000ffff757224 */ /* 0x000fc600078e0074 */
[----:B------:R1:W-:Y:S04]  /*27ea0*/  STL [R1+0x1444], R116 ;  /* 0x0014447401007387 */ /* 0x0003e80000100800 */
[----:B------:R-:W3:Y:S04]  /*27eb0*/  LDL.LU R23, [R1+0x1468] ;  /* 0x0014680001177983 */ /* 0x000ee80000300800 */
[----:B------:R-:W3:Y:S01]  /*27ec0*/  LDL.LU R115, [R1+0x146c] ;  /* 0x00146c0001737983 */ /* 0x000ee20000300800 */
[----:B-1----:R-:W-:-:S03]  /*27ed0*/  IMAD.MOV.U32 R116, RZ, RZ, R114 ;  /* 0x000000ffff747224 */ /* 0x002fc600078e0072 */
[----:B------:R-:W3:Y:S04]  /*27ee0*/  LDL.LU R114, [R1+0x1470] ;  /* 0x0014700001727983 */ /* 0x000ee80000300800 */
[----:B------:R1:W-:Y:S01]  /*27ef0*/  LDGSTS.E [R5+0x10000], desc[UR8][R116.64], P1 ;  /* 0x1000000074057fae */ /* 0x0003e20008921848 */
[----:B--2---:R-:W-:-:S05]  /*27f00*/  IADD3 R108, P0, R108, R2, RZ ;  /* 0x000000026c6c7210 */ /* 0x004fca0007f1e0ff */
[----:B------:R-:W-:Y:S01]  /*27f10*/  IMAD.X R113, R113, 0x1, R0, P0 ;  /* 0x0000000171717824 */ /* 0x000fe200000e0600 */
[----:B------:R2:W-:Y:S01]  /*27f20*/  STL [R1+0x1450], R108 ;  /* 0x0014506c01007387 */ /* 0x0005e20000100800 */
[----:B-1----:R-:W-:-:S03]  /*27f30*/  IMAD.MOV.U32 R116, RZ, RZ, R108 ;  /* 0x000000ffff747224 */ /* 0x002fc600078e006c */
[----:B------:R1:W-:Y:S01]  /*27f40*/  STL [R1+0x144c], R113 ;  /* 0x00144c7101007387 */ /* 0x0003e20000100800 */
[----:B----4-:R-:W-:-:S05]  /*27f50*/  IADD3 R111, P2, R111, R2, RZ ;  /* 0x000000026f6f7210 */ /* 0x010fca0007f5e0ff */
[----:B------:R-:W-:Y:S01]  /*27f60*/  IMAD.X R112, R112, 0x1, R0, P2 ;  /* 0x0000000170707824 */ /* 0x000fe200010e0600 */
[----:B------:R-:W-:Y:S04]  /*27f70*/  STL [R1+0x1458], R111 ;  /* 0x0014586f01007387 */ /* 0x000fe80000100800 */
[----:B--2---:R-:W2:Y:S01]  /*27f80*/  LDL.LU R108, [R1+0x1478] ;  /* 0x00147800016c7983 */ /* 0x004ea20000300800 */
[----:B------:R-:W-:-:S03]  /*27f90*/  IMAD.MOV.U32 R117, RZ, RZ, R113 ;  /* 0x000000ffff757224 */ /* 0x000fc600078e0071 */
[----:B------:R4:W-:Y:S04]  /*27fa0*/  STL [R1+0x1454], R112 ;  /* 0x0014547001007387 */ /* 0x0009e80000100800 */
[----:B-1----:R-:W2:Y:S04]  /*27fb0*/  LDL.LU R113, [R1+0x1474] ;  /* 0x0014740001717983 */ /* 0x002ea80000300800 */
[----:B------:R1:W-:Y:S01]  /*27fc0*/  LDGSTS.E [R5+0x14000], desc[UR8][R116.64], P1 ;  /* 0x1400000074057fae */ /* 0x0003e20008921848 */
[----:B------:R-:W-:-:S05]  /*27fd0*/  IADD3 R22, P0, R22, R2, RZ ;  /* 0x0000000216167210 */ /* 0x000fca0007f1e0ff */
[----:B------:R-:W-:Y:S02]  /*27fe0*/  IMAD.X R110, R110, 0x1, R0, P0 ;  /* 0x000000016e6e7824 */ /* 0x000fe400000e0600 */
[----:B-1----:R-:W-:Y:S02]  /*27ff0*/  IMAD.MOV.U32 R116, RZ, RZ, R111 ;  /* 0x000000ffff747224 */ /* 0x002fe400078e006f */
[----:B------:R-:W-:Y:S02]  /*28000*/  IMAD.MOV.U32 R117, RZ, RZ, R112 ;  /* 0x000000ffff757224 */ /* 0x000fe400078e0070 */
[----:B----4-:R-:W4:Y:S04]  /*28010*/  LDL.LU R112, [R1+0x147c] ;  /* 0x00147c0001707983 */ /* 0x010f280000300800 */
[----:B------:R-:W4:Y:S04]  /*28020*/  LDL.LU R111, [R1+0x1480] ;  /* 0x00148000016f7983 */ /* 0x000f280000300800 */
[----:B------:R1:W-:Y:S04]  /*28030*/  LDGSTS.E [R5+0x18000], desc[UR8][R116.64], P1 ;  /* 0x1800000074057fae */ /* 0x0003e80008921848 */
[----:B------:R-:W-:Y:S04]  /*28040*/  STL [R1+0x1460], R22 ;  /* 0x0014601601007387 */ /* 0x000fe80000100800 */
[----:B------:R1:W-:Y:S02]  /*28050*/  STL [R1+0x145c], R110 ;  /* 0x00145c6e01007387 */ /* 0x0003e40000100800 */
[----:B-1----:R-:W-:-:S02]  /*28060*/  IMAD.MOV.U32 R117, RZ, RZ, R110 ;  /* 0x000000ffff757224 */ /* 0x002fc400078e006e */
[----:B------:R-:W-:Y:S01]  /*28070*/  IMAD.MOV.U32 R116, RZ, RZ, R22 ;  /* 0x000000ffff747224 */ /* 0x000fe200078e0016 */
[----:B------:R-:W4:Y:S04]  /*28080*/  LDL.LU R110, [R1+0x1484] ;  /* 0x00148400016e7983 */ /* 0x000f280000300800 */
[----:B------:R-:W4:Y:S01]  /*28090*/  LDL.LU R22, [R1+0x1488] ;  /* 0x0014880001167983 */ /* 0x000f220000300800 */
[----:B------:R-:W-:-:S03]  /*280a0*/  UISETP.GT.AND UP1, UPT, UR16, 0x21, UPT ;  /* 0x000000211000788c */ /* 0x000fc6000bf24270 */
[----:B------:R1:W-:Y:S01]  /*280b0*/  LDGSTS.E [R5+0x1c000], desc[UR8][R116.64], P1 ;  /* 0x1c00000074057fae */ /* 0x0003e20008921848 */
[----:B------:R-:W-:-:S04]  /*280c0*/  USEL UR12, URZ, 0x4, !UP1 ;  /* 0x000000043f0c7887 */ /* 0x000fc8000c800000 */
[----:B------:R-:W-:-:S06]  /*280d0*/  USEL UR12, UR12, URZ, !UP0 ;  /* 0x0000003f0c0c7287 */ /* 0x000fcc000c000000 */
[----:B------:R-:W-:Y:S02]  /*280e0*/  ISETP.NE.U32.AND P0, PT, RZ, UR12, PT ;  /* 0x0000000cff007c0c */ /* 0x000fe4000bf05070 */
[----:B---3--:R-:W-:-:S05]  /*280f0*/  IADD3 R23, P1, R23, R2, RZ ;  /* 0x0000000217177210 */ /* 0x008fca0007f3e0ff */
[----:B------:R-:W-:Y:S01]  /*28100*/  IMAD.X R109, R109, 0x1, R0, P1 ;  /* 0x000000016d6d7824 */ /* 0x000fe200008e0600 */
[----:B------:R-:W-:Y:S01]  /*28110*/  IADD3 R114, P2, R114, R2, RZ ;  /* 0x0000000272727210 */ /* 0x000fe20007f5e0ff */
[----:B------:R-:W-:Y:S01]  /*28120*/  STL [R1+0x1468], R23 ;  /* 0x0014681701007387 */ /* 0x000fe20000100800 */
[----:B-1----:R-:W-:-:S03]  /*28130*/  IMAD.MOV.U32 R116, RZ, RZ, R23 ;  /* 0x000000ffff747224 */ /* 0x002fc600078e0017 */
[----:B------:R-:W-:Y:S01]  /*28140*/  IMAD.X R115, R115, 0x1, R0, P2 ;  /* 0x0000000173737824 */ /* 0x000fe200010e0600 */
[----:B------:R1:W-:Y:S01]  /*28150*/  STL [R1+0x1464], R109 ;  /* 0x0014646d01007387 */ /* 0x0003e20000100800 */
[----:B------:R-:W-:-:S03]  /*28160*/  IMAD.MOV.U32 R117, RZ, RZ, R109 ;  /* 0x000000ffff757224 */ /* 0x000fc600078e006d */
[----:B------:R-:W-:Y:S04]  /*28170*/  STL [R1+0x1470], R114 ;  /* 0x0014707201007387 */ /* 0x000fe80000100800 */
[----:B------:R-:W-:Y:S04]  /*28180*/  LDGSTS.E [R5+0x10004], desc[UR8][R116.64], P0 ;  /* 0x1000400074057fae */ /* 0x000fe80008121848 */
[----:B-1----:R-:W3:Y:S04]  /*28190*/  LDL.LU R109, [R1+0x148c] ;  /* 0x00148c00016d7983 */ /* 0x002ee80000300800 */
[----:B------:R1:W-:Y:S04]  /*281a0*/  STL [R1+0x146c], R115 ;  /* 0x00146c7301007387 */ /* 0x0003e80000100800 */
[----:B------:R-:W3:Y:S04]  /*281b0*/  LDL.LU R23, [R1+0x1490] ;  /* 0x0014900001177983 */ /* 0x000ee80000300800 */
[----:B------:R-:W3:Y:S04]  /*281c0*/  LDL.LU R117, [R1+0x1494] ;  /* 0x0014940001757983 */ /* 0x000ee80000300800 */
[----:B------:R-:W3:Y:S04]  /*281d0*/  LDL.LU R116, [R1+0x1498] ;  /* 0x0014980001747983 */ /* 0x000ee80000300800 */
[----:B------:R-:W-:Y:S01]  /*281e0*/  LDGSTS.E [R5+0x14004], desc[UR8][R114.64], P0 ;  /* 0x1400400072057fae */ /* 0x000fe20008121848 */
[----:B--2---:R-:W-:-:S05]  /*281f0*/  IADD3 R108, P1, R108, R2, RZ ;  /* 0x000000026c6c7210 */ /* 0x004fca0007f3e0ff */
[----:B------:R-:W-:Y:S01]  /*28200*/  IMAD.X R113, R113, 0x1, R0, P1 ;  /* 0x0000000171717824 */ /* 0x000fe200008e0600 */
[----:B------:R2:W-:Y:S01]  /*28210*/  STL [R1+0x1478], R108 ;  /* 0x0014786c01007387 */ /* 0x0005e20000100800 */
[----:B------:R-:W-:-:S03]  /*28220*/  IMAD.MOV.U32 R118, RZ, RZ, R108 ;  /* 0x000000ffff767224 */ /* 0x000fc600078e006c */
[----:B------:R4:W-:Y:S04]  /*28230*/  STL [R1+0x1474], R113 ;  /* 0x0014747101007387 */ /* 0x0009e80000100800 */
[----:B-1----:R-:W3:Y:S04]  /*28240*/  LDL.LU R115, [R1+0x149c] ;  /* 0x00149c0001737983 */ /* 0x002ee80000300800 */
[----:B--2---:R-:W2:Y:S01]  /*28250*/  LDL.LU R108, [R1+0x14a0] ;  /* 0x0014a000016c7983 */ /* 0x004ea20000300800 */
[----:B------:R-:W-:-:S05]  /*28260*/  IMAD.MOV.U32 R119, RZ, RZ, R113 ;  /* 0x000000ffff777224 */ /* 0x000fca00078e0071 */
[----:B------:R1:W-:Y:S01]  /*28270*/  LDGSTS.E [R5+0x18004], desc[UR8][R118.64], P0 ;  /* 0x1800400076057fae */ /* 0x0003e20008121848 */
[----:B----4-:R-:W-:-:S05]  /*28280*/  IADD3 R111, P2, R111, R2, RZ ;  /* 0x000000026f6f7210 */ /* 0x010fca0007f5e0ff */
[----:B------:R-:W-:Y:S01]  /*28290*/  IMAD.X R112, R112, 0x1, R0, P2 ;  /* 0x0000000170707824 */ /* 0x000fe200010e0600 */
[----:B------:R4:W-:Y:S04]  /*282a0*/  STL [R1+0x1480], R111 ;  /* 0x0014806f01007387 */ /* 0x0009e80000100800 */
[----:B------:R4:W-:Y:S01]  /*282b0*/  STL [R1+0x147c], R112 ;  /* 0x00147c7001007387 */ /* 0x0009e20000100800 */
[----:B-1----:R-:W-:Y:S01]  /*282c0*/  IMAD.MOV.U32 R118, RZ, RZ, R111 ;  /* 0x000000ffff767224 */ /* 0x002fe200078e006f */
[----:B------:R-:W-:-:S05]  /*282d0*/  IADD3 R22, P3, R22, R2, RZ ;  /* 0x0000000216167210 */ /* 0x000fca0007f7e0ff */
[----:B------:R-:W-:Y:S01]  /*282e0*/  IMAD.X R110, R110, 0x1, R0, P3 ;  /* 0x000000016e6e7824 */ /* 0x000fe200018e0600 */
[----:B------:R-:W-:Y:S04]  /*282f0*/  STL [R1+0x1488], R22 ;  /* 0x0014881601007387 */ /* 0x000fe80000100800 */
[----:B------:R-:W2:Y:S04]  /*28300*/  LDL.LU R114, [R1+0x14a4] ;  /* 0x0014a40001727983 */ /* 0x000ea80000300800 */
[----:B------:R1:W-:Y:S01]  /*28310*/  STL [R1+0x1484], R110 ;  /* 0x0014846e01007387 */ /* 0x0003e20000100800 */
[----:B------:R-:W-:-:S03]  /*28320*/  IMAD.MOV.U32 R119, RZ, RZ, R112 ;  /* 0x000000ffff777224 */ /* 0x000fc600078e0070 */
[----:B------:R-:W2:Y:S01]  /*28330*/  LDL.LU R113, [R1+0x14a8] ;  /* 0x0014a80001717983 */ /* 0x000ea20000300800 */
[----:B----4-:R-:W-:-:S03]  /*28340*/  IMAD.MOV.U32 R111, RZ, RZ, R110 ;  /* 0x000000ffff6f7224 */ /* 0x010fc600078e006e */
[----:B------:R-:W4:Y:S01]  /*28350*/  LDL.LU R112, [R1+0x14ac] ;  /* 0x0014ac0001707983 */ /* 0x000f220000300800 */
[----:B-1----:R-:W-:-:S03]  /*28360*/  IMAD.MOV.U32 R110, RZ, RZ, R22 ;  /* 0x000000ffff6e7224 */ /* 0x002fc600078e0016 */
[----:B------:R-:W4:Y:S01]  /*28370*/  LDL.LU R22, [R1+0x14b0] ;  /* 0x0014b00001167983 */ /* 0x000f220000300800 */
[----:B------:R-:W-:-:S03]  /*28380*/  UISETP.GT.AND UP1, UPT, UR16, 0x22, UPT ;  /* 0x000000221000788c */ /* 0x000fc6000bf24270 */
[----:B------:R1:W-:Y:S01]  /*28390*/  LDGSTS.E [R5+0x1c004], desc[UR8][R118.64], P0 ;  /* 0x1c00400076057fae */ /* 0x0003e20008121848 */
[----:B------:R-:W-:-:S04]  /*283a0*/  USEL UR12, URZ, 0x4, !UP1 ;  /* 0x000000043f0c7887 */ /* 0x000fc8000c800000 */
[----:B------:R-:W-:-:S06]  /*283b0*/  USEL UR12, UR12, URZ, !UP0 ;  /* 0x0000003f0c0c7287 */ /* 0x000fcc000c000000 */
[----:B------:R-:W-:-:S13]  /*283c0*/  ISETP.NE.U32.AND P1, PT, RZ, UR12, PT ;  /* 0x0000000cff007c0c */ /* 0x000fda000bf25070 */
[----:B------:R-:W-:Y:S01]  /*283d0*/  LDGSTS.E [R5+0x10008], desc[UR8][R110.64], P1 ;  /* 0x100080006e057fae */ /* 0x000fe20008921848 */
[----:B------:R-:W-:-:S04]  /*283e0*/  UISETP.GT.AND UP1, UPT, UR16, 0x23, UPT ;  /* 0x000000231000788c */ /* 0x000fc8000bf24270 */
[----:B------:R-:W-:-:S04]  /*283f0*/  USEL UR12, URZ, 0x4, !UP1 ;  /* 0x000000043f0c7887 */ /* 0x000fc8000c800000 */
[----:B------:R-:W-:Y:S01]  /*28400*/  USEL UR12, UR12, URZ, !UP0 ;  /* 0x0000003f0c0c7287 */ /* 0x000fe2000c000000 */
[----:B---3--:R-:W-:-:S05]  /*28410*/  IADD3 R23, P0, R23, R2, RZ ;  /* 0x0000000217177210 */ /* 0x008fca0007f1e0ff */
[--C-:B------:R-:W-:Y:S01]  /*28420*/  IMAD.X R109, R109, 0x1, R0.reuse, P0 ;  /* 0x000000016d6d7824 */ /* 0x100fe200000e0600 */
[----:B------:R-:W-:Y:S01]  /*28430*/  IADD3 R116, P2, R116, R2, RZ ;  /* 0x0000000274747210 */ /* 0x000fe20007f5e0ff */
[----:B------:R-:W-:Y:S04]  /*28440*/  STL [R1+0x1490], R23 ;  /* 0x0014901701007387 */ /* 0x000fe80000100800 */
[----:B------:R-:W-:Y:S01]  /*28450*/  IMAD.X R117, R117, 0x1, R0, P2 ;  /* 0x0000000175757824 */ /* 0x000fe200010e0600 */
[----:B------:R3:W-:Y:S01]  /*28460*/  STL [R1+0x148c], R109 ;  /* 0x00148c6d01007387 */ /* 0x0007e20000100800 */
[----:B-1----:R-:W-:-:S03]  /*28470*/  IMAD.MOV.U32 R119, RZ, RZ, R109 ;  /* 0x000000ffff777224 */ /* 0x002fc600078e006d */
[----:B------:R-:W-:Y:S01]  /*28480*/  STL [R1+0x1498], R116 ;  /* 0x0014987401007387 */ /* 0x000fe20000100800 */
[----:B------:R-:W-:-:S03]  /*28490*/  IMAD.MOV.U32 R118, RZ, RZ, R23 ;  /* 0x000000ffff767224 */ /* 0x000fc600078e0017 */
[----:B------:R-:W4:Y:S04]  /*284a0*/  LDL.LU R111, [R1+0x14b4] ;  /* 0x0014b400016f7983 */ /* 0x000f280000300800 */
[----:B------:R1:W-:Y:S04]  /*284b0*/  STL [R1+0x1494], R117 ;  /* 0x0014947501007387 */ /* 0x0003e80000100800 */
[----:B------:R-:W4:Y:S04]  /*284c0*/  LDL.LU R110, [R1+0x14b8] ;  /* 0x0014b800016e7983 */ /* 0x000f280000300800 */
[----:B---3--:R-:W3:Y:S04]  /*284d0*/  LDL.LU R109, [R1+0x14bc] ;  /* 0x0014bc00016d7983 */ /* 0x008ee80000300800 */
[----:B------:R-:W3:Y:S04]  /*284e0*/  LDL.LU R23, [R1+0x14c0] ;  /* 0x0014c00001177983 */ /* 0x000ee80000300800 */
[----:B------:R-:W-:Y:S04]  /*284f0*/  LDGSTS.E [R5+0x14008], desc[UR8][R118.64], P1 ;  /* 0x1400800076057fae */ /* 0x000fe80008921848 */
[----:B------:R1:W-:Y:S01]  /*28500*/  LDGSTS.E [R5+0x18008], desc[UR8][R116.64], P1 ;  /* 0x1800800074057fae */ /* 0x0003e20008921848 */
[----:B--2---:R-:W-:-:S05]  /*28510*/  IADD3 R108, P0, R108, R2, RZ ;  /* 0x000000026c6c7210 */ /* 0x004fca0007f1e0ff */
[----:B------:R-:W-:Y:S01]  /*28520*/  IMAD.X R115, R115, 0x1, R0, P0 ;  /* 0x0000000173737824 */ /* 0x000fe200000e0600 */
[----:B------:R-:W-:Y:S04]  /*28530*/  STL [R1+0x14a0], R108 ;  /* 0x0014a06c01007387 */ /* 0x000fe80000100800 */
[----:B------:R2:W-:Y:S01]  /*28540*/  STL [R1+0x149c], R115 ;  /* 0x00149c7301007387 */ /* 0x0005e20000100800 */
[----:B-1----:R-:W-:Y:S02]  /*28550*/  IMAD.MOV.U32 R117, RZ, RZ, R115 ;  /* 0x000000ffff757224 */ /* 0x002fe400078e0073 */
[----:B------:R-:W-:Y:S01]  /*28560*/  IMAD.MOV.U32 R116, RZ, RZ, R108 ;  /* 0x000000ffff747224 */ /* 0x000fe200078e006c */
[----:B------:R-:W-:-:S04]  /*28570*/  ISETP.NE.U32.AND P0, PT, RZ, UR12, PT ;  /* 0x0000000cff007c0c */ /* 0x000fc8000bf05070 */
[----:B------:R1:W-:Y:S04]  /*28580*/  LDGSTS.E [R5+0x1c008], desc[UR8][R116.64], P1 ;  /* 0x1c00800074057fae */ /* 0x0003e80008921848 */
[----:B--2---:R-:W2:Y:S04]  /*28590*/  LDL.LU R115, [R1+0x10c4] ;  /* 0x0010c40001737983 */ /* 0x004ea80000300800 */
[----:B------:R-:W2:Y:S01]  /*285a0*/  LDL.LU R108, [R1+0x10c8] ;  /* 0x0010c800016c7983 */ /* 0x000ea20000300800 */
[----:B------:R-:W-:-:S05]  /*285b0*/  IADD3 R113, P1, R113, R2, RZ ;  /* 0x0000000271717210 */ /* 0x000fca0007f3e0ff */
[----:B------:R-:W-:Y:S01]  /*285c0*/  IMAD.X R114, R114, 0x1, R0, P1 ;  /* 0x0000000172727824 */ /* 0x000fe200008e0600 */
[----:B----4-:R-:W-:Y:S01]  /*285d0*/  IADD3 R22, P2, R22, R2, RZ ;  /* 0x0000000216167210 */ /* 0x010fe20007f5e0ff */
[----:B------:R4:W-:Y:S01]  /*285e0*/  STL [R1+0x14a8], R113 ;  /* 0x0014a87101007387 */ /* 0x0009e20000100800 */
[----:B-1----:R-:W-:Y:S02]  /*285f0*/  IMAD.MOV.U32 R116, RZ, RZ, R113 ;  /* 0x000000ffff747224 */ /* 0x002fe400078e0071 */
[----:B------:R-:W-:Y:S01]  /*28600*/  IMAD.MOV.U32 R117, RZ, RZ, R114 ;  /* 0x000000ffff757224 */ /* 0x000fe200078e0072 */
[----:B------:R1:W-:Y:S01]  /*28610*/  STL [R1+0x14a4], R114 ;  /* 0x0014a47201007387 */ /* 0x0003e20000100800 */
[----:B------:R-:W-:-:S03]  /*28620*/  IMAD.X R112, R112, 0x1, R0, P2 ;  /* 0x0000000170707824 */ /* 0x000fc600010e0600 */
[----:B------:R-:W-:Y:S04]  /*28630*/  STL [R1+0x14b0], R22 ;  /* 0x0014b01601007387 */ /* 0x000fe80000100800 */
[----:B----4-:R-:W4:Y:S04]  /*28640*/  LDL.LU R113, [R1+0x10d0] ;  /* 0x0010d00001717983 */ /* 0x010f280000300800 */
[----:B------:R1:W-:Y:S04]  /*28650*/  STL [R1+0x14ac], R112 ;  /* 0x0014ac7001007387 */ /* 0x0003e80000100800 */
[----:B------:R1:W-:Y:S04]  /*28660*/  LDGSTS.E [R5+0x1000c], desc[UR8][R116.64], P0 ;  /* 0x1000c00074057fae */ /* 0x0003e80008121848 */
[----:B-1----:R-:W4:Y:S01]  /*28670*/  LDL.LU R114, [R1+0x10cc] ;  /* 0x0010cc0001727983 */ /* 0x002f220000300800 */
[----:B------:R-:W-:-:S02]  /*28680*/  IMAD.MOV.U32 R117, RZ, RZ, R112 ;  /* 0x000000ffff757224 */ /* 0x000fc400078e0070 */
[----:B------:R-:W-:Y:S01]  /*28690*/  IMAD.MOV.U32 R116, RZ, RZ, R22 ;  /* 0x000000ffff747224 */ /* 0x000fe200078e0016 */
[----:B------:R-:W4:Y:S04]  /*286a0*/  LDL.LU R112, [R1+0x10d4] ;  /* 0x0010d40001707983 */ /* 0x000f280000300800 */
[----:B------:R-:W4:Y:S01]  /*286b0*/  LDL.LU R22, [R1+0x10d8] ;  /* 0x0010d80001167983 */ /* 0x000f220000300800 */
[----:B------:R-:W1:Y:S03]  /*286c0*/  S2R R153, SR_TID.X ;  /* 0x0000000000997919 */ /* 0x000e660000002100 */
[----:B------:R3:W-:Y:S01]  /*286d0*/  LDGSTS.E [R5+0x1400c], desc[UR8][R116.64], P0 ;  /* 0x1400c00074057fae */ /* 0x0007e20008121848 */
[----:B------:R-:W-:-:S04]  /*286e0*/  UISETP.GT.AND UP1, UPT, UR16, 0x4, UPT ;  /* 0x000000041000788c */ /* 0x000fc8000bf24270 */
[----:B------:R-:W-:Y:S01]  /*286f0*/  USEL UR12, URZ, 0x4, !UP1 ;  /* 0x000000043f0c7887 */ /* 0x000fe2000c800000 */
[C---:B-1----:R-:W-:Y:S01]  /*28700*/  IMAD.SHL.U32 R152, R153.reuse, 0x10, RZ ;  /* 0x0000001099987824 */ /* 0x042fe200078e00ff */
[----:B------:R-:W-:Y:S02]  /*28710*/  LOP3.LUT R153, R153, 0x7f, RZ, 0xc0, !PT ;  /* 0x0000007f99997812 */ /* 0x000fe400078ec0ff */
[----:B------:R-:W-:Y:S01]  /*28720*/  USEL UR12, UR12, URZ, !UP0 ;  /* 0x0000003f0c0c7287 */ /* 0x000fe2000c000000 */
[-C--:B------:R-:W-:Y:S02]  /*28730*/  IADD3 R110, P1, R110, R2.reuse, RZ ;  /* 0x000000026e6e7210 */ /* 0x080fe40007f3e0ff */
[----:B---3--:R-:W-:-:S03]  /*28740*/  IADD3 R23, P2, R23, R2, RZ ;  /* 0x0000000217177210 */ /* 0x008fc60007f5e0ff */
[--C-:B------:R-:W-:Y:S02]  /*28750*/  IMAD.X R111, R111, 0x1, R0.reuse, P1 ;  /* 0x000000016f6f7824 */ /* 0x100fe400008e0600 */
[----:B------:R-:W-:Y:S01]  /*28760*/  IMAD.X R109, R109, 0x1, R0, P2 ;  /* 0x000000016d6d7824 */ /* 0x000fe200010e0600 */
[----:B------:R1:W-:Y:S01]  /*28770*/  STL [R1+0x14b8], R110 ;  /* 0x0014b86e01007387 */ /* 0x0003e20000100800 */
[----:B------:R-:W-:Y:S02]  /*28780*/  IMAD.MOV.U32 R116, RZ, RZ, R23 ;  /* 0x000000ffff747224 */ /* 0x000fe400078e0017 */
[----:B------:R-:W-:Y:S01]  /*28790*/  IMAD.MOV.U32 R117, RZ, RZ, R109 ;  /* 0x000000ffff757224 */ /* 0x000fe200078e006d */
[----:B------:R3:W-:Y:S04]  /*287a0*/  STL [R1+0x14b4], R111 ;  /* 0x0014b46f01007387 */ /* 0x0007e80000100800 */
[----:B------:R-:W-:Y:S04]  /*287b0*/  STL [R1+0x14c0], R23 ;  /* 0x0014c01701007387 */ /* 0x000fe80000100800 */
[----:B------:R-:W-:Y:S04]  /*287c0*/  LDGSTS.E [R5+0x1800c], desc[UR8][R110.64], P0 ;  /* 0x1800c0006e057fae */ /* 0x000fe80008121848 */
[----:B------:R2:W-:Y:S04]  /*287d0*/  STL [R1+0x14bc], R109 ;  /* 0x0014bc6d01007387 */ /* 0x0005e80000100800 */
[----:B------:R2:W-:Y:S04]  /*287e0*/  LDGSTS.E [R5+0x1c00c], desc[UR8][R116.64], P0 ;  /* 0x1c00c00074057fae */ /* 0x0005e80008121848 */
[----:B-1----:R-:W4:Y:S04]  /*287f0*/  LDL.LU R110, [R1+0x10e0] ;  /* 0x0010e000016e7983 */ /* 0x002f280000300800 */
[----:B---3--:R-:W3:Y:S01]  /*28800*/  LDL.LU R111, [R1+0x10dc] ;  /* 0x0010dc00016f7983 */ /* 0x008ee20000300800 */
[----:B--2---:R-:W-:-:S03]  /*28810*/  LOP3.LUT R116, R152, 0x70, RZ, 0xc0, !PT ;  /* 0x0000007098747812 */ /* 0x004fc600078ec0ff */
[----:B------:R-:W2:Y:S01]  /*28820*/  LDL.LU R109, [R1+0x10e4] ;  /* 0x0010e400016d7983 */ /* 0x000ea20000300800 */
[----:B------:R-:W-:Y:S01]  /*28830*/  IADD3 R108, P1, R108, R2, RZ ;  /* 0x000000026c6c7210 */ /* 0x000fe20007f3e0ff */
[----:B------:R-:W-:Y:S02]  /*28840*/  IMAD R116, R153, 0x80, R116 ;  /* 0x0000008099747824 */ /* 0x000fe400078e0274 */
[----:B------:R-:W2:Y:S02]  /*28850*/  LDL.LU R23, [R1+0x10e8] ;  /* 0x0010e80001177983 */ /* 0x000ea40000300800 */
[----:B------:R-:W-:Y:S01]  /*28860*/  IMAD.X R115, R115, 0x1, R0, P1 ;  /* 0x0000000173737824 */ /* 0x000fe200008e0600 */
[----:B------:R-:W-:Y:S01]  /*28870*/  LOP3.LUT R116, R116, 0x10, RZ, 0x3c, !PT ;  /* 0x0000001074747812 */ /* 0x000fe200078e3cff */
[----:B------:R1:W-:Y:S01]  /*28880*/  STL [R1+0x10c8], R108 ;  /* 0x0010c86c01007387 */ /* 0x0003e20000100800 */
[----:B------:R-:W-:-:S03]  /*28890*/  IMAD.MOV.U32 R118, RZ, RZ, R108 ;  /* 0x000000ffff767224 */ /* 0x000fc600078e006c */
[----:B------:R-:W-:Y:S01]  /*288a0*/  VIADD R5, R116, UR17 ;  /* 0x0000001174057c36 */ /* 0x000fe20008000000 */
[----:B------:R4:W-:Y:S04]  /*288b0*/  STL [R1+0x10c4], R115 ;  /* 0x0010c47301007387 */ /* 0x0009e80000100800 */
[----:B------:R-:W2:Y:S04]  /*288c0*/  LDL.LU R116, [R1+0x10ec] ;  /* 0x0010ec0001747983 */ /* 0x000ea80000300800 */
[----:B-1----:R-:W2:Y:S01]  /*288d0*/  LDL.LU R108, [R1+0x10f0] ;  /* 0x0010f000016c7983 */ /* 0x002ea20000300800 */
[----:B------:R-:W-:Y:S01]  /*288e0*/  ISETP.NE.U32.AND P0, PT, RZ, UR12, PT ;  /* 0x0000000cff007c0c */ /* 0x000fe2000bf05070 */
[----:B------:R-:W-:-:S12]  /*288f0*/  IMAD.MOV.U32 R119, RZ, RZ, R115 ;  /* 0x000000ffff777224 */ /* 0x000fd800078e0073 */
[----:B------:R1:W-:Y:S01]  /*28900*/  LDGSTS.E [R5], desc[UR8][R118.64], P0 ;  /* 0x0000000076057fae */ /* 0x0003e20008121848 */
[----:B----4-:R-:W-:-:S05]  /*28910*/  IADD3 R113, P1, R113, R2, RZ ;  /* 0x0000000271717210 */ /* 0x010fca0007f3e0ff */
[----:B------:R-:W-:Y:S01]  /*28920*/  STL [R1+0x10d0], R113 ;  /* 0x0010d07101007387 */ /* 0x000fe20000100800 */
[----:B------:R-:W-:-:S04]  /*28930*/  IMAD.X R114, R114, 0x1, R0, P1 ;  /* 0x0000000172727824 */ /* 0x000fc800008e0600 */
[----:B------:R-:W-:Y:S01]  /*28940*/  IMAD.MOV.U32 R115, RZ, RZ, R114 ;  /* 0x000000ffff737224 */ /* 0x000fe200078e0072 */
[----:B------:R4:W-:Y:S01]  /*28950*/  STL [R1+0x10cc], R114 ;  /* 0x0010cc7201007387 */ /* 0x0009e20000100800 */
[----:B------:R-:W-:Y:S01]  /*28960*/  IADD3 R22, P2, R22, R2, RZ ;  /* 0x0000000216167210 */ /* 0x000fe20007f5e0ff */
[----:B----4-:R-:W-:-:S04]  /*28970*/  IMAD.MOV.U32 R114, RZ, RZ, R113 ;  /* 0x000000ffff727224 */ /* 0x010fc800078e0071 */
[----:B------:R-:W-:Y:S01]  /*28980*/  IMAD.X R112, R112, 0x1, R0, P2 ;  /* 0x0000000170707824 */ /* 0x000fe200010e0600 */
[----:B------:R-:W-:Y:S04]  /*28990*/  STL [R1+0x10d8], R22 ;  /* 0x0010d81601007387 */ /* 0x000fe80000100800 */
[----:B------:R-:W4:Y:S04]  /*289a0*/  LDL.LU R113, [R1+0x10f8] ;  /* 0x0010f80001717983 */ /* 0x000f280000300800 */
[----:B------:R1:W-:Y:S04]  /*289b0*/  STL [R1+0x10d4], R112 ;  /* 0x0010d47001007387 */ /* 0x0003e80000100800 */
[----:B------:R-:W-:Y:S04]  /*289c0*/  LDGSTS.E [R5+0x4000], desc[UR8][R114.64], P0 ;  /* 0x0400000072057fae */ /* 0x000fe80008121848 */
[----:B------:R-:W4:Y:S01]  /*289d0*/  LDL.LU R114, [R1+0x10f4] ;  /* 0x0010f40001727983 */ /* 0x000f220000300800 */
[----:B-1----:R-:W-:-:S02]  /*289e0*/  IMAD.MOV.U32 R118, RZ, RZ, R22 ;  /* 0x000000ffff767224 */ /* 0x002fc400078e0016 */
[----:B------:R-:W-:Y:S02]  /*289f0*/  IMAD.MOV.U32 R119, RZ, RZ, R112 ;  /* 0x000000ffff777224 */ /* 0x000fe400078e0070 */
[----:B------:R-:W4:Y:S04]  /*28a00*/  LDL.LU R112, [R1+0x10fc] ;  /* 0x0010fc0001707983 */ /* 0x000f280000300800 */
[----:B------:R-:W4:Y:S04]  /*28a10*/  LDL.LU R22, [R1+0x1100] ;  /* 0x0011000001167983 */ /* 0x000f280000300800 */
[----:B------:R-:W4:Y:S04]  /*28a20*/  LDL.LU R115, [R1+0x1104] ;  /* 0x0011040001737983 */ /* 0x000f280000300800 */
[----:B------:R1:W-:Y:S01]  /*28a30*/  LDGSTS.E [R5+0x8000], desc[UR8][R118.64], P0 ;  /* 0x0800000076057fae */ /* 0x0003e20008121848 */
[----:B------:R-:W-:-:S04]  /*28a40*/  UISETP.GT.AND UP1, UPT, UR16, 0x5, UPT ;  /* 0x000000051000788c */ /* 0x000fc8000bf24270 */
[----:B------:R-:W-:-:S04]  /*28a50*/  USEL UR12, URZ, 0x4, !UP1 ;  /* 0x000000043f0c7887 */ /* 0x000fc8000c800000 */
[----:B------:R-:W-:Y:S01]  /*28a60*/  USEL UR12, UR12, URZ, !UP0 ;  /* 0x0000003f0c0c7287 */ /* 0x000fe2000c000000 */
[----:B------:R-:W-:-:S05]  /*28a70*/  IADD3 R110, P1, R110, R2, RZ ;  /* 0x000000026e6e7210 */ /* 0x000fca0007f3e0ff */
[----:B---3--:R-:W-:Y:S01]  /*28a80*/  IMAD.X R111, R111, 0x1, R0, P1 ;  /* 0x000000016f6f7824 */ /* 0x008fe200008e0600 */
[----:B------:R-:W-:Y:S03]  /*28a90*/  STL [R1+0x10e0], R110 ;  /* 0x0010e06e01007387 */ /* 0x000fe60000100800 */
[----:B-1----:R-:W-:Y:S01]  /*28aa0*/  IMAD.MOV.U32 R119, RZ, RZ, R111 ;  /* 0x000000ffff777224 */ /* 0x002fe200078e006f */
[----:B------:R1:W-:Y:S01]  /*28ab0*/  STL [R1+0x10dc], R111 ;  /* 0x0010dc6f01007387 */ /* 0x0003e20000100800 */
[----:B--2---:R-:W-:-:S03]  /*28ac0*/  IADD3 R23, P1, R23, R2, RZ ;  /* 0x0000000217177210 */ /* 0x004fc60007f3e0ff */
[----:B-1----:R-:W2:Y:S02]  /*28ad0*/  LDL.LU R111, [R1+0x1108] ;  /* 0x00110800016f7983 */ /* 0x002ea40000300800 */
[----:B------:R-:W-:Y:S02]  /*28ae0*/  IMAD.X R109, R109, 0x1, R0, P1 ;  /* 0x000000016d6d7824 */ /* 0x000fe400008e0600 */
[----:B------:R-:W-:Y:S01]  /*28af0*/  IMAD.MOV.U32 R118, RZ, RZ, R110 ;  /* 0x000000ffff767224 */ /* 0x000fe200078e006e */
[----:B------:R1:W-:Y:S01]  /*28b00*/  STL [R1+0x10e8], R23 ;  /* 0x0010e81701007387 */ /* 0x0003e20000100800 */
[----:B------:R-:W-:-:S03]  /*28b10*/  IADD3 R108, P2, R108, R2, RZ ;  /* 0x000000026c6c7210 */ /* 0x000fc60007f5e0ff */
[----:B------:R3:W-:Y:S02]  /*28b20*/  STL [R1+0x10e4], R109 ;  /* 0x0010e46d01007387 */ /* 0x0007e40000100800 */
[----:B------:R-:W-:Y:S02]  /*28b30*/  IMAD.X R116, R116, 0x1, R0, P2 ;  /* 0x0000000174747824 */ /* 0x000fe400010e0600 */
[----:B------:R-:W-:Y:S04]  /*28b40*/  STL [R1+0x10f0], R108 ;  /* 0x0010f06c01007387 */ /* 0x000fe80000100800 */
[----:B------:R1:W-:Y:S04]  /*28b50*/  LDGSTS.E [R5+0xc000], desc[UR8][R118.64], P0 ;  /* 0x0c00000076057fae */ /* 0x0003e80008121848 */
[----:B------:R-:W2:Y:S04]  /*28b60*/  LDL.LU R110, [R1+0x110c] ;  /* 0x00110c00016e7983 */ /* 0x000ea80000300800 */
[----:B------:R3:W-:Y:S01]  /*28b70*/  STL [R1+0x10ec], R116 ;  /* 0x0010ec7401007387 */ /* 0x0007e20000100800 */
[----:B-1----:R-:W-:-:S03]  /*28b80*/  IMAD.MOV.U32 R118, RZ, RZ, R23 ;  /* 0x000000ffff767224 */ /* 0x002fc600078e0017 */
[----:B------:R-:W2:Y:S01]  /*28b90*/  LDL.LU R23, [R1+0x1110] ;  /* 0x0011100001177983 */ /* 0x000ea20000300800 */
[----:B------:R-:W-:Y:S01]  /*28ba0*/  ISETP.NE.U32.AND P0, PT, RZ, UR12, PT ;  /* 0x0000000cff007c0c */ /* 0x000fe2000bf05070 */
[----:B------:R-:W-:Y:S02]  /*28bb0*/  IMAD.MOV.U32 R119, RZ, RZ, R109 ;  /* 0x000000ffff777224 */ /* 0x000fe400078e006d */
[----:B------:R-:W-:Y:S01]  /*28bc0*/  IMAD.MOV.U32 R117, RZ, RZ, R116 ;  /* 0x000000ffff757224 */ /* 0x000fe200078e0074 */
[----:B---3--:R-:W3:Y:S01]  /*28bd0*/  LDL.LU R109, [R1+0x1114] ;  /* 0x00111400016d7983 */ /* 0x008ee20000300800 */
[----:B------:R-:W-:-:S03]  /*28be0*/  IMAD.MOV.U32 R116, RZ, RZ, R108 ;  /* 0x000000ffff747224 */ /* 0x000fc600078e006c */
[----:B------:R-:W3:Y:S05]  /*28bf0*/  LDL.LU R108, [R1+0x1118] ;  /* 0x00111800016c7983 */ /* 0x000eea0000300800 */
[----:B------:R-:W-:Y:S04]  /*28c00*/  LDGSTS.E [R5+0x4], desc[UR8][R118.64], P0 ;  /* 0x0000400076057fae */ /* 0x000fe80008121848 */
[----:B------:R1:W-:Y:S01]  /*28c10*/  LDGSTS.E [R5+0x4004], desc[UR8][R116.64], P0 ;  /* 0x0400400074057fae */ /* 0x0003e20008121848 */
[----:B----4-:R-:W-:-:S05]  /*28c20*/  IADD3 R113, P1, R113, R2, RZ ;  /* 0x0000000271717210 */ /* 0x010fca0007f3e0ff */
[----:B------:R-:W-:Y:S01]  /*28c30*/  STL [R1+0x10f8], R113 ;  /* 0x0010f87101007387 */ /* 0x000fe20000100800 */
[----:B-1----:R-:W-:Y:S02]  /*28c40*/  IMAD.MOV.U32 R116, RZ, RZ, R113 ;  /* 0x000000ffff747224 */ /* 0x002fe400078e0071 */
[----:B------:R-:W-:-:S04]  /*28c50*/  IMAD.X R114, R114, 0x1, R0, P1 ;  /* 0x0000000172727824 */ /* 0x000fc800008e0600 */
[----:B------:R-:W-:Y:S01]  /*28c60*/  IMAD.MOV.U32 R117, RZ, RZ, R114 ;  /* 0x000000ffff757224 */ /* 0x000fe200078e0072 */
[----:B------:R1:W-:Y:S01]  /*28c70*/  STL [R1+0x10f4], R114 ;  /* 0x0010f47201007387 */ /* 0x0003e20000100800 */
[----:B------:R-:W-:Y:S01]  /*28c80*/  IADD3 R22, P2, R22, R2, RZ ;  /* 0x0000000216167210 */ /* 0x000fe20007f5e0ff */
[----:B------:R-:W-:Y:S02]  /*28c90*/  UISETP.GT.AND UP1, UPT, UR16, 0x6, UPT ;  /* 0x000000061000788c */ /* 0x000fe4000bf24270 */
[----:B------:R4:W-:Y:S04]  /*28ca0*/  LDGSTS.E [R5+0x8004], desc[UR8][R116.64], P0 ;  /* 0x0800400074057fae */ /* 0x0009e80008121848 */
[----:B-1----:R-:W3:Y:S04]  /*28cb0*/  LDL.LU R114, [R1+0x111c] ;  /* 0x00111c0001727983 */ /* 0x002ee80000300800 */
[----:B------:R-:W3:Y:S01]  /*28cc0*/  LDL.LU R113, [R1+0x1120] ;  /* 0x0011200001717983 */ /* 0x000ee20000300800 */
[----:B------:R-:W-:Y:S01]  /*28cd0*/  IMAD.X R112, R112, 0x1, R0, P2 ;  /* 0x0000000170707824 */ /* 0x000fe200010e0600 */
[----:B------:R-:W-:-:S02]  /*28ce0*/  USEL UR12, URZ, 0x4, !UP1 ;  /* 0x000000043f0c7887 */ /* 0x000fc4000c800000 */
[----:B------:R-:W-:Y:S01]  /*28cf0*/  STL [R1+0x1100], R22 ;  /* 0x0011001601007387 */ /* 0x000fe20000100800 */
[----:B----4-:R-:W-:Y:S02]  /*28d00*/  IMAD.MOV.U32 R116, RZ, RZ, R22 ;  /* 0x000000ffff747224 */ /* 0x010fe400078e0016 */
[----:B------:R-:W-:Y:S01]  /*28d10*/  IMAD.MOV.U32 R117, RZ, RZ, R112 ;  /* 0x000000ffff757224 */ /* 0x000fe200078e0070 */
[----:B------:R1:W-:Y:S01]  /*28d20*/  STL [R1+0x10fc], R112 ;  /* 0x0010fc7001007387 */ /* 0x0003e20000100800 */
[----:B------:R-:W-:-:S03]  /*28d30*/  USEL UR12, UR12, URZ, !UP0 ;  /* 0x0000003f0c0c7287 */ /* 0x000fc6000c000000 */
[----:B------:R4:W-:Y:S03]  /*28d40*/  LDGSTS.E [R5+0xc004], desc[UR8][R116.64], P0 ;  /* 0x0c00400074057fae */ /* 0x0009e60008121848 */
[----:B------:R-:W-:Y:S02]  /*28d50*/  ISETP.NE.U32.AND P1, PT, RZ, UR12, PT ;  /* 0x0000000cff007c0c */ /* 0x000fe4000bf25070 */
[----:B--2---:R-:W-:-:S05]  /*28d60*/  IADD3 R111, P3, R111, R2, RZ ;  /* 0x000000026f6f7210 */ /* 0x004fca0007f7e0ff */
[----:B------:R-:W-:Y:S01]  /*28d70*/  IMAD.X R115, R115, 0x1, R0, P3 ;  /* 0x0000000173737824 */ /* 0x000fe200018e0600 */
[----:B------:R-:W-:Y:S04]  /*28d80*/  STL [R1+0x1108], R111 ;  /* 0x0011086f01007387 */ /* 0x000fe80000100800 */
[----:B-1----:R-:W2:Y:S01]  /*28d90*/  LDL.LU R112, [R1+0x1124] ;  /* 0x0011240001707983 */ /* 0x002ea20000300800 */
[----:B----4-:R-:W-:-:S03]  /*28da0*/  IMAD.MOV.U32 R117, RZ, RZ, R115 ;  /* 0x000000ffff757224 */ /* 0x010fc600078e0073 */
[----:B------:R1:W-:Y:S01]  /*28db0*/  STL [R1+0x1104], R115 ;  /* 0x0011047301007387 */ /* 0x0003e20000100800 */
[----:B------:R-:W-:-:S03]  /*28dc0*/  IMAD.MOV.U32 R116, RZ, RZ, R111 ;  /* 0x000000ffff747224 */ /* 0x000fc600078e006f */
[----:B------:R-:W4:Y:S04]  /*28dd0*/  LDL.LU R22, [R1+0x1128] ;  /* 0x0011280001167983 */ /* 0x000f280000300800 */
[----:B------:R3:W-:Y:S04]  /*28de0*/  LDGSTS.E [R5+0x8], desc[UR8][R116.64], P1 ;  /* 0x0000800074057fae */ /* 0x0007e80008921848 */
[----:B-1----:R-:W2:Y:S04]  /*28df0*/  LDL.LU R115, [R1+0x112c] ;  /* 0x00112c0001737983 */ /* 0x002ea80000300800 */
[----:B------:R-:W2:Y:S01]  /*28e00*/  LDL.LU R111, [R1+0x1130] ;  /* 0x00113000016f7983 */ /* 0x000ea20000300800 */
[----:B------:R-:W-:-:S05]  /*28e10*/  IADD3 R23, P0, R23, R2, RZ ;  /* 0x0000000217177210 */ /* 0x000fca0007f1e0ff */
[----:B------:R-:W-:Y:S01]  /*28e20*/  IMAD.X R110, R110, 0x1, R0, P0 ;  /* 0x000000016e6e7824 */ /* 0x000fe200000e0600 */
[----:B------:R1:W-:Y:S01]  /*28e30*/  STL [R1+0x1110], R23 ;  /* 0x0011101701007387 */ /* 0x0003e20000100800 */
[----:B---3--:R-:W-:-:S03]  /*28e40*/  IADD3 R108, P2, R108, R2, RZ ;  /* 0x000000026c6c7210 */ /* 0x008fc60007f5e0ff */
[----:B------:R3:W-:Y:S01]  /*28e50*/  STL [R1+0x110c], R110 ;  /* 0x00110c6e01007387 */ /* 0x0007e20000100800 */
[----:B------:R-:W-:Y:S02]  /*28e60*/  IMAD.MOV.U32 R116, RZ, RZ, R23 ;  /* 0x000000ffff747224 */ /* 0x000fe400078e0017 */
[----:B------:R-:W-:Y:S01]  /*28e70*/  IMAD.X R109, R109, 0x1, R0, P2 ;  /* 0x000000016d6d7824 */ /* 0x000fe200010e0600 */
[----:B------:R-:W-:Y:S04]  /*28e80*/  STL [R1+0x1118], R108 ;  /* 0x0011186c01007387 */ /* 0x000fe80000100800 */
[----:B-1----:R-:W2:Y:S01]  /*28e90*/  LDL.LU R23, [R1+0x1138] ;  /* 0x0011380001177983 */ /* 0x002ea20000300800 */
[----:B------:R-:W-:-:S03]  /*28ea0*/  IMAD.MOV.U32 R117, RZ, RZ, R110 ;  /* 0x000000ffff757224 */ /* 0x000fc600078e006e */
[----:B------:R1:W-:Y:S04]  /*28eb0*/  STL [R1+0x1114], R109 ;  /* 0x0011146d01007387 */ /* 0x0003e80000100800 */
[----:B---3--:R-:W3:Y:S04]  /*28ec0*/  LDL.LU R110, [R1+0x1134] ;  /* 0x00113400016e7983 */ /* 0x008ee80000300800 */
[----:B------:R-:W-:Y:S04]  /*28ed0*/  LDGSTS.E [R5+0x4008], desc[UR8][R116.64], P1 ;  /* 0x0400800074057fae */ /* 0x000fe80008921848 */
[----:B------:R-:W-:Y:S04]  /*28ee0*/  LDGSTS.E [R5+0x8008], desc[UR8][R108.64], P1 ;  /* 0x080080006c057fae */ /* 0x000fe80008921848 */
[----:B-1----:R-:W3:Y:S04]  /*28ef0*/  LDL.LU R109, [R1+0x113c] ;  /* 0x00113c00016d7983 */ /* 0x002ee80000300800 */
[----:B------:R-:W3:Y:S01]  /*28f00*/  LDL.LU R108, [R1+0x1140] ;  /* 0x00114000016c7983 */ /* 0x000ee20000300800 */
[----:B------:R-:W-:-:S05]  /*28f10*/  IADD3 R113, P0, R113, R2, RZ ;  /* 0x0000000271717210 */ /* 0x000fca0007f1e0ff */
[----:B------:R-:W-:Y:S01]  /*28f20*/  IMAD.X R114, R114, 0x1, R0, P0 ;  /* 0x0000000172727824 */ /* 0x000fe200000e0600 */
[----:B------:R-:W-:Y:S03]  /*28f30*/  STL [R1+0x1120], R113 ;  /* 0x0011207101007387 */ /* 0x000fe60000100800 */
[----:B------:R-:W-:Y:S01]  /*28f40*/  IMAD.MOV.U32 R119, RZ, RZ, R114 ;  /* 0x000000ffff777224 */ /* 0x000fe200078e0072 */
[----:B------:R1:W-:Y:S04]  /*28f50*/  STL [R1+0x111c], R114 ;  /* 0x00111c7201007387 */ /* 0x0003e80000100800 */
[----:B------:R-:W3:Y:S04]  /*28f60*/  LDL.LU R116, [R1+0x14c4] ;  /* 0x0014c40001747983 */ /* 0x000ee80000300800 */
[----:B-1----:R-:W3:Y:S01]  /*28f70*/  LDL.LU R114, [R1+0x14c8] ;  /* 0x0014c80001727983 */ /* 0x002ee20000300800 */
[----:B------:R-:W-:Y:S01]  /*28f80*/  UISETP.GT.AND UP1, UPT, UR16, 0x7, UPT ;  /* 0x000000071000788c */ /* 0x000fe2000bf24270 */
[----:B------:R-:W-:-:S03]  /*28f90*/  IMAD.MOV.U32 R118, RZ, RZ, R113 ;  /* 0x000000ffff767224 */ /* 0x000fc600078e0071 */
[----:B------:R-:W-:Y:S02]  /*28fa0*/  USEL UR12, URZ, 0x4, !UP1 ;  /* 0x000000043f0c7887 */ /* 0x000fe4000c800000 */
[----:B------:R1:W-:Y:S02]  /*28fb0*/  LDGSTS.E [R5+0xc008], desc[UR8][R118.64], P1 ;  /* 0x0c00800076057fae */ /* 0x0003e40008921848 */
[----:B------:R-:W-:-:S06]  /*28fc0*/  USEL UR12, UR12, URZ, !UP0 ;  /* 0x0000003f0c0c7287 */ /* 0x000fcc000c000000 */
[----:B------:R-:W-:Y:S02]  /*28fd0*/  ISETP.NE.U32.AND P0, PT, RZ, UR12, PT ;  /* 0x0000000cff007c0c */ /* 0x000fe4000bf05070 */
[----:B----4-:R-:W-:-:S05]  /*28fe0*/  IADD3 R22, P1, R22, R2, RZ ;  /* 0x0000000216167210 */ /* 0x010fca0007f3e0ff */
[----:B--2---:R-:W-:Y:S01]  /*28ff0*/  IMAD.X R112, R112, 0x1, R0, P1 ;  /* 0x0000000170707824 */ /* 0x004fe200008e0600 */
[----:B------:R2:W-:Y:S01]  /*29000*/  STL [R1+0x1128], R22 ;  /* 0x0011281601007387 */ /* 0x0005e20000100800 */
[----:B------:R-:W-:-:S03]  /*29010*/  IADD3 R111, P2, R111, R2, RZ ;  /* 0x000000026f6f7210 */ /* 0x000fc60007f5e0ff */
[----:B------:R4:W-:Y:S02]  /*29020*/  STL [R1+0x1124], R112 ;  /* 0x0011247001007387 */ /* 0x0009e40000100800 */
[----:B------:R-:W-:Y:S02]  /*29030*/  IMAD.X R115, R115, 0x1, R0, P2 ;  /* 0x0000000173737824 */ /* 0x000fe400010e0600 */
[----:B------:R4:W-:Y:S01]  /*29040*/  STL [R1+0x1130], R111 ;  /* 0x0011306f01007387 */ /* 0x0009e20000100800 */
[----:B-1----:R-:W-:Y:S02]  /*29050*/  IMAD.MOV.U32 R118, RZ, RZ, R22 ;  /* 0x000000ffff767224 */ /* 0x002fe400078e0016 */
[----:B------:R-:W-:Y:S01]  /*29060*/  IMAD.MOV.U32 R119, RZ, RZ, R112 ;  /* 0x000000ffff777224 */ /* 0x000fe200078e0070 */
[----:B------:R-:W3:Y:S04]  /*29070*/  LDL.LU R113, [R1+0x14cc] ;  /* 0x0014cc0001717983 */ /* 0x000ee80000300800 */
[----:B------:R-:W-:Y:S04]  /*29080*/  STL [R1+0x112c], R115 ;  /* 0x00112c7301007387 */ /* 0x000fe80000100800 */
[----:B--2---:R-:W2:Y:S04]  /*29090*/  LDL.LU R22, [R1+0x14d0] ;  /* 0x0014d00001167983 */ /* 0x004ea80000300800 */
[----:B------:R1:W-:Y:S01]  /*290a0*/  LDGSTS.E [R5+0xc], desc[UR8][R118.64], P0 ;  /* 0x0000c00076057fae */ /* 0x0003e20008121848 */
[----:B------:R-:W-:-:S03]  /*290b0*/  IADD3 R23, P1, R23, R2, RZ ;  /* 0x0000000217177210 */ /* 0x000fc60007f3e0ff */
[----:B----4-:R-:W4:Y:S01]  /*290c0*/  LDL.LU R112, [R1+0x14d4] ;  /* 0x0014d40001707983 */ /* 0x010f220000300800 */
[----:B-1----:R-:W-:-:S03]  /*290d0*/  IMAD.MOV.U32 R118, RZ, RZ, R111 ;  /* 0x000000ffff767224 */ /* 0x002fc600078e006f */
[----:B------:R-:W4:Y:S01]  /*290e0*/  LDL.LU R111, [R1+0x14d8] ;  /* 0x0014d800016f7983 */ /* 0x000f220000300800 */
[----:B------:R-:W-:Y:S02]  /*290f0*/  IMAD.MOV.U32 R119, RZ, RZ, R115 ;  /* 0x000000ffff777224 */ /* 0x000fe400078e0073 */
[----:B---3--:R-:W-:Y:S01]  /*29100*/  IMAD.X R110, R110, 0x1, R0, P1 ;  /* 0x000000016e6e7824 */ /* 0x008fe200008e0600 */
[----:B------:R-:W-:Y:S04]  /*29110*/  STL [R1+0x1138], R23 ;  /* 0x0011381701007387 */ /* 0x000fe80000100800 */
[----:B------:R1:W-:Y:S04]  /*29120*/  LDGSTS.E [R5+0x400c], desc[UR8][R118.64], P0 ;  /* 0x0400c00076057fae */ /* 0x0003e80008121848 */
[----:B------:R3:W-:Y:S01]  /*29130*/  STL [R1+0x1134], R110 ;  /* 0x0011346e01007387 */ /* 0x0007e20000100800 */
[----:B-1----:R-:W-:-:S02]  /*29140*/  IMAD.MOV.U32 R119, RZ, RZ, R110 ;  /* 0x000000ffff777224 */ /* 0x002fc400078e006e */
[----:B------:R-:W-:Y:S01]  /*29150*/  IMAD.MOV.U32 R118, RZ, RZ, R23 ;  /* 0x000000ffff767224 */ /* 0x000fe200078e0017 */
[----:B---3--:R-:W3:Y:S04]  /*29160*/  LDL.LU R110, [R1+0x14dc] ;  /* 0x0014dc00016e7983 */ /* 0x008ee80000300800 */
[----:B------:R-:W3:Y:S01]  /*29170*/  LDL.LU R23, [R1+0x14e0] ;  /* 0x0014e00001177983 */ /* 0x000ee20000300800 */
[----:B------:R-:W-:-:S03]  /*29180*/  IADD3 R108, P2, R108, R2, RZ ;  /* 0x000000026c6c7210 */ /* 0x000fc60007f5e0ff */
[----:B------:R1:W-:Y:S02]  /*29190*/  LDGSTS.E [R5+0x800c], desc[UR8][R118.64], P0 ;  /* 0x0800c00076057fae */ /* 0x0003e40008121848 */
[----:B------:R-:W-:Y:S02]  /*291a0*/  IMAD.X R109, R109, 0x1, R0, P2 ;  /* 0x000000016d6d7824 */ /* 0x000fe400010e0600 */
[----:B------:R-:W-:Y:S04]  /*291b0*/  STL [R1+0x1140], R108 ;  /* 0x0011406c01007387 */ /* 0x000fe80000100800 */
[----:B------:R1:W-:Y:S02]  /*291c0*/  STL [R1+0x113c], R109 ;  /* 0x00113c6d01007387 */ /* 0x0003e40000100800 */
[----:B-1----:R-:W-:-:S02]  /*291d0*/  IMAD.MOV.U32 R119, RZ, RZ, R109 ;  /* 0x000000ffff777224 */ /* 0x002fc400078e006d */
[----:B------:R-:W-:Y:S01]  /*291e0*/  IMAD.MOV.U32 R118, RZ, RZ, R108 ;  /* 0x000000ffff767224 */ /* 0x000fe200078e006c */
[----:B------:R-:W-:Y:S01]  /*291f0*/  IADD3 R114, P3, R114, R2, RZ ;  /* 0x0000000272727210 */ /* 0x000fe20007f7e0ff */
[----:B------:R-:W-:-:S03]  /*29200*/  UISETP.GT.AND UP1, UPT, UR16, 0x24, UPT ;  /* 0x000000241000788c */ /* 0x000fc6000bf24270 */
[----:B------:R-:W-:Y:S01]  /*29210*/  LDGSTS.E [R5+0xc00c], desc[UR8][R118.64], P0 ;  /* 0x0c00c00076057fae */ /* 0x000fe20008121848 */
[----:B------:R-:W-:-:S03]  /*29220*/  IMAD.X R116, R116, 0x1, R0, P3 ;  /* 0x0000000174747824 */ /* 0x000fc600018e0600 */
[----:B------:R-:W-:Y:S04]  /*29230*/  STL [R1+0x14c8], R114 ;  /* 0x0014c87201007387 */ /* 0x000fe80000100800 */
[----:B------:R-:W3:Y:S01]  /*29240*/  LDL.LU R109, [R1+0x14e4] ;  /* 0x0014e400016d7983 */ /* 0x000ee20000300800 */
[----:B------:R-:W-:-:S03]  /*29250*/  IMAD.MOV.U32 R117, RZ, RZ, R116 ;  /* 0x000000ffff757224 */ /* 0x000fc600078e0074 */
[----:B------:R1:W-:Y:S04]  /*29260*/  STL [R1+0x14c4], R116 ;  /* 0x0014c47401007387 */ /* 0x0003e80000100800 */
[----:B------:R-:W3:Y:S04]  /*29270*/  LDL.LU R108, [R1+0x14e8] ;  /* 0x0014e800016c7983 */ /* 0x000ee80000300800 */
[----:B------:R-:W3:Y:S01]  /*29280*/  LDL.LU R115, [R1+0x14ec] ;  /* 0x0014ec0001737983 */ /* 0x000ee20000300800 */
[----:B-1----:R-:W-:-:S03]  /*29290*/  IMAD.MOV.U32 R116, RZ, RZ, R114 ;  /* 0x000000ffff747224 */ /* 0x002fc600078e0072 */
[----:B------:R-:W3:Y:S01]  /*292a0*/  LDL.LU R114, [R1+0x14f0] ;  /* 0x0014f00001727983 */ /* 0x000ee20000300800 */
[----:B------:R-:W-:-:S04]  /*292b0*/  USEL UR12, URZ, 0x4, !UP1 ;  /* 0x000000043f0c7887 */ /* 0x000fc8000c800000 */
[----:B------:R-:W-:-:S06]  /*292c0*/  USEL UR12, UR12, URZ, !UP0 ;  /* 0x0000003f0c0c7287 */ /* 0x000fcc000c000000 */
[----:B------:R-:W-:-:S13]  /*292d0*/  ISETP.NE.U32.AND P1, PT, RZ, UR12, PT ;  /* 0x0000000cff007c0c */ /* 0x000fda000bf25070 */
[----:B------:R1:W-:Y:S01]  /*292e0*/  LDGSTS.E [R5+0x10000], desc[UR8][R116.64], P1 ;  /* 0x1000000074057fae */ /* 0x0003e20008921848 */
[----:B------:R-:W-:-:S04]  /*292f0*/  UISETP.GT.AND UP1, UPT, UR16, 0x25, UPT ;  /* 0x000000251000788c */ /* 0x000fc8000bf24270 */
[----:B------:R-:W-:-:S04]  /*29300*/  USEL UR12, URZ, 0x4, !UP1 ;  /* 0x000000043f0c7887 */ /* 0x000fc8000c800000 */
[----:B------:R-:W-:Y:S01]  /*29310*/  USEL UR12, UR12, URZ, !UP0 ;  /* 0x0000003f0c0c7287 */ /* 0x000fe2000c000000 */
        /* <DEDUP_REMOVED lines=13> */
[----:B---3--:R-:W-:-:S05]  /*293f0*/  IADD3 R23, P0, R23, R2, RZ ;  /* 0x0000000217177210 */ /* 0x008fca0007f1e0ff */
[----:B------:R-:W-:Y:S02]  /*29400*/  IMAD.X R110, R110, 0x1, R0, P0 ;  /* 0x000000016e6e7824 */ /* 0x000fe400000e0600 */
[----:B-1----:R-:W-:Y:S02]  /*29410*/  IMAD.MOV.U32 R116, RZ, RZ, R111 ;  /* 0x000000ffff747224 */ /* 0x002fe400078e006f */
[----:B------:R-:W-:Y:S02]  /*29420*/  IMAD.MOV.U32 R117, RZ, RZ, R112 ;  /* 0x000000ffff757224 */ /* 0x000fe400078e0070 */
[----:B----4-:R-:W3:Y:S04]  /*29430*/  LDL.LU R112, [R1+0x14fc] ;  /* 0x0014fc0001707983 */ /* 0x010ee80000300800 */
[----:B------:R-:W4:Y:S04]  /*29440*/  LDL.LU R111, [R1+0x1500] ;  /* 0x00150000016f7983 */ /* 0x000f280000300800 */
[----:B------:R1:W-:Y:S04]  /*29450*/  LDGSTS.E [R5+0x18000], desc[UR8][R116.64], P1 ;  /* 0x1800000074057fae */ /* 0x0003e80008921848 */
[----:B------:R-:W-:Y:S04]  /*29460*/  STL [R1+0x14e0], R23 ;  /* 0x0014e01701007387 */ /* 0x000fe80000100800 */
[----:B------:R1:W-:Y:S02]  /*29470*/  STL [R1+0x14dc], R110 ;  /* 0x0014dc6e01007387 */ /* 0x0003e40000100800 */
[----:B-1----:R-:W-:-:S02]  /*29480*/  IMAD.MOV.U32 R117, RZ, RZ, R110 ;  /* 0x000000ffff757224 */ /* 0x002fc400078e006e */
[----:B------:R-:W-:Y:S01]  /*29490*/  IMAD.MOV.U32 R116, RZ, RZ, R23 ;  /* 0x000000ffff747224 */ /* 0x000fe200078e0017 */
[----:B------:R-:W3:Y:S04]  /*294a0*/  LDL.LU R110, [R1+0x1504] ;  /* 0x00150400016e7983 */ /* 0x000ee80000300800 */
[----:B------:R-:W3:Y:S01]  /*294b0*/  LDL.LU R23, [R1+0x1508] ;  /* 0x0015080001177983 */ /* 0x000ee20000300800 */
[----:B------:R-:W-:-:S03]  /*294c0*/  ISETP.NE.U32.AND P0, PT, RZ, UR12, PT ;  /* 0x0000000cff007c0c */ /* 0x000fc6000bf05070 */
[----:B------:R1:W-:Y:S01]  /*294d0*/  LDGSTS.E [R5+0x1c000], desc[UR8][R116.64], P1 ;  /* 0x1c00000074057fae */ /* 0x0003e20008921848 */
[----:B------:R-:W-:-:S05]  /*294e0*/  IADD3 R108, P1, R108, R2, RZ ;  /* 0x000000026c6c7210 */ /* 0x000fca0007f3e0ff */
        /* <DEDUP_REMOVED lines=15> */
[----:B------:R-:W-:-:S04]  /*295e0*/  UISETP.GT.AND UP1, UPT, UR16, 0x26, UPT ;  /* 0x000000261000788c */ /* 0x000fc8000bf24270 */
[----:B------:R-:W-:-:S04]  /*295f0*/  USEL UR12, URZ, 0x4, !UP1 ;  /* 0x000000043f0c7887 */ /* 0x000fc8000c800000 */
[----:B------:R-:W-:Y:S01]  /*29600*/  USEL UR12, UR12, URZ, !UP0 ;  /* 0x0000003f0c0c7287 */ /* 0x000fe2000c000000 */
        /* <DEDUP_REMOVED lines=10> */
[----:B---3--:R-:W-:Y:S01]  /*296b0*/  IMAD.X R112, R112, 0x1, R0, P2 ;  /* 0x0000000170707824 */ /* 0x008fe200010e0600 */
        /* <DEDUP_REMOVED lines=10> */
[----:B---3--:R-:W-:-:S03]  /*29760*/  IMAD.MOV.U32 R111, RZ, RZ, R110 ;  /* 0x000000ffff6f7224 */ /* 0x008fc600078e006e */
[----:B----4-:R-:W3:Y:S01]  /*29770*/  LDL.LU R112, [R1+0x152c] ;  /* 0x00152c0001707983 */ /* 0x010ee20000300800 */
[----:B-1----:R-:W-:-:S03]  /*29780*/  IMAD.MOV.U32 R110, RZ, RZ, R23 ;  /* 0x000000ffff6e7224 */ /* 0x002fc600078e0017 */
[----:B------:R-:W4:Y:S01]  /*29790*/  LDL.LU R23, [R1+0x1530] ;  /* 0x0015300001177983 */ /* 0x000f220000300800 */
[----:B------:R-:W-:-:S03]  /*297a0*/  ISETP.NE.U32.AND P1, PT, RZ, UR12, PT ;  /* 0x0000000cff007c0c */ /* 0x000fc6000bf25070 */
[----:B------:R1:W-:Y:S10]  /*297b0*/  LDGSTS.E [R5+0x1c004], desc[UR8][R118.64], P0 ;  /* 0x1c00400076057fae */ /* 0x0003f40008121848 */
[----:B------:R-:W-:Y:S01]  /*297c0*/  LDGSTS.E [R5+0x10008], desc[UR8][R110.64], P1 ;  /* 0x100080006e057fae */ /* 0x000fe20008921848 */
[----:B------:R-:W-:-:S05]  /*297d0*/  IADD3 R108, P0, R108, R2, RZ ;  /* 0x000000026c6c7210 */ /* 0x000fca0007f1e0ff */
[--C-:B------:R-:W-:Y:S01]  /*297e0*/  IMAD.X R109, R109, 0x1, R0.reuse, P0 ;  /* 0x000000016d6d7824 */ /* 0x100fe200000e0600 */
[----:B------:R-:W-:Y:S01]  /*297f0*/  IADD3 R116, P2, R116, R2, RZ ;  /* 0x0000000274747210 */ /* 0x000fe20007f5e0ff */
[----:B------:R-:W-:Y:S04]  /*29800*/  STL [R1+0x1510], R108 ;  /* 0x0015106c01007387 */ /* 0x000fe80000100800 */
[----:B------:R-:W-:Y:S01]  /*29810*/  IMAD.X R117, R117, 0x1, R0, P2 ;  /* 0x0000000175757824 */ /* 0x000fe200010e0600 */
[----:B------:R1:W-:Y:S02]  /*29820*/  STL [R1+0x150c], R109 ;  /* 0x00150c6d01007387 */ /* 0x0003e40000100800 */
[----:B-1----:R-:W-:Y:S02]  /*29830*/  IMAD.MOV.U32 R119, RZ, RZ, R109 ;  /* 0x000000ffff777224 */ /* 0x002fe400078e006d */
[----:B------:R1:W-:Y:S01]  /*29840*/  STL [R1+0x1518], R116 ;  /* 0x0015187401007387 */ /* 0x0003e20000100800 */
[----:B------:R-:W-:-:S03]  /*29850*/  IMAD.MOV.U32 R118, RZ, RZ, R108 ;  /* 0x000000ffff767224 */ /* 0x000fc600078e006c */
[----:B------:R-:W3:Y:S04]  /*29860*/  LDL.LU R111, [R1+0x1534] ;  /* 0x00153400016f7983 */ /* 0x000ee80000300800 */
[----:B------:R1:W-:Y:S04]  /*29870*/  STL [R1+0x1514], R117 ;  /* 0x0015147501007387 */ /* 0x0003e80000100800 */
[----:B------:R-:W3:Y:S04]  /*29880*/  LDL.LU R110, [R1+0x1538] ;  /* 0x00153800016e7983 */ /* 0x000ee80000300800 */
[----:B------:R-:W3:Y:S04]  /*29890*/  LDL.LU R109, [R1+0x153c] ;  /* 0x00153c00016d7983 */ /* 0x000ee80000300800 */
[----:B------:R-:W3:Y:S01]  /*298a0*/  LDL.LU R108, [R1+0x1540] ;  /* 0x00154000016c7983 */ /* 0x000ee20000300800 */
[----:B------:R-:W-:-:S03]  /*298b0*/  UISETP.GT.AND UP1, UPT, UR16, 0x27, UPT ;  /* 0x000000271000788c */ /* 0x000fc6000bf24270 */
[----:B------:R-:W-:Y:S01]  /*298c0*/  LDGSTS.E [R5+0x14008], desc[UR8][R118.64], P1 ;  /* 0x1400800076057fae */ /* 0x000fe20008921848 */
[----:B------:R-:W-:-:S03]  /*298d0*/  USEL UR12, URZ, 0x4, !UP1 ;  /* 0x000000043f0c7887 */ /* 0x000fc6000c800000 */
[----:B------:R1:W-:Y:S01]  /*298e0*/  LDGSTS.E [R5+0x18008], desc[UR8][R116.64], P1 ;  /* 0x1800800074057fae */ /* 0x0003e20008921848 */
[----:B------:R-:W-:Y:S01]  /*298f0*/  USEL UR12, UR12, URZ, !UP0 ;  /* 0x0000003f0c0c7287 */ /* 0x000fe2000c000000 */
[----:B--2---:R-:W-:-:S05]  /*29900*/  IADD3 R22, P0, R22, R2, RZ ;  /* 0x0000000216167210 */ /* 0x004fca0007f1e0ff */
[----:B------:R-:W-:Y:S01]  /*29910*/  IMAD.X R115, R115, 0x1, R0, P0 ;  /* 0x0000000173737824 */ /* 0x000fe200000e0600 */
[----:B------:R-:W-:Y:S01]  /*29920*/  STL [R1+0x1520], R22 ;  /* 0x0015201601007387 */ /* 0x000fe20000100800 */
[----:B-1----:R-:W-:Y:S02]  /*29930*/  IMAD.MOV.U32 R116, RZ, RZ, R22 ;  /* 0x000000ffff747224 */ /* 0x002fe400078e0016 */
[----:B------:R-:W-:Y:S01]  /*29940*/  IMAD.MOV.U32 R117, RZ, RZ, R115 ;  /* 0x000000ffff757224 */ /* 0x000fe200078e0073 */
[----:B------:R1:W-:Y:S01]  /*29950*/  STL [R1+0x151c], R115 ;  /* 0x00151c7301007387 */ /* 0x0003e20000100800 */
[----:B------:R-:W-:-:S03]  /*29960*/  ISETP.NE.U32.AND P0, PT, RZ, UR12, PT ;  /* 0x0000000cff007c0c */ /* 0x000fc6000bf05070 */
[----:B------:R2:W-:Y:S04]  /*29970*/  LDGSTS.E [R5+0x1c008], desc[UR8][R116.64], P1 ;  /* 0x1c00800074057fae */ /* 0x0005e80008921848 */
[----:B-1----:R-:W3:Y:S04]  /*29980*/  LDL.LU R115, [R1+0x1144] ;  /* 0x0011440001737983 */ /* 0x002ee80000300800 */
[----:B------:R-:W3:Y:S01]  /*29990*/  LDL.LU R22, [R1+0x1148] ;  /* 0x0011480001167983 */ /* 0x000ee20000300800 */
[----:B------:R-:W-:-:S05]  /*299a0*/  IADD3 R113, P1, R113, R2, RZ ;  /* 0x0000000271717210 */ /* 0x000fca0007f3e0ff */
[----:B------:R-:W-:Y:S01]  /*299b0*/  IMAD.X R114, R114, 0x1, R0, P1 ;  /* 0x0000000172727824 */ /* 0x000fe200008e0600 */
[----:B----4-:R-:W-:Y:S01]  /*299c0*/  IADD3 R23, P2, R23, R2, RZ ;  /* 0x0000000217177210 */ /* 0x010fe20007f5e0ff */
[----:B------:R1:W-:Y:S01]  /*299d0*/  STL [R1+0x1528], R113 ;  /* 0x0015287101007387 */ /* 0x0003e20000100800 */
[----:B--2---:R-:W-:Y:S02]  /*299e0*/  IMAD.MOV.U32 R116, RZ, RZ, R113 ;  /* 0x000000ffff747224 */ /* 0x004fe400078e0071 */
[----:B------:R-:W-:Y:S01]  /*299f0*/  IMAD.MOV.U32 R117, RZ, RZ, R114 ;  /* 0x000000ffff757224 */ /* 0x000fe200078e0072 */
[----:B------:R2:W-:Y:S01]  /*29a00*/  STL [R1+0x1524], R114 ;  /* 0x0015247201007387 */ /* 0x0005e20000100800 */
[----:B---3--:R-:W-:-:S03]  /*29a10*/  IMAD.X R112, R112, 0x1, R0, P2 ;  /* 0x0000000170707824 */ /* 0x008fc600010e0600 */
[----:B------:R-:W-:Y:S04]  /*29a20*/  STL [R1+0x1530], R23 ;  /* 0x0015301701007387 */ /* 0x000fe80000100800 */
[----:B-1----:R-:W3:Y:S04]  /*29a30*/  LDL.LU R113, [R1+0x1150] ;  /* 0x0011500001717983 */ /* 0x002ee80000300800 */
[----:B------:R1:W-:Y:S04]  /*29a40*/  STL [R1+0x152c], R112 ;  /* 0x00152c7001007387 */ /* 0x0003e80000100800 */
[----:B------:R4:W-:Y:S04]  /*29a50*/  LDGSTS.E [R5+0x1000c], desc[UR8][R116.64], P0 ;  /* 0x1000c00074057fae */ /* 0x0009e80008121848 */
[----:B--2---:R-:W2:Y:S01]  /*29a60*/  LDL.LU R114, [R1+0x114c] ;  /* 0x00114c0001727983 */ /* 0x004ea20000300800 */
[----:B----4-:R-:W-:-:S02]  /*29a70*/  IMAD.MOV.U32 R117, RZ, RZ, R112 ;  /* 0x000000ffff757224 */ /* 0x010fc400078e0070 */
[----:B------:R-:W-:Y:S01]  /*29a80*/  IMAD.MOV.U32 R116, RZ, RZ, R23 ;  /* 0x000000ffff747224 */ /* 0x000fe200078e0017 */
[----:B-1----:R-:W4:Y:S04]  /*29a90*/  LDL.LU R112, [R1+0x1154] ;  /* 0x0011540001707983 */ /* 0x002f280000300800 */
[----:B------:R-:W4:Y:S04]  /*29aa0*/  LDL.LU R23, [R1+0x1158] ;  /* 0x0011580001177983 */ /* 0x000f280000300800 */
[----:B------:R1:W-:Y:S01]  /*29ab0*/  LDGSTS.E [R5+0x1400c], desc[UR8][R116.64], P0 ;  /* 0x1400c00074057fae */ /* 0x0003e20008121848 */
[----:B------:R-:W-:-:S05]  /*29ac0*/  IADD3 R110, P1, R110, R2, RZ ;  /* 0x000000026e6e7210 */ /* 0x000fca0007f3e0ff */
[--C-:B------:R-:W-:Y:S01]  /*29ad0*/  IMAD.X R111, R111, 0x1, R0.reuse, P1 ;  /* 0x000000016f6f7824 */ /* 0x100fe200008e0600 */
[----:B------:R-:W-:Y:S01]  /*29ae0*/  IADD3 R108, P2, R108, R2, RZ ;  /* 0x000000026c6c7210 */ /* 0x000fe20007f5e0ff */
[----:B------:R1:W-:Y:S04]  /*29af0*/  STL [R1+0x1538], R110 ;  /* 0x0015386e01007387 */ /* 0x0003e80000100800 */
[----:B------:R-:W-:Y:S01]  /*29b00*/  IMAD.X R109, R109, 0x1, R0, P2 ;  /* 0x000000016d6d7824 */ /* 0x000fe200010e0600 */
[----:B------:R1:W-:Y:S04]  /*29b10*/  STL [R1+0x1534], R111 ;  /* 0x0015346f01007387 */ /* 0x0003e80000100800 */
[----:B------:R-:W-:Y:S04]  /*29b20*/  STL [R1+0x1540], R108 ;  /* 0x0015406c01007387 */ /* 0x000fe80000100800 */
[----:B------:R-:W-:Y:S04]  /*29b30*/  LDGSTS.E [R5+0x1800c], desc[UR8][R110.64], P0 ;  /* 0x1800c0006e057fae */ /* 0x000fe80008121848 */
[----:B------:R1:W-:Y:S01]  /*29b40*/  STL [R1+0x153c], R109 ;  /* 0x00153c6d01007387 */ /* 0x0003e20000100800 */
[----:B------:R-:W1:Y:S03]  /*29b50*/  S2R R153, SR_TID.X ;  /* 0x0000000000997919 */ /* 0x000e660000002100 */
[----:B-1----:R-:W4:Y:S04]  /*29b60*/  LDL.LU R110, [R1+0x1160] ;  /* 0x00116000016e7983 */ /* 0x002f280000300800 */
[----:B------:R-:W4:Y:S01]  /*29b70*/  LDL.LU R111, [R1+0x115c] ;  /* 0x00115c00016f7983 */ /* 0x000f220000300800 */
[----:B------:R-:W-:-:S03]  /*29b80*/  UISETP.GT.AND UP1, UPT, UR16, 0x8, UPT ;  /* 0x000000081000788c */ /* 0x000fc6000bf24270 */
[----:B------:R1:W-:Y:S01]  /*29b90*/  LDGSTS.E [R5+0x1c00c], desc[UR8][R108.64], P0 ;  /* 0x1c00c0006c057fae */ /* 0x0003e20008121848 */
[----:B------:R-:W-:Y:S01]  /*29ba0*/  USEL UR12, URZ, 0x4, !UP1 ;  /* 0x000000043f0c7887 */ /* 0x000fe2000c800000 */
[C---:B------:R-:W-:Y:S01]  /*29bb0*/  IMAD.SHL.U32 R152, R153.reuse, 0x10, RZ ;  /* 0x0000001099987824 */ /* 0x040fe200078e00ff */
[----:B------:R-:W-:Y:S01]  /*29bc0*/  LOP3.LUT R153, R153, 0x7f, RZ, 0xc0, !PT ;  /* 0x0000007f99997812 */ /* 0x000fe200078ec0ff */
[----:B------:R-:W4:Y:S03]  /*29bd0*/  LDL.LU R109, [R1+0x1164] ;  /* 0x00116400016d7983 */ /* 0x000f260000300800 */
[----:B------:R-:W-:Y:S01]  /*29be0*/  LOP3.LUT R116, R152, 0x70, RZ, 0xc0, !PT ;  /* 0x0000007098747812 */ /* 0x000fe200078ec0ff */
[----:B------:R-:W4:Y:S04]  /*29bf0*/  LDL.LU R108, [R1+0x1168] ;  /* 0x00116800016c7983 */ /* 0x000f280000300800 */
[----:B------:R-:W-:-:S05]  /*29c00*/  IMAD R116, R153, 0x80, R116 ;  /* 0x0000008099747824 */ /* 0x000fca00078e0274 */
[----:B------:R-:W-:Y:S01]  /*29c10*/  LOP3.LUT R116, R116, 0x20, RZ, 0x3c, !PT ;  /* 0x0000002074747812 */ /* 0x000fe200078e3cff */
[----:B------:R-:W-:-:S04]  /*29c20*/  USEL UR12, UR12, URZ, !UP0 ;  /* 0x0000003f0c0c7287 */ /* 0x000fc8000c000000 */
[----:B-1----:R-:W-:Y:S02]  /*29c30*/  VIADD R5, R116, UR17 ;  /* 0x0000001174057c36 */ /* 0x002fe40008000000 */
[----:B------:R-:W-:Y:S02]  /*29c40*/  ISETP.NE.U32.AND P0, PT, RZ, UR12, PT ;  /* 0x0000000cff007c0c */ /* 0x000fe4000bf05070 */
[----:B------:R-:W-:-:S05]  /*29c50*/  IADD3 R22, P1, R22, R2, RZ ;  /* 0x0000000216167210 */ /* 0x000fca0007f3e0ff */
[----:B------:R-:W-:Y:S01]  /*29c60*/  IMAD.X R115, R115, 0x1, R0, P1 ;  /* 0x0000000173737824 */ /* 0x000fe200008e0600 */
[----:B------:R1:W-:Y:S01]  /*29c70*/  STL [R1+0x1148], R22 ;  /* 0x0011481601007387 */ /* 0x0003e20000100800 */
[----:B------:R-:W-:-:S03]  /*29c80*/  IMAD.MOV.U32 R118, RZ, RZ, R22 ;  /* 0x000000ffff767224 */ /* 0x000fc600078e0016 */
[----:B------:R2:W-:Y:S04]  /*29c90*/  STL [R1+0x1144], R115 ;  /* 0x0011447301007387 */ /* 0x0005e80000100800 */
[----:B------:R-:W4:Y:S04]  /*29ca0*/  LDL.LU R116, [R1+0x116c] ;  /* 0x00116c0001747983 */ /* 0x000f280000300800 */
[----:B-1----:R-:W4:Y:S01]  /*29cb0*/  LDL.LU R22, [R1+0x1170] ;  /* 0x0011700001167983 */ /* 0x002f220000300800 */
[----:B------:R-:W-:-:S05]  /*29cc0*/  IMAD.MOV.U32 R119, RZ, RZ, R115 ;  /* 0x000000ffff777224 */ /* 0x000fca00078e0073 */
[----:B------:R1:W-:Y:S01]  /*29cd0*/  LDGSTS.E [R5], desc[UR8][R118.64], P0 ;  /* 0x0000000076057fae */ /* 0x0003e20008121848 */
[----:B---3--:R-:W-:-:S05]  /*29ce0*/  IADD3 R113, P1, R113, R2, RZ ;  /* 0x0000000271717210 */ /* 0x008fca0007f3e0ff */
[----:B------:R-:W-:Y:S01]  /*29cf0*/  STL [R1+0x1150], R113 ;  /* 0x0011507101007387 */ /* 0x000fe20000100800 */
[----:B--2---:R-:W-:-:S04]  /*29d00*/  IMAD.X R114, R114, 0x1, R0, P1 ;  /* 0x0000000172727824 */ /* 0x004fc800008e0600 */
[----:B------:R-:W-:Y:S01]  /*29d10*/  IMAD.MOV.U32 R115, RZ, RZ, R114 ;  /* 0x000000ffff737224 */ /* 0x000fe200078e0072 */
[----:B------:R2:W-:Y:S01]  /*29d20*/  STL [R1+0x114c], R114 ;  /* 0x00114c7201007387 */ /* 0x0005e20000100800 */
[----:B----4-:R-:W-:Y:S01]  /*29d30*/  IADD3 R23, P2, R23, R2, RZ ;  /* 0x0000000217177210 */ /* 0x010fe20007f5e0ff */
[----:B--2---:R-:W-:-:S04]  /*29d40*/  IMAD.MOV.U32 R114, RZ, RZ, R113 ;  /* 0x000000ffff727224 */ /* 0x004fc800078e0071 */
[----:B------:R-:W-:Y:S01]  /*29d50*/  IMAD.X R112, R112, 0x1, R0, P2 ;  /* 0x0000000170707824 */ /* 0x000fe200010e0600 */
[----:B------:R-:W-:Y:S04]  /*29d60*/  STL [R1+0x1158], R23 ;  /* 0x0011581701007387 */ /* 0x000fe80000100800 */
[----:B------:R-:W2:Y:S04]  /*29d70*/  LDL.LU R113, [R1+0x1178] ;  /* 0x0011780001717983 */ /* 0x000ea80000300800 */
[----:B------:R3:W-:Y:S04]  /*29d80*/  STL [R1+0x1154], R112 ;  /* 0x0011547001007387 */ /* 0x0007e80000100800 */
[----:B------:R-:W-:Y:S04]  /*29d90*/  LDGSTS.E [R5+0x4000], desc[UR8][R114.64], P0 ;  /* 0x0400000072057fae */ /* 0x000fe80008121848 */
[----:B------:R-:W4:Y:S01]  /*29da0*/  LDL.LU R114, [R1+0x1174] ;  /* 0x0011740001727983 */ /* 0x000f220000300800 */
[----:B-1----:R-:W-:-:S02]  /*29db0*/  IMAD.MOV.U32 R118, RZ, RZ, R23 ;  /* 0x000000ffff767224 */ /* 0x002fc400078e0017 */
[----:B------:R-:W-:Y:S02]  /*29dc0*/  IMAD.MOV.U32 R119, RZ, RZ, R112 ;  /* 0x000000ffff777224 */ /* 0x000fe400078e0070 */
[----:B---3--:R-:W3:Y:S04]  /*29dd0*/  LDL.LU R112, [R1+0x117c] ;  /* 0x00117c0001707983 */ /* 0x008ee80000300800 */
[----:B------:R-:W3:Y:S04]  /*29de0*/  LDL.LU R23, [R1+0x1180] ;  /* 0x0011800001177983 */ /* 0x000ee80000300800 */
[----:B------:R-:W3:Y:S04]  /*29df0*/  LDL.LU R115, [R1+0x1184] ;  /* 0x0011840001737983 */ /* 0x000ee80000300800 */
[----:B------:R1:W-:Y:S01]  /*29e00*/  LDGSTS.E [R5+0x8000], desc[UR8][R118.64], P0 ;  /* 0x0800000076057fae */ /* 0x0003e20008121848 */
[----:B------:R-:W-:-:S05]  /*29e10*/  IADD3 R110, P1, R110, R2, RZ ;  /* 0x000000026e6e7210 */ /* 0x000fca0007f3e0ff */
[----:B------:R-:W-:Y:S01]  /*29e20*/  IMAD.X R111, R111, 0x1, R0, P1 ;  /* 0x000000016f6f7824 */ /* 0x000fe200008e0600 */
[----:B------:R-:W-:Y:S04]  /*29e30*/  STL [R1+0x1160], R110 ;  /* 0x0011606e01007387 */ /* 0x000fe80000100800 */
[----:B------:R1:W-:Y:S02]  /*29e40*/  STL [R1+0x115c], R111 ;  /* 0x00115c6f01007387 */ /* 0x0003e40000100800 */
[----:B-1----:R-:W-:Y:S02]  /*29e50*/  IMAD.MOV.U32 R119, RZ, RZ, R111 ;  /* 0x000000ffff777224 */ /* 0x002fe400078e006f */
[----:B------:R-:W3:Y:S01]  /*29e60*/  LDL.LU R111, [R1+0x1188] ;  /* 0x00118800016f7983 */ /* 0x000ee20000300800 */
[----:B------:R-:W-:Y:S01]  /*29e70*/  UISETP.GT.AND UP1, UPT, UR16, 0x9, UPT ;  /* 0x000000091000788c */ /* 0x000fe2000bf24270 */
[----:B------:R-:W-:-:S03]  /*29e80*/  IMAD.MOV.U32 R118, RZ, RZ, R110 ;  /* 0x000000ffff767224 */ /* 0x000fc600078e006e */
[----:B------:R-:W-:Y:S02]  /*29e90*/  USEL UR12, URZ, 0x4, !UP1 ;  /* 0x000000043f0c7887 */ /* 0x000fe4000c800000 */
[----:B------:R1:W-:Y:S01]  /*29ea0*/  LDGSTS.E [R5+0xc000], desc[UR8][R118.64], P0 ;  /* 0x0c00000076057fae */ /* 0x0003e20008121848 */
[----:B------:R-:W-:Y:S01]  /*29eb0*/  IADD3 R108, P1, R108, R2, RZ ;  /* 0x000000026c6c7210 */ /* 0x000fe20007f3e0ff */
[----:B------:R-:W-:-:S04]  /*29ec0*/  USEL UR12, UR12, URZ, !UP0 ;  /* 0x0000003f0c0c7287 */ /* 0x000fc8000c000000 */
[----:B------:R-:W-:Y:S01]  /*29ed0*/  IMAD.X R109, R109, 0x1, R0, P1 ;  /* 0x000000016d6d7824 */ /* 0x000fe200008e0600 */
[----:B------:R1:W-:Y:S02]  /*29ee0*/  STL [R1+0x1168], R108 ;  /* 0x0011686c01007387 */ /* 0x0003e40000100800 */
[----:B-1----:R-:W-:Y:S02]  /*29ef0*/  IMAD.MOV.U32 R118, RZ, RZ, R108 ;  /* 0x000000ffff767224 */ /* 0x002fe400078e006c */
[----:B------:R1:W-:Y:S01]  /*29f00*/  STL [R1+0x1164], R109 ;  /* 0x0011646d01007387 */ /* 0x0003e20000100800 */
[----:B------:R-:W-:Y:S01]  /*29f10*/  ISETP.NE.U32.AND P0, PT, RZ, UR12, PT ;  /* 0x0000000cff007c0c */ /* 0x000fe2000bf05070 */
[----:B------:R-:W-:-:S12]  /*29f20*/  IMAD.MOV.U32 R119, RZ, RZ, R109 ;  /* 0x000000ffff777224 */ /* 0x000fd800078e006d */
[----:B------:R-:W-:Y:S01]  /*29f30*/  LDGSTS.E [R5+0x4], desc[UR8][R118.64], P0 ;  /* 0x0000400076057fae */ /* 0x000fe20008121848 */
[----:B------:R-:W-:-:S05]  /*29f40*/  IADD3 R22, P2, R22, R2, RZ ;  /* 0x0000000216167210 */ /* 0x000fca0007f5e0ff */
[----:B------:R-:W-:Y:S01]  /*29f50*/  IMAD.X R116, R116, 0x1, R0, P2 ;  /* 0x0000000174747824 */ /* 0x000fe200010e0600 */
[----:B------:R-:W-:Y:S04]  /*29f60*/  STL [R1+0x1170], R22 ;  /* 0x0011701601007387 */ /* 0x000fe80000100800 */
[----:B------:R-:W3:Y:S04]  /*29f70*/  LDL.LU R110, [R1+0x118c] ;  /* 0x00118c00016e7983 */ /* 0x000ee80000300800 */
[----:B------:R1:W-:Y:S04]  /*29f80*/  STL [R1+0x116c], R116 ;  /* 0x00116c7401007387 */ /* 0x0003e80000100800 */
[----:B------:R-:W3:Y:S01]  /*29f90*/  LDL.LU R108, [R1+0x1190] ;  /* 0x00119000016c7983 */ /* 0x000ee20000300800 */
[----:B------:R-:W-:-:S03]  /*29fa0*/  IMAD.MOV.U32 R117, RZ, RZ, R116 ;  /* 0x000000ffff757224 */ /* 0x000fc600078e0074 */
[----:B-1----:R-:W3:Y:S01]  /*29fb0*/  LDL.LU R109, [R1+0x1194] ;  /* 0x00119400016d7983 */ /* 0x002ee20000300800 */
[----:B------:R-:W-:-:S03]  /*29fc0*/  IMAD.MOV.U32 R116, RZ, RZ, R22 ;  /* 0x000000ffff747224 */ /* 0x000fc600078e0016 */
[----:B------:R-:W3:Y:S04]  /*29fd0*/  LDL.LU R22, [R1+0x1198] ;  /* 0x0011980001167983 */ /* 0x000ee80000300800 */
[----:B------:R1:W-:Y:S01]  /*29fe0*/  LDGSTS.E [R5+0x4004], desc[UR8][R116.64], P0 ;  /* 0x0400400074057fae */ /* 0x0003e20008121848 */
[----:B--2---:R-:W-:-:S05]  /*29ff0*/  IADD3 R113, P1, R113, R2, RZ ;  /* 0x0000000271717210 */ /* 0x004fca0007f3e0ff */
[----:B------:R-:W-:Y:S01]  /*2a000*/  STL [R1+0x1178], R113 ;  /* 0x0011787101007387 */ /* 0x000fe20000100800 */
[----:B-1----:R-:W-:Y:S02]  /*2a010*/  IMAD.MOV.U32 R116, RZ, RZ, R113 ;  /* 0x000000ffff747224 */ /* 0x002fe400078e0071 */
[----:B----4-:R-:W-:-:S04]  /*2a020*/  IMAD.X R114, R114, 0x1, R0, P1 ;  /* 0x0000000172727824 */ /* 0x010fc800008e0600 */
[----:B------:R-:W-:Y:S01]  /*2a030*/  IMAD.MOV.U32 R117, RZ, RZ, R114 ;  /* 0x000000ffff757224 */ /* 0x000fe200078e0072 */
[----:B------:R1:W-:Y:S01]  /*2a040*/  STL [R1+0x1174], R114 ;  /* 0x0011747201007387 */ /* 0x0003e20000100800 */
[----:B---3--:R-:W-:-:S03]  /*2a050*/  IADD3 R23, P2, R23, R2, RZ ;  /* 0x0000000217177210 */ /* 0x008fc60007f5e0ff */
[----:B------:R2:W-:Y:S04]  /*2a060*/  LDGSTS.E [R5+0x8004], desc[UR8][R116.64], P0 ;  /* 0x0800400074057fae */ /* 0x0005e80008121848 */
[----:B-1----:R-:W3:Y:S04]  /*2a070*/  LDL.LU R114, [R1+0x119c] ;  /* 0x00119c0001727983 */ /* 0x002ee80000300800 */
[----:B------:R-:W4:Y:S01]  /*2a080*/  LDL.LU R113, [R1+0x11a0] ;  /* 0x0011a00001717983 */ /* 0x000f220000300800 */
[----:B------:R-:W-:Y:S02]  /*2a090*/  IMAD.X R112, R112, 0x1, R0, P2 ;  /* 0x0000000170707824 */ /* 0x000fe400010e0600 */
[----:B--2---:R-:W-:Y:S01]  /*2a0a0*/  IMAD.MOV.U32 R116, RZ, RZ, R23 ;  /* 0x000000ffff747224 */ /* 0x004fe200078e0017 */
[----:B------:R-:W-:Y:S01]  /*2a0b0*/  STL [R1+0x1180], R23 ;  /* 0x0011801701007387 */ /* 0x000fe20000100800 */
[----:B------:R-:W-:-:S03]  /*2a0c0*/  IMAD.MOV.U32 R117, RZ, RZ, R112 ;  /* 0x000000ffff757224 */ /* 0x000fc600078e0070 */
[----:B------:R1:W-:Y:S04]  /*2a0d0*/  STL [R1+0x117c], R112 ;  /* 0x00117c7001007387 */ /* 0x0003e80000100800 */
[----:B------:R2:W-:Y:S01]  /*2a0e0*/  LDGSTS.E [R5+0xc004], desc[UR8][R116.64], P0 ;  /* 0x0c00400074057fae */ /* 0x0005e20008121848 */
[----:B------:R-:W-:-:S05]  /*2a0f0*/  IADD3 R111, P3, R111, R2, RZ ;  /* 0x000000026f6f7210 */ /* 0x000fca0007f7e0ff */
[----:B------:R-:W-:Y:S01]  /*2a100*/  IMAD.X R115, R115, 0x1, R0, P3 ;  /* 0x0000000173737824 */ /* 0x000fe200018e0600 */
[----:B------:R-:W-:Y:S04]  /*2a110*/  STL [R1+0x1188], R111 ;  /* 0x0011886f01007387 */ /* 0x000fe80000100800 */
[----:B-1----:R-:W3:Y:S01]  /*2a120*/  LDL.LU R112, [R1+0x11a4] ;  /* 0x0011a40001707983 */ /* 0x002ee20000300800 */
[----:B--2---:R-:W-:-:S03]  /*2a130*/  IMAD.MOV.U32 R117, RZ, RZ, R115 ;  /* 0x000000ffff757224 */ /* 0x004fc600078e0073 */
[----:B------:R1:W-:Y:S01]  /*2a140*/  STL [R1+0x1184], R115 ;  /* 0x0011847301007387 */ /* 0x0003e20000100800 */
[----:B------:R-:W-:-:S03]  /*2a150*/  IMAD.MOV.U32 R116, RZ, RZ, R111 ;  /* 0x000000ffff747224 */ /* 0x000fc600078e006f */
[----:B------:R-:W2:Y:S04]  /*2a160*/  LDL.LU R23, [R1+0x11a8] ;  /* 0x0011a80001177983 */ /* 0x000ea80000300800 */
[----:B-1----:R-:W2:Y:S04]  /*2a170*/  LDL.LU R115, [R1+0x11ac] ;  /* 0x0011ac0001737983 */ /* 0x002ea80000300800 */
[----:B------:R-:W2:Y:S01]  /*2a180*/  LDL.LU R111, [R1+0x11b0] ;  /* 0x0011b000016f7983 */ /* 0x000ea20000300800 */
[----:B------:R-:W-:-:S04]  /*2a190*/  UISETP.GT.AND UP1, UPT, UR16, 0xa, UPT ;  /* 0x0000000a1000788c */ /* 0x000fc8000bf24270 */
[----:B------:R-:W-:-:S04]  /*2a1a0*/  USEL UR12, URZ, 0x4, !UP1 ;  /* 0x000000043f0c7887 */ /* 0x000fc8000c800000 */
[----:B------:R-:W-:-:S06]  /*2a1b0*/  USEL UR12, UR12, URZ, !UP0 ;  /* 0x0000003f0c0c7287 */ /* 0x000fcc000c000000 */
[----:B------:R-:W-:-:S13]  /*2a1c0*/  ISETP.NE.U32.AND P1, PT, RZ, UR12, PT ;  /* 0x0000000cff007c0c */ /* 0x000fda000bf25070 */
[----:B------:R1:W-:Y:S01]  /*2a1d0*/  LDGSTS.E [R5+0x8], desc[UR8][R116.64], P1 ;  /* 0x0000800074057fae */ /* 0x0003e20008921848 */
[----:B------:R-:W-:-:S04]  /*2a1e0*/  UISETP.GT.AND UP1, UPT, UR16, 0xb, UPT ;  /* 0x0000000b1000788c */ /* 0x000fc8000bf24270 */
[----:B------:R-:W-:-:S04]  /*2a1f0*/  USEL UR12, URZ, 0x4, !UP1 ;  /* 0x000000043f0c7887 */ /* 0x000fc8000c800000 */
[----:B------:R-:W-:Y:S01]  /*2a200*/  USEL UR12, UR12, URZ, !UP0 ;  /* 0x0000003f0c0c7287 */ /* 0x000fe2000c000000 */
[----:B------:R-:W-:-:S05]  /*2a210*/  IADD3 R108, P0, R108, R2, RZ ;  /* 0x000000026c6c7210 */ /* 0x000fca0007f1e0ff */
[----:B------:R-:W-:Y:S01]  /*2a220*/  IMAD.X R110, R110, 0x1, R0, P0 ;  /* 0x000000016e6e7824 */ /* 0x000fe200000e0600 */
[----:B------:R-:W-:Y:S01]  /*2a230*/  IADD3 R22, P2, R22, R2, RZ ;  /* 0x0000000216167210 */ /* 0x000fe20007f5e0ff */
[----:B------:R1:W-:Y:S02]  /*2a240*/  STL [R1+0x1190], R108 ;  /* 0x0011906c01007387 */ /* 0x0003e40000100800 */
[----:B-1----:R-:W-:Y:S02]  /*2a250*/  IMAD.MOV.U32 R116, RZ, RZ, R108 ;  /* 0x000000ffff747224 */ /* 0x002fe400078e006c */
[----:B------:R1:W-:Y:S01]  /*2a260*/  STL [R1+0x118c], R110 ;  /* 0x00118c6e01007387 */ /* 0x0003e20000100800 */
[----:B------:R-:W-:-:S03]  /*2a270*/  IMAD.X R109, R109, 0x1, R0, P2 ;  /* 0x000000016d6d7824 */ /* 0x000fc600010e0600 */
[----:B------:R-:W-:Y:S04]  /*2a280*/  STL [R1+0x1198], R22 ;  /* 0x0011981601007387 */ /* 0x000fe80000100800 */
[----:B------:R-:W2:Y:S01]  /*2a290*/  LDL.LU R108, [R1+0x11b8] ;  /* 0x0011b800016c7983 */ /* 0x000ea20000300800 */
[----:B------:R-:W-:-:S03]  /*2a2a0*/  IMAD.MOV.U32 R117, RZ, RZ, R110 ;  /* 0x000000ffff757224 */ /* 0x000fc600078e006e */
[----:B------:R1:W-:Y:S04]  /*2a2b0*/  STL [R1+0x1194], R109 ;  /* 0x0011946d01007387 */ /* 0x0003e80000100800 */
[----:B-1----:R-:W2:Y:S04]  /*2a2c0*/  LDL.LU R110, [R1+0x11b4] ;  /* 0x0011b400016e7983 */ /* 0x002ea80000300800 */
[----:B------:R1:W-:Y:S02]  /*2a2d0*/  LDGSTS.E [R5+0x4008], desc[UR8][R116.64], P1 ;  /* 0x0400800074057fae */ /* 0x0003e40008921848 */
[----:B-1----:R-:W-:-:S02]  /*2a2e0*/  IMAD.MOV.U32 R116, RZ, RZ, R22 ;  /* 0x000000ffff747224 */ /* 0x002fc400078e0016 */
[----:B------:R-:W-:Y:S02]  /*2a2f0*/  IMAD.MOV.U32 R117, RZ, RZ, R109 ;  /* 0x000000ffff757224 */ /* 0x000fe400078e006d */
[----:B------:R-:W2:Y:S04]  /*2a300*/  LDL.LU R109, [R1+0x11bc] ;  /* 0x0011bc00016d7983 */ /* 0x000ea80000300800 */
[----:B------:R-:W2:Y:S04]  /*2a310*/  LDL.LU R22, [R1+0x11c0] ;  /* 0x0011c00001167983 */ /* 0x000ea80000300800 */
[----:B------:R-:W-:Y:S01]  /*2a320*/  LDGSTS.E [R5+0x8008], desc[UR8][R116.64], P1 ;  /* 0x0800800074057fae */ /* 0x000fe20008921848 */
[----:B----4-:R-:W-:-:S05]  /*2a330*/  IADD3 R113, P0, R113, R2, RZ ;  /* 0x0000000271717210 */ /* 0x010fca0007f1e0ff */
[----:B---3--:R-:W-:Y:S01]  /*2a340*/  IMAD.X R114, R114, 0x1, R0, P0 ;  /* 0x0000000172727824 */ /* 0x008fe200000e0600 */
[----:B------:R-:W-:Y:S03]  /*2a350*/  STL [R1+0x11a0], R113 ;  /* 0x0011a07101007387 */ /* 0x000fe60000100800 */
[----:B------:R-:W-:Y:S01]  /*2a360*/  IMAD.MOV.U32 R119, RZ, RZ, R114 ;  /* 0x000000ffff777224 */ /* 0x000fe200078e0072 */
[----:B------:R1:W-:Y:S04]  /*2a370*/  STL [R1+0x119c], R114 ;  /* 0x00119c7201007387 */ /* 0x0003e80000100800 */
[----:B------:R-:W3:Y:S01]  /*2a380*/  LDL.LU R116, [R1+0x1544] ;  /* 0x0015440001747983 */ /* 0x000ee20000300800 */
[----:B------:R-:W-:-:S03]  /*2a390*/  IMAD.MOV.U32 R118, RZ, RZ, R113 ;  /* 0x000000ffff767224 */ /* 0x000fc600078e0071 */
[----:B-1----:R-:W4:Y:S04]  /*2a3a0*/  LDL.LU R114, [R1+0x1548] ;  /* 0x0015480001727983 */ /* 0x002f280000300800 */
[----:B------:R1:W-:Y:S01]  /*2a3b0*/  LDGSTS.E [R5+0xc008], desc[UR8][R118.64], P1 ;  /* 0x0c00800076057fae */ /* 0x0003e20008921848 */
[----:B------:R-:W-:Y:S02]  /*2a3c0*/  ISETP.NE.U32.AND P0, PT, RZ, UR12, PT ;  /* 0x0000000cff007c0c */ /* 0x000fe4000bf05070 */
[----:B--2---:R-:W-:-:S05]  /*2a3d0*/  IADD3 R23, P1, R23, R2, RZ ;  /* 0x0000000217177210 */ /* 0x004fca0007f3e0ff */
[--C-:B------:R-:W-:Y:S01]  /*2a3e0*/  IMAD.X R112, R112, 0x1, R0.reuse, P1 ;  /* 0x0000000170707824 */ /* 0x100fe200008e0600 */
[----:B------:R-:W-:Y:S01]  /*2a3f0*/  IADD3 R111, P2, R111, R2, RZ ;  /* 0x000000026f6f7210 */ /* 0x000fe20007f5e0ff */
        /* <DEDUP_REMOVED lines=10> */
[----:B------:R-:W2:Y:S01]  /*2a4a0*/  LDL.LU R112, [R1+0x1554] ;  /* 0x0015540001707983 */ /* 0x000ea20000300800 */
[----:B-1----:R-:W-:-:S03]  /*2a4b0*/  IMAD.MOV.U32 R118, RZ, RZ, R111 ;  /* 0x000000ffff767224 */ /* 0x002fc600078e006f */
[----:B------:R-:W2:Y:S01]  /*2a4c0*/  LDL.LU R111, [R1+0x1558] ;  /* 0x00155800016f7983 */ /* 0x000ea20000300800 */
[----:B------:R-:W-:-:S05]  /*2a4d0*/  IMAD.MOV.U32 R119, RZ, RZ, R115 ;  /* 0x000000ffff777224 */ /* 0x000fca00078e0073 */
[----:B------:R1:W-:Y:S01]  /*2a4e0*/  LDGSTS.E [R5+0x400c], desc[UR8][R118.64], P0 ;  /* 0x0400c00076057fae */ /* 0x0003e20008121848 */
[----:B------:R-:W-:-:S04]  /*2a4f0*/  UISETP.GT.AND UP1, UPT, UR16, 0x28, UPT ;  /* 0x000000281000788c */ /* 0x000fc8000bf24270 */
[----:B------:R-:W-:-:S04]  /*2a500*/  USEL UR12, URZ, 0x4, !UP1 ;  /* 0x000000043f0c7887 */ /* 0x000fc8000c800000 */
[----:B------:R-:W-:Y:S01]  /*2a510*/  USEL UR12, UR12, URZ, !UP0 ;  /* 0x0000003f0c0c7287 */ /* 0x000fe2000c000000 */
[----:B------:R-:W-:-:S05]  /*2a520*/  IADD3 R108, P1, R108, R2, RZ ;  /* 0x000000026c6c7210 */ /* 0x000fca0007f3e0ff */
[----:B------:R-:W-:Y:S01]  /*2a530*/  IMAD.X R110, R110, 0x1, R0, P1 ;  /* 0x000000016e6e7824 */ /* 0x000fe200008e0600 */
[----:B------:R-:W-:Y:S01]  /*2a540*/  STL [R1+0x11b8], R108 ;  /* 0x0011b86c01007387 */ /* 0x000fe20000100800 */
[----:B-1----:R-:W-:Y:S02]  /*2a550*/  IMAD.MOV.U32 R118, RZ, RZ, R108 ;  /* 0x000000ffff767224 */ /* 0x002fe400078e006c */
[----:B------:R-:W-:Y:S01]  /*2a560*/  IMAD.MOV.U32 R119, RZ, RZ, R110 ;  /* 0x000000ffff777224 */ /* 0x000fe200078e006e */
[----:B------:R1:W-:Y:S04]  /*2a570*/  STL [R1+0x11b4], R110 ;  /* 0x0011b46e01007387 */ /* 0x0003e80000100800 */
[----:B------:R1:W-:Y:S04]  /*2a580*/  LDGSTS.E [R5+0x800c], desc[UR8][R118.64], P0 ;  /* 0x0800c00076057fae */ /* 0x0003e80008121848 */
[----:B-1----:R-:W2:Y:S04]  /*2a590*/  LDL.LU R110, [R1+0x155c] ;  /* 0x00155c00016e7983 */ /* 0x002ea80000300800 */
[----:B------:R-:W2:Y:S01]  /*2a5a0*/  LDL.LU R108, [R1+0x1560] ;  /* 0x00156000016c7983 */ /* 0x000ea20000300800 */
[----:B------:R-:W-:-:S05]  /*2a5b0*/  IADD3 R22, P2, R22, R2, RZ ;  /* 0x0000000216167210 */ /* 0x000fca0007f5e0ff */
[----:B------:R-:W-:Y:S01]  /*2a5c0*/  IMAD.X R109, R109, 0x1, R0, P2 ;  /* 0x000000016d6d7824 */ /* 0x000fe200010e0600 */
[----:B------:R-:W-:Y:S01]  /*2a5d0*/  STL [R1+0x11c0], R22 ;  /* 0x0011c01601007387 */ /* 0x000fe20000100800 */
[----:B------:R-:W-:Y:S02]  /*2a5e0*/  IMAD.MOV.U32 R118, RZ, RZ, R22 ;  /* 0x000000ffff767224 */ /* 0x000fe400078e0016 */
[----:B------:R-:W-:Y:S01]  /*2a5f0*/  IMAD.MOV.U32 R119, RZ, RZ, R109 ;  /* 0x000000ffff777224 */ /* 0x000fe200078e006d */
[----:B------:R1:W-:Y:S01]  /*2a600*/  STL [R1+0x11bc], R109 ;  /* 0x0011bc6d01007387 */ /* 0x0003e20000100800 */
[----:B------:R-:W-:-:S03]  /*2a610*/  ISETP.NE.U32.AND P1, PT, RZ, UR12, PT ;  /* 0x0000000cff007c0c */ /* 0x000fc6000bf25070 */
[----:B------:R-:W-:Y:S01]  /*2a620*/  LDGSTS.E [R5+0xc00c], desc[UR8][R118.64], P0 ;  /* 0x0c00c00076057fae */ /* 0x000fe20008121848 */
[----:B----4-:R-:W-:-:S05]  /*2a630*/  IADD3 R114, P3, R114, R2, RZ ;  /* 0x0000000272727210 */ /* 0x010fca0007f7e0ff */
[----:B---3--:R-:W-:Y:S01]  /*2a640*/  IMAD.X R116, R116, 0x1, R0, P3 ;  /* 0x0000000174747824 */ /* 0x008fe200018e0600 */
[----:B------:R-:W-:Y:S04]  /*2a650*/  STL [R1+0x1548], R114 ;  /* 0x0015487201007387 */ /* 0x000fe80000100800 */
[----:B-1----:R-:W3:Y:S01]  /*2a660*/  LDL.LU R109, [R1+0x1564] ;  /* 0x00156400016d7983 */ /* 0x002ee20000300800 */
[----:B------:R-:W-:-:S03]  /*2a670*/  IMAD.MOV.U32 R117, RZ, RZ, R116 ;  /* 0x000000ffff757224 */ /* 0x000fc600078e0074 */
[----:B------:R1:W-:Y:S04]  /*2a680*/  STL [R1+0x1544], R116 ;  /* 0x0015447401007387 */ /* 0x0003e80000100800 */
[----:B------:R-:W4:Y:S04]  /*2a690*/  LDL.LU R22, [R1+0x1568] ;  /* 0x0015680001167983 */ /* 0x000f280000300800 */
        /* <DEDUP_REMOVED lines=9> */
[----:B------:R-:W-:-:S05]  /*2a730*/  IADD3 R111, P2, R111, R2, RZ ;  /* 0x000000026f6f7210 */ /* 0x000fca0007f5e0ff */
[----:B------:R-:W-:Y:S01]  /*2a740*/  IMAD.X R112, R112, 0x1, R0, P2 ;  /* 0x0000000170707824 */ /* 0x000fe200010e0600 */
[----:B------:R-:W-:Y:S04]  /*2a750*/  STL [R1+0x1558], R111 ;  /* 0x0015586f01007387 */ /* 0x000fe80000100800 */
[----:B--2---:R-:W2:Y:S01]  /*2a760*/  LDL.LU R23, [R1+0x1578] ;  /* 0x0015780001177983 */ /* 0x004ea20000300800 */
[----:B------:R-:W-:-:S03]  /*2a770*/  IMAD.MOV.U32 R117, RZ, RZ, R113 ;  /* 0x000000ffff757224 */ /* 0x000fc600078e0071 */
[----:B------:R1:W-:Y:S04]  /*2a780*/  STL [R1+0x1554], R112 ;  /* 0x0015547001007387 */ /* 0x0003e80000100800 */
[----:B-1----:R-:W2:Y:S01]  /*2a790*/  LDL.LU R113, [R1+0x1574] ;  /* 0x0015740001717983 */ /* 0x002ea20000300800 */
[----:B------:R-:W-:-:S03]  /*2a7a0*/  UISETP.GT.AND UP1, UPT, UR16, 0x29, UPT ;  /* 0x000000291000788c */ /* 0x000fc6000bf24270 */
[----:B------:R1:W-:Y:S01]  /*2a7b0*/  LDGSTS.E [R5+0x14000], desc[UR8][R116.64], P1 ;  /* 0x1400000074057fae */ /* 0x0003e20008921848 */
[----:B------:R-:W-:Y:S01]  /*2a7c0*/  USEL UR12, URZ, 0x4, !UP1 ;  /* 0x000000043f0c7887 */ /* 0x000fe2000c800000 */
[----:B-1----:R-:W-:Y:S02]  /*2a7d0*/  IMAD.MOV.U32 R116, RZ, RZ, R111 ;  /* 0x000000ffff747224 */ /* 0x002fe400078e006f */
[----:B------:R-:W-:Y:S02]  /*2a7e0*/  IMAD.MOV.U32 R117, RZ, RZ, R112 ;  /* 0x000000ffff757224 */ /* 0x000fe400078e0070 */
[----:B------:R-:W2:Y:S04]  /*2a7f0*/  LDL.LU R112, [R1+0x157c] ;  /* 0x00157c0001707983 */ /* 0x000ea80000300800 */
[----:B------:R-:W2:Y:S04]  /*2a800*/  LDL.LU R111, [R1+0x1580] ;  /* 0x00158000016f7983 */ /* 0x000ea80000300800 */
[----:B------:R1:W-:Y:S01]  /*2a810*/  LDGSTS.E [R5+0x18000], desc[UR8][R116.64], P1 ;  /* 0x1800000074057fae */ /* 0x0003e20008921848 */
[----:B------:R-:W-:Y:S01]  /*2a820*/  USEL UR12, UR12, URZ, !UP0 ;  /* 0x0000003f0c0c7287 */ /* 0x000fe2000c000000 */
[----:B------:R-:W-:-:S05]  /*2a830*/  IADD3 R108, P0, R108, R2, RZ ;  /* 0x000000026c6c7210 */ /* 0x000fca0007f1e0ff */
[----:B------:R-:W-:Y:S01]  /*2a840*/  IMAD.X R110, R110, 0x1, R0, P0 ;  /* 0x000000016e6e7824 */ /* 0x000fe200000e0600 */
[----:B------:R-:W-:Y:S01]  /*2a850*/  STL [R1+0x1560], R108 ;  /* 0x0015606c01007387 */ /* 0x000fe20000100800 */
[----:B-1----:R-:W-:Y:S02]  /*2a860*/  IMAD.MOV.U32 R116, RZ, RZ, R108 ;  /* 0x000000ffff747224 */ /* 0x002fe400078e006c */
[----:B------:R-:W-:Y:S01]  /*2a870*/  IMAD.MOV.U32 R117, RZ, RZ, R110 ;  /* 0x000000ffff757224 */ /* 0x000fe200078e006e */
[----:B------:R1:W-:Y:S01]  /*2a880*/  STL [R1+0x155c], R110 ;  /* 0x00155c6e01007387 */ /* 0x0003e20000100800 */
[----:B------:R-:W-:-:S03]  /*2a890*/  ISETP.NE.U32.AND P0, PT, RZ, UR12, PT ;  /* 0x0000000cff007c0c */ /* 0x000fc6000bf05070 */
[----:B------:R3:W-:Y:S04]  /*2a8a0*/  LDGSTS.E [R5+0x1c000], desc[UR8][R116.64], P1 ;  /* 0x1c00000074057fae */ /* 0x0007e80008921848 */
[----:B-1----:R-:W2:Y:S04]  /*2a8b0*/  LDL.LU R110, [R1+0x1584] ;  /* 0x00158400016e7983 */ /* 0x002ea80000300800 */
[----:B------:R-:W2:Y:S01]  /*2a8c0*/  LDL.LU R108, [R1+0x1588] ;  /* 0x00158800016c7983 */ /* 0x000ea20000300800 */
[----:B----4-:R-:W-:-:S05]  /*2a8d0*/  IADD3 R22, P1, R22, R2, RZ ;  /* 0x0000000216167210 */ /* 0x010fca0007f3e0ff */
[----:B---3--:R-:W-:Y:S01]  /*2a8e0*/  IMAD.X R109, R109, 0x1, R0, P1 ;  /* 0x000000016d6d7824 */ /* 0x008fe200008e0600 */
[----:B------:R-:W-:Y:S01]  /*2a8f0*/  IADD3 R114, P2, R114, R2, RZ ;  /* 0x0000000272727210 */ /* 0x000fe20007f5e0ff */
[----:B------:R-:W-:Y:S01]  /*2a900*/  STL [R1+0x1568], R22 ;  /* 0x0015681601007387 */ /* 0x000fe20000100800 */
[----:B------:R-:W-:-:S03]  /*2a910*/  IMAD.MOV.U32 R116, RZ, RZ, R22 ;  /* 0x000000ffff747224 */ /* 0x000fc600078e0016 */
[----:B------:R-:W-:Y:S01]  /*2a920*/  IMAD.X R115, R115, 0x1, R0, P2 ;  /* 0x0000000173737824 */ /* 0x000fe200010e0600 */
[----:B------:R1:W-:Y:S01]  /*2a930*/  STL [R1+0x1564], R109 ;  /* 0x0015646d01007387 */ /* 0x0003e20000100800 */
[----:B------:R-:W-:-:S03]  /*2a940*/  IMAD.MOV.U32 R117, RZ, RZ, R109 ;  /* 0x000000ffff757224 */ /* 0x000fc600078e006d */
[----:B------:R-:W-:Y:S04]  /*2a950*/  STL [R1+0x1570], R114 ;  /* 0x0015707201007387 */ /* 0x000fe80000100800 */
[----:B------:R-:W-:Y:S04]  /*2a960*/  LDGSTS.E [R5+0x10004], desc[UR8][R116.64], P0 ;  /* 0x1000400074057fae */ /* 0x000fe80008121848 */
[----:B-1----:R-:W3:Y:S04]  /*2a970*/  LDL.LU R109, [R1+0x158c] ;  /* 0x00158c00016d7983 */ /* 0x002ee80000300800 */
[----:B------:R1:W-:Y:S04]  /*2a980*/  STL [R1+0x156c], R115 ;  /* 0x00156c7301007387 */ /* 0x0003e80000100800 */
[----:B------:R-:W4:Y:S04]  /*2a990*/  LDL.LU R22, [R1+0x1590] ;  /* 0x0015900001167983 */ /* 0x000f280000300800 */
[----:B------:R-:W3:Y:S04]  /*2a9a0*/  LDL.LU R117, [R1+0x1594] ;  /* 0x0015940001757983 */ /* 0x000ee80000300800 */
[----:B------:R-:W3:Y:S04]  /*2a9b0*/  LDL.LU R116, [R1+0x1598] ;  /* 0x0015980001747983 */ /* 0x000ee80000300800 */
[----:B------:R-:W-:Y:S01]  /*2a9c0*/  LDGSTS.E [R5+0x14004], desc[UR8][R114.64], P0 ;  /* 0x1400400072057fae */ /* 0x000fe20008121848 */
[----:B--2---:R-:W-:-:S05]  /*2a9d0*/  IADD3 R23, P1, R23, R2, RZ ;  /* 0x0000000217177210 */ /* 0x004fca0007f3e0ff */
[----:B------:R-:W-:Y:S01]  /*2a9e0*/  IMAD.X R113, R113, 0x1, R0, P1 ;  /* 0x0000000171717824 */ /* 0x000fe200008e0600 */
[----:B------:R2:W-:Y:S01]  /*2a9f0*/  STL [R1+0x1578], R23 ;  /* 0x0015781701007387 */ /* 0x0005e20000100800 */
[----:B------:R-:W-:-:S03]  /*2aa00*/  IMAD.MOV.U32 R118, RZ, RZ, R23 ;  /* 0x000000ffff767224 */ /* 0x000fc600078e0017 */
[----:B------:R-:W-:Y:S04]  /*2aa10*/  STL [R1+0x1574], R113 ;  /* 0x0015747101007387 */ /* 0x000fe80000100800 */
[----:B-1----:R-:W3:Y:S04]  /*2aa20*/  LDL.LU R115, [R1+0x159c] ;  /* 0x00159c0001737983 */ /* 0x002ee80000300800 */
[----:B--2---:R-:W2:Y:S01]  /*2aa30*/  LDL.LU R23, [R1+0x15a0] ;  /* 0x0015a00001177983 */ /* 0x004ea20000300800 */
[----:B------:R-:W-:Y:S01]  /*2aa40*/  UISETP.GT.AND UP1, UPT, UR16, 0x2a, UPT ;  /* 0x0000002a1000788c */ /* 0x000fe2000bf24270 */
[----:B------:R-:W-:-:S05]  /*2aa50*/  IADD3 R111, P2, R111, R2, RZ ;  /* 0x000000026f6f7210 */ /* 0x000fca0007f5e0ff */
[----:B------:R-:W-:Y:S01]  /*2aa60*/  IMAD.X R112, R112, 0x1, R0, P2 ;  /* 0x0000000170707824 */ /* 0x000fe200010e0600 */
[----:B------:R1:W-:Y:S01]  /*2aa70*/  STL [R1+0x1580], R111 ;  /* 0x0015806f01007387 */ /* 0x0003e20000100800 */
[----:B------:R-:W-:Y:S01]  /*2aa80*/  USEL UR12, URZ, 0x4, !UP1 ;  /* 0x000000043f0c7887 */ /* 0x000fe2000c800000 */
[----:B------:R-:W-:Y:S02]  /*2aa90*/  IMAD.MOV.U32 R119, RZ, RZ, R113 ;  /* 0x000000ffff777224 */ /* 0x000fe400078e0071 */
[----:B------:R1:W-:Y:S01]  /*2aaa0*/  STL [R1+0x157c], R112 ;  /* 0x00157c7001007387 */ /* 0x0003e20000100800 */
[----:B------:R-:W-:-:S03]  /*2aab0*/  USEL UR12, UR12, URZ, !UP0 ;  /* 0x0000003f0c0c7287 */ /* 0x000fc6000c000000 */
[----:B------:R1:W-:Y:S03]  /*2aac0*/  LDGSTS.E [R5+0x18004], desc[UR8][R118.64], P0 ;  /* 0x1800400076057fae */ /* 0x0003e60008121848 */
[----:B------:R-:W-:Y:S01]  /*2aad0*/  ISETP.NE.U32.AND P1, PT, RZ, UR12, PT ;  /* 0x0000000cff007c0c */ /* 0x000fe2000bf25070 */
[----:B-1----:R-:W-:Y:S02]  /*2aae0*/  IMAD.MOV.U32 R118, RZ, RZ, R111 ;  /* 0x000000ffff767224 */ /* 0x002fe400078e006f */
[----:B------:R-:W-:-:S05]  /*2aaf0*/  IMAD.MOV.U32 R119, RZ, RZ, R112 ;  /* 0x000000ffff777224 */ /* 0x000fca00078e0070 */
[----:B------:R1:W-:Y:S01]  /*2ab00*/  LDGSTS.E [R5+0x1c004], desc[UR8][R118.64], P0 ;  /* 0x1c00400076057fae */ /* 0x0003e20008121848 */
[----:B------:R-:W-:-:S05]  /*2ab10*/  IADD3 R108, P3, R108, R2, RZ ;  /* 0x000000026c6c7210 */ /* 0x000fca0007f7e0ff */
[----:B------:R-:W-:Y:S01]  /*2ab20*/  IMAD.X R110, R110, 0x1, R0, P3 ;  /* 0x000000016e6e7824 */ /* 0x000fe200018e0600 */
[----:B------:R-:W-:Y:S04]  /*2ab30*/  STL [R1+0x1588], R108 ;  /* 0x0015886c01007387 */ /* 0x000fe80000100800 */
[----:B------:R-:W2:Y:S04]  /*2ab40*/  LDL.LU R114, [R1+0x15a4] ;  /* 0x0015a40001727983 */ /* 0x000ea80000300800 */
[----:B------:R1:W-:Y:S01]  /*2ab50*/  STL [R1+0x1584], R110 ;  /* 0x0015846e01007387 */ /* 0x0003e20000100800 */
[----:B------:R-:W-:-:S03]  /*2ab60*/  IMAD.MOV.U32 R111, RZ, RZ, R110 ;  /* 0x000000ffff6f7224 */ /* 0x000fc600078e006e */
[----:B------:R-:W2:Y:S04]  /*2ab70*/  LDL.LU R113, [R1+0x15a8] ;  /* 0x0015a80001717983 */ /* 0x000ea80000300800 */
[----:B------:R-:W2:Y:S01]  /*2ab80*/  LDL.LU R112, [R1+0x15ac] ;  /* 0x0015ac0001707983 */ /* 0x000ea20000300800 */
[----:B-1----:R-:W-:-:S03]  /*2ab90*/  IMAD.MOV.U32 R110, RZ, RZ, R108 ;  /* 0x000000ffff6e7224 */ /* 0x002fc600078e006c */
[----:B------:R-:W2:Y:S04]  /*2aba0*/  LDL.LU R108, [R1+0x15b0] ;  /* 0x0015b000016c7983 */ /* 0x000ea80000300800 */
[----:B------:R-:W-:Y:S01]  /*2abb0*/  LDGSTS.E [R5+0x10008], desc[UR8][R110.64], P1 ;  /* 0x100080006e057fae */ /* 0x000fe20008921848 */
[----:B----4-:R-:W-:-:S05]  /*2abc0*/  IADD3 R22, P0, R22, R2, RZ ;  /* 0x0000000216167210 */ /* 0x010fca0007f1e0ff */
[--C-:B---3--:R-:W-:Y:S01]  /*2abd0*/  IMAD.X R109, R109, 0x1, R0.reuse, P0 ;  /* 0x000000016d6d7824 */ /* 0x108fe200000e0600 */
[----:B------:R-:W-:Y:S01]  /*2abe0*/  IADD3 R116, P2, R116, R2, RZ ;  /* 0x0000000274747210 */ /* 0x000fe20007f5e0ff */
[----:B------:R-:W-:Y:S04]  /*2abf0*/  STL [R1+0x1590], R22 ;  /* 0x0015901601007387 */ /* 0x000fe80000100800 */
[----:B------:R-:W-:Y:S01]  /*2ac00*/  IMAD.X R117, R117, 0x1, R0, P2 ;  /* 0x0000000175757824 */ /* 0x000fe200010e0600 */
[----:B------:R1:W-:Y:S01]  /*2ac10*/  STL [R1+0x158c], R109 ;  /* 0x00158c6d01007387 */ /* 0x0003e20000100800 */
[----:B------:R-:W-:-:S03]  /*2ac20*/  IMAD.MOV.U32 R119, RZ, RZ, R109 ;  /* 0x000000ffff777224 */ /* 0x000fc600078e006d */
[----:B------:R-:W-:Y:S01]  /*2ac30*/  STL [R1+0x1598], R116 ;  /* 0x0015987401007387 */ /* 0x000fe20000100800 */
[----:B------:R-:W-:-:S03]  /*2ac40*/  IMAD.MOV.U32 R118, RZ, RZ, R22 ;  /* 0x000000ffff767224 */ /* 0x000fc600078e0016 */
[----:B------:R-:W3:Y:S04]  /*2ac50*/  LDL.LU R111, [R1+0x15b4] ;  /* 0x0015b400016f7983 */ /* 0x000ee80000300800 */
[----:B------:R4:W-:Y:S04]  /*2ac60*/  STL [R1+0x1594], R117 ;  /* 0x0015947501007387 */ /* 0x0009e80000100800 */
[----:B------:R-:W3:Y:S04]  /*2ac70*/  LDL.LU R110, [R1+0x15b8] ;  /* 0x0015b800016e7983 */ /* 0x000ee80000300800 */
[----:B-1----:R-:W3:Y:S04]  /*2ac80*/  LDL.LU R109, [R1+0x15bc] ;  /* 0x0015bc00016d7983 */ /* 0x002ee80000300800 */
[----:B------:R-:W3:Y:S04]  /*2ac90*/  LDL.LU R22, [R1+0x15c0] ;  /* 0x0015c00001167983 */ /* 0x000ee80000300800 */
[----:B------:R-:W-:Y:S01]  /*2aca0*/  LDGSTS.E [R5+0x14008], desc[UR8][R118.64], P1 ;  /* 0x1400800076057fae */ /* 0x000fe20008921848 */
[----:B--2---:R-:W-:-:S03]  /*2acb0*/  IADD3 R23, P0, R23, R2, RZ ;  /* 0x0000000217177210 */ /* 0x004fc60007f1e0ff */
[----:B------:R4:W-:Y:S02]  /*2acc0*/  LDGSTS.E [R5+0x18008], desc[UR8][R116.64], P1 ;  /* 0x1800800074057fae */ /* 0x0009e40008921848 */
[----:B------:R-:W-:Y:S02]  /*2acd0*/  IMAD.X R115, R115, 0x1, R0, P0 ;  /* 0x0000000173737824 */ /* 0x000fe400000e0600 */
[----:B------:R-:W-:Y:S04]  /*2ace0*/  STL [R1+0x15a0], R23 ;  /* 0x0015a01701007387 */ /* 0x000fe80000100800 */
[----:B------:R1:W-:Y:S01]  /*2acf0*/  STL [R1+0x159c], R115 ;  /* 0x00159c7301007387 */ /* 0x0003e20000100800 */
[----:B----4-:R-:W-:Y:S02]  /*2ad00*/  IMAD.MOV.U32 R117, RZ, RZ, R115 ;  /* 0x000000ffff757224 */ /* 0x010fe400078e0073 */
[----:B------:R-:W-:Y:S01]  /*2ad10*/  IMAD.MOV.U32 R116, RZ, RZ, R23 ;  /* 0x000000ffff747224 */ /* 0x000fe200078e0017 */
[----:B-1----:R-:W2:Y:S04]  /*2ad20*/  LDL.LU R115, [R1+0x11c4] ;  /* 0x0011c40001737983 */ /* 0x002ea80000300800 */
[----:B------:R-:W4:Y:S01]  /*2ad30*/  LDL.LU R23, [R1+0x11c8] ;  /* 0x0011c80001177983 */ /* 0x000f220000300800 */
[----:B------:R-:W-:-:S03]  /*2ad40*/  UISETP.GT.AND UP1, UPT, UR16, 0x2b, UPT ;  /* 0x0000002b1000788c */ /* 0x000fc6000bf24270 */
[----:B------:R1:W-:Y:S01]  /*2ad50*/  LDGSTS.E [R5+0x1c008], desc[UR8][R116.64], P1 ;  /* 0x1c00800074057fae */ /* 0x0003e20008921848 */
[----:B------:R-:W-:-:S04]  /*2ad60*/  USEL UR12, URZ, 0x4, !UP1 ;  /* 0x000000043f0c7887 */ /* 0x000fc8000c800000 */
[----:B------:R-:W-:Y:S01]  /*2ad70*/  USEL UR12, UR12, URZ, !UP0 ;  /* 0x0000003f0c0c7287 */ /* 0x000fe2000c000000 */
[----:B------:R-:W1:Y:S05]  /*2ad80*/  S2R R153, SR_TID.X ;  /* 0x0000000000997919 */ /* 0x000e6a0000002100 */
[----:B------:R-:W-:Y:S01]  /*2ad90*/  ISETP.NE.U32.AND P0, PT, RZ, UR12, PT ;  /* 0x0000000cff007c0c */ /* 0x000fe2000bf05070 */
[C---:B-1----:R-:W-:Y:S01]  /*2ada0*/  IMAD.SHL.U32 R152, R153.reuse, 0x10, RZ ;  /* 0x0000001099987824 */ /* 0x042fe200078e00ff */
[----:B------:R-:W-:Y:S02]  /*2adb0*/  LOP3.LUT R153, R153, 0x7f, RZ, 0xc0, !PT ;  /* 0x0000007f99997812 */ /* 0x000fe400078ec0ff */
[----:B------:R-:W-:-:S05]  /*2adc0*/  IADD3 R113, P1, R113, R2, RZ ;  /* 0x0000000271717210 */ /* 0x000fca0007f3e0ff */
[----:B------:R-:W-:Y:S01]  /*2add0*/  IMAD.X R114, R114, 0x1, R0, P1 ;  /* 0x0000000172727824 */ /* 0x000fe200008e0600 */
[----:B------:R-:W-:Y:S01]  /*2ade0*/  IADD3 R108, P2, R108, R2, RZ ;  /* 0x000000026c6c7210 */ /* 0x000fe20007f5e0ff */
[----:B------:R1:W-:Y:S01]  /*2adf0*/  STL [R1+0x15a8], R113 ;  /* 0x0015a87101007387 */ /* 0x0003e20000100800 */
[----:B------:R-:W-:Y:S02]  /*2ae00*/  IMAD.MOV.U32 R116, RZ, RZ, R113 ;  /* 0x000000ffff747224 */ /* 0x000fe400078e0071 */
[----:B------:R-:W-:Y:S01]  /*2ae10*/  IMAD.MOV.U32 R117, RZ, RZ, R114 ;  /* 0x000000ffff757224 */ /* 0x000fe200078e0072 */
[----:B------:R1:W-:Y:S01]  /*2ae20*/  STL [R1+0x15a4], R114 ;  /* 0x0015a47201007387 */ /* 0x0003e20000100800 */
[----:B------:R-:W-:-:S03]  /*2ae30*/  IMAD.X R112, R112, 0x1, R0, P2 ;  /* 0x0000000170707824 */ /* 0x000fc600010e0600 */
[----:B------:R-:W-:Y:S04]  /*2ae40*/  STL [R1+0x15b0], R108 ;  /* 0x0015b06c01007387 */ /* 0x000fe80000100800 */
[----:B-1----:R-:W2:Y:S04]  /*2ae50*/  LDL.LU R113, [R1+0x11d0] ;  /* 0x0011d00001717983 */ /* 0x002ea80000300800 */
[----:B------:R1:W-:Y:S04]  /*2ae60*/  STL [R1+0x15ac], R112 ;  /* 0x0015ac7001007387 */ /* 0x0003e80000100800 */
[----:B------:R1:W-:Y:S04]  /*2ae70*/  LDGSTS.E [R5+0x1000c], desc[UR8][R116.64], P0 ;  /* 0x1000c00074057fae */ /* 0x0003e80008121848 */
[----:B------:R-:W2:Y:S01]  /*2ae80*/  LDL.LU R114, [R1+0x11cc] ;  /* 0x0011cc0001727983 */ /* 0x000ea20000300800 */
[----:B-1----:R-:W-:-:S02]  /*2ae90*/  IMAD.MOV.U32 R117, RZ, RZ, R112 ;  /* 0x000000ffff757224 */ /* 0x002fc400078e0070 */
[----:B------:R-:W-:Y:S01]  /*2aea0*/  IMAD.MOV.U32 R116, RZ, RZ, R108 ;  /* 0x000000ffff747224 */ /* 0x000fe200078e006c */
[----:B------:R-:W2:Y:S04]  /*2aeb0*/  LDL.LU R112, [R1+0x11d4] ;  /* 0x0011d40001707983 */ /* 0x000ea80000300800 */
[----:B------:R-:W2:Y:S04]  /*2aec0*/  LDL.LU R108, [R1+0x11d8] ;  /* 0x0011d800016c7983 */ /* 0x000ea80000300800 */
[----:B------:R1:W-:Y:S01]  /*2aed0*/  LDGSTS.E [R5+0x1400c], desc[UR8][R116.64], P0 ;  /* 0x1400c00074057fae */ /* 0x0003e20008121848 */
[----:B---3--:R-:W-:-:S02]  /*2aee0*/  IADD3 R110, P1, R110, R2, RZ ;  /* 0x000000026e6e7210 */ /* 0x008fc40007f3e0ff */
[----:B------:R-:W-:-:S03]  /*2aef0*/  IADD3 R22, P2, R22, R2, RZ ;  /* 0x0000000216167210 */ /* 0x000fc60007f5e0ff */
[--C-:B------:R-:W-:Y:S02]  /*2af00*/  IMAD.X R111, R111, 0x1, R0.reuse, P1 ;  /* 0x000000016f6f7824 */ /* 0x100fe400008e0600 */
[----:B------:R-:W-:Y:S01]  /*2af10*/  IMAD.X R109, R109, 0x1, R0, P2 ;  /* 0x000000016d6d7824 */ /* 0x000fe200010e0600 */
[----:B------:R3:W-:Y:S01]  /*2af20*/  STL [R1+0x15b8], R110 ;  /* 0x0015b86e01007387 */ /* 0x0007e20000100800 */
[----:B-1----:R-:W-:Y:S02]  /*2af30*/  IMAD.MOV.U32 R116, RZ, RZ, R22 ;  /* 0x000000ffff747224 */ /* 0x002fe400078e0016 */
[----:B------:R-:W-:Y:S01]  /*2af40*/  IMAD.MOV.U32 R117, RZ, RZ, R109 ;  /* 0x000000ffff757224 */ /* 0x000fe200078e006d */
[----:B------:R1:W-:Y:S04]  /*2af50*/  STL [R1+0x15b4], R111 ;  /* 0x0015b46f01007387 */ /* 0x0003e80000100800 */
[----:B------:R-:W-:Y:S04]  /*2af60*/  STL [R1+0x15c0], R22 ;  /* 0x0015c01601007387 */ /* 0x000fe80000100800 */
[----:B------:R-:W-:Y:S04]  /*2af70*/  LDGSTS.E [R5+0x1800c], desc[UR8][R110.64], P0 ;  /* 0x1800c0006e057fae */ /* 0x000fe80008121848 */
[----:B------:R2:W-:Y:S04]  /*2af80*/  STL [R1+0x15bc], R109 ;  /* 0x0015bc6d01007387 */ /* 0x0005e80000100800 */
[----:B------:R2:W-:Y:S04]  /*2af90*/  LDGSTS.E [R5+0x1c00c], desc[UR8][R116.64], P0 ;  /* 0x1c00c00074057fae */ /* 0x0005e80008121848 */
[----:B---3--:R-:W3:Y:S01]  /*2afa0*/  LDL.LU R110, [R1+0x11e0] ;  /* 0x0011e000016e7983 */ /* 0x008ee20000300800 */
[----:B----4-:R-:W-:-:S03]  /*2afb0*/  IADD3 R23, P1, R23, R2, RZ ;  /* 0x0000000217177210 */ /* 0x010fc60007f3e0ff */
[----:B-1----:R-:W4:Y:S01]  /*2afc0*/  LDL.LU R111, [R1+0x11dc] ;  /* 0x0011dc00016f7983 */ /* 0x002f220000300800 */
[----:B--2---:R-:W-:Y:S01]  /*2afd0*/  LOP3.LUT R116, R152, 0x70, RZ, 0xc0, !PT ;  /* 0x0000007098747812 */ /* 0x004fe200078ec0ff */
[----:B------:R-:W-:Y:S02]  /*2afe0*/  IMAD.X R115, R115, 0x1, R0, P1 ;  /* 0x0000000173737824 */ /* 0x000fe400008e0600 */
[----:B------:R-:W2:Y:S02]  /*2aff0*/  LDL.LU R109, [R1+0x11e4] ;  /* 0x0011e400016d7983 */ /* 0x000ea40000300800 */
[----:B------:R-:W-:Y:S02]  /*2b000*/  IMAD R116, R153, 0x80, R116 ;  /* 0x0000008099747824 */ /* 0x000fe400078e0274 */
[----:B------:R-:W2:Y:S03]  /*2b010*/  LDL.LU R22, [R1+0x11e8] ;  /* 0x0011e80001167983 */ /* 0x000ea60000300800 */
[----:B------:R-:W-:Y:S01]  /*2b020*/  LOP3.LUT R116, R116, 0x30, RZ, 0x3c, !PT ;  /* 0x0000003074747812 */ /* 0x000fe200078e3cff */
[----:B------:R1:W-:Y:S01]  /*2b030*/  STL [R1+0x11c8], R23 ;  /* 0x0011c81701007387 */ /* 0x0003e20000100800 */
[----:B------:R-:W-:-:S03]  /*2b040*/  IMAD.MOV.U32 R118, RZ, RZ, R23 ;  /* 0x000000ffff767224 */ /* 0x000fc600078e0017 */
[----:B------:R-:W-:Y:S01]  /*2b050*/  VIADD R5, R116, UR17 ;  /* 0x0000001174057c36 */ /* 0x000fe20008000000 */
[----:B------:R1:W-:Y:S04]  /*2b060*/  STL [R1+0x11c4], R115 ;  /* 0x0011c47301007387 */ /* 0x0003e80000100800 */
[----:B------:R-:W2:Y:S04]  /*2b070*/  LDL.LU R116, [R1+0x11ec] ;  /* 0x0011ec0001747983 */ /* 0x000ea80000300800 */
[----:B-1----:R-:W2:Y:S01]  /*2b080*/  LDL.LU R23, [R1+0x11f0] ;  /* 0x0011f00001177983 */ /* 0x002ea20000300800 */
[----:B------:R-:W-:-:S04]  /*2b090*/  UISETP.GT.AND UP1, UPT, UR16, 0xc, UPT ;  /* 0x0000000c1000788c */ /* 0x000fc8000bf24270 */
[----:B------:R-:W-:-:S04]  /*2b0a0*/  USEL UR12, URZ, 0x4, !UP1 ;  /* 0x000000043f0c7887 */ /* 0x000fc8000c800000 */
[----:B------:R-:W-:-:S06]  /*2b0b0*/  USEL UR12, UR12, URZ, !UP0 ;  /* 0x0000003f0c0c7287 */ /* 0x000fcc000c000000 */
[----:B------:R-:W-:Y:S01]  /*2b0c0*/  ISETP.NE.U32.AND P0, PT, RZ, UR12, PT ;  /* 0x0000000cff007c0c */ /* 0x000fe2000bf05070 */
[----:B------:R-:W-:-:S12]  /*2b0d0*/  IMAD.MOV.U32 R119, RZ, RZ, R115 ;  /* 0x000000ffff777224 */ /* 0x000fd800078e0073 */
[----:B------:R1:W-:Y:S01]  /*2b0e0*/  LDGSTS.E [R5], desc[UR8][R118.64], P0 ;  /* 0x0000000076057fae */ /* 0x0003e20008121848 */
[----:B------:R-:W-:-:S05]  /*2b0f0*/  IADD3 R113, P1, R113, R2, RZ ;  /* 0x0000000271717210 */ /* 0x000fca0007f3e0ff */
[----:B------:R-:W-:Y:S01]  /*2b100*/  STL [R1+0x11d0], R113 ;  /* 0x0011d07101007387 */ /* 0x000fe20000100800 */
[----:B------:R-:W-:-:S04]  /*2b110*/  IMAD.X R114, R114, 0x1, R0, P1 ;  /* 0x0000000172727824 */ /* 0x000fc800008e0600 */
[----:B------:R-:W-:Y:S01]  /*2b120*/  IMAD.MOV.U32 R115, RZ, RZ, R114 ;  /* 0x000000ffff737224 */ /* 0x000fe200078e0072 */
[----:B------:R1:W-:Y:S01]  /*2b130*/  STL [R1+0x11cc], R114 ;  /* 0x0011cc7201007387 */ /* 0x0003e20000100800 */
[----:B------:R-:W-:Y:S01]  /*2b140*/  IADD3 R108, P2, R108, R2, RZ ;  /* 0x000000026c6c7210 */ /* 0x000fe20007f5e0ff */
[----:B-1----:R-:W-:-:S04]  /*2b150*/  IMAD.MOV.U32 R114, RZ, RZ, R113 ;  /* 0x000000ffff727224 */ /* 0x002fc800078e0071 */
[----:B------:R-:W-:Y:S01]  /*2b160*/  IMAD.X R112, R112, 0x1, R0, P2 ;  /* 0x0000000170707824 */ /* 0x000fe200010e0600 */
[----:B------:R-:W-:Y:S04]  /*2b170*/  STL [R1+0x11d8], R108 ;  /* 0x0011d86c01007387 */ /* 0x000fe80000100800 */
[----:B------:R-:W2:Y:S04]  /*2b180*/  LDL.LU R113, [R1+0x11f8] ;  /* 0x0011f80001717983 */ /* 0x000ea80000300800 */
[----:B------:R1:W-:Y:S04]  /*2b190*/  STL [R1+0x11d4], R112 ;  /* 0x0011d47001007387 */ /* 0x0003e80000100800 */
[----:B------:R-:W-:Y:S04]  /*2b1a0*/  LDGSTS.E [R5+0x4000], desc[UR8][R114.64], P0 ;  /* 0x0400000072057fae */ /* 0x000fe80008121848 */
[----:B------:R-:W2:Y:S01]  /*2b1b0*/  LDL.LU R114, [R1+0x11f4] ;  /* 0x0011f40001727983 */ /* 0x000ea20000300800 */
[----:B------:R-:W-:-:S02]  /*2b1c0*/  IMAD.MOV.U32 R118, RZ, RZ, R108 ;  /* 0x000000ffff767224 */ /* 0x000fc400078e006c */
[----:B------:R-:W-:Y:S02]  /*2b1d0*/  IMAD.MOV.U32 R119, RZ, RZ, R112 ;  /* 0x000000ffff777224 */ /* 0x000fe400078e0070 */
[----:B-1----:R-:W2:Y:S04]  /*2b1e0*/  LDL.LU R112, [R1+0x11fc] ;  /* 0x0011fc0001707983 */ /* 0x002ea80000300800 */
[----:B------:R-:W2:Y:S04]  /*2b1f0*/  LDL.LU R108, [R1+0x1200] ;  /* 0x00120000016c7983 */ /* 0x000ea80000300800 */
[----:B------:R-:W2:Y:S04]  /*2b200*/  LDL.LU R115, [R1+0x1204] ;  /* 0x0012040001737983 */ /* 0x000ea80000300800 */
[----:B------:R1:W-:Y:S01]  /*2b210*/  LDGSTS.E [R5+0x8000], desc[UR8][R118.64], P0 ;  /* 0x0800000076057fae */ /* 0x0003e20008121848 */
[----:B---3--:R-:W-:-:S05]  /*2b220*/  IADD3 R110, P1, R110, R2, RZ ;  /* 0x000000026e6e7210 */ /* 0x008fca0007f3e0ff */
[----:B----4-:R-:W-:Y:S01]  /*2b230*/  IMAD.X R111, R111, 0x1, R0, P1 ;  /* 0x000000016f6f7824 */ /* 0x010fe200008e0600 */
        /* <DEDUP_REMOVED lines=15> */
[----:B----4-:R-:W-:-:S03]  /*2b330*/  IMAD.MOV.U32 R118, RZ, RZ, R22 ;  /* 0x000000ffff767224 */ /* 0x010fc600078e0016 */
[----:B-1----:R-:W4:Y:S01]  /*2b340*/  LDL.LU R22, [R1+0x1210] ;  /* 0x0012100001167983 */ /* 0x002f220000300800 */
[----:B------:R-:W-:Y:S02]  /*2b350*/  IMAD.MOV.U32 R119, RZ, RZ, R109 ;  /* 0x000000ffff777224 */ /* 0x000fe400078e006d */
[----:B------:R-:W-:Y:S01]  /*2b360*/  IMAD.MOV.U32 R117, RZ, RZ, R116 ;  /* 0x000000ffff757224 */ /* 0x000fe200078e0074 */
[----:B---3--:R-:W3:Y:S01]  /*2b370*/  LDL.LU R109, [R1+0x1214] ;  /* 0x00121400016d7983 */ /* 0x008ee20000300800 */
[----:B------:R-:W-:-:S03]  /*2b380*/  IMAD.MOV.U32 R116, RZ, RZ, R23 ;  /* 0x000000ffff747224 */ /* 0x000fc600078e0017 */
[----:B------:R-:W3:Y:S01]  /*2b390*/  LDL.LU R23, [R1+0x1218] ;  /* 0x0012180001177983 */ /* 0x000ee20000300800 */
[----:B------:R-:W-:-:S04]  /*2b3a0*/  UISETP.GT.AND UP1, UPT, UR16, 0xd, UPT ;  /* 0x0000000d1000788c */ /* 0x000fc8000bf24270 */
[----:B------:R-:W-:-:S04]  /*2b3b0*/  USEL UR12, URZ, 0x4, !UP1 ;  /* 0x000000043f0c7887 */ /* 0x000fc8000c800000 */
[----:B------:R-:W-:-:S06]  /*2b3c0*/  USEL UR12, UR12, URZ, !UP0 ;  /* 0x0000003f0c0c7287 */ /* 0x000fcc000c000000 */
[----:B------:R-:W-:-:S13]  /*2b3d0*/  ISETP.NE.U32.AND P0, PT, RZ, UR12, PT ;  /* 0x0000000cff007c0c */ /* 0x000fda000bf05070 */
[----:B------:R-:W-:Y:S04]  /*2b3e0*/  LDGSTS.E [R5+0x4], desc[UR8][R118.64], P0 ;  /* 0x0000400076057fae */ /* 0x000fe80008121848 */
[----:B------:R1:W-:Y:S01]  /*2b3f0*/  LDGSTS.E [R5+0x4004], desc[UR8][R116.64], P0 ;  /* 0x0400400074057fae */ /* 0x0003e20008121848 */
[----:B------:R-:W-:-:S04]  /*2b400*/  UISETP.GT.AND UP1, UPT, UR16, 0xe, UPT ;  /* 0x0000000e1000788c */ /* 0x000fc8000bf24270 */
[----:B------:R-:W-:-:S04]  /*2b410*/  USEL UR12, URZ, 0x4, !UP1 ;  /* 0x000000043f0c7887 */ /* 0x000fc8000c800000 */
[----:B------:R-:W-:Y:S01]  /*2b420*/  USEL UR12, UR12, URZ, !UP0 ;  /* 0x0000003f0c0c7287 */ /* 0x000fe2000c000000 */
[----:B------:R-:W-:-:S05]  /*2b430*/  IADD3 R113, P1, R113, R2, RZ ;  /* 0x0000000271717210 */ /* 0x000fca0007f3e0ff */
[----:B------:R-:W-:Y:S01]  /*2b440*/  STL [R1+0x11f8], R113 ;  /* 0x0011f87101007387 */ /* 0x000fe20000100800 */
[----:B-1----:R-:W-:Y:S02]  /*2b450*/  IMAD.MOV.U32 R116, RZ, RZ, R113 ;  /* 0x000000ffff747224 */ /* 0x002fe400078e0071 */
[----:B------:R-:W-:-:S04]  /*2b460*/  IMAD.X R114, R114, 0x1, R0, P1 ;  /* 0x0000000172727824 */ /* 0x000fc800008e0600 */
[----:B------:R-:W-:Y:S01]  /*2b470*/  IMAD.MOV.U32 R117, RZ, RZ, R114 ;  /* 0x000000ffff757224 */ /* 0x000fe200078e0072 */
[----:B------:R1:W-:Y:S01]  /*2b480*/  STL [R1+0x11f4], R114 ;  /* 0x0011f47201007387 */ /* 0x0003e20000100800 */
[----:B------:R-:W-:-:S03]  /*2b490*/  IADD3 R108, P2, R108, R2, RZ ;  /* 0x000000026c6c7210 */ /* 0x000fc60007f5e0ff */
[----:B------:R1:W-:Y:S04]  /*2b4a0*/  LDGSTS.E [R5+0x8004], desc[UR8][R116.64], P0 ;  /* 0x0800400074057fae */ /* 0x0003e80008121848 */
[----:B-1----:R-:W3:Y:S04]  /*2b4b0*/  LDL.LU R114, [R1+0x121c] ;  /* 0x00121c0001727983 */ /* 0x002ee80000300800 */
[----:B------:R-:W3:Y:S01]  /*2b4c0*/  LDL.LU R113, [R1+0x1220] ;  /* 0x0012200001717983 */ /* 0x000ee20000300800 */
[----:B------:R-:W-:Y:S02]  /*2b4d0*/  IMAD.X R112, R112, 0x1, R0, P2 ;  /* 0x0000000170707824 */ /* 0x000fe400010e0600 */
[----:B------:R-:W-:Y:S01]  /*2b4e0*/  IMAD.MOV.U32 R116, RZ, RZ, R108 ;  /* 0x000000ffff747224 */ /* 0x000fe200078e006c */
[----:B------:R-:W-:Y:S01]  /*2b4f0*/  STL [R1+0x1200], R108 ;  /* 0x0012006c01007387 */ /* 0x000fe20000100800 */
[----:B------:R-:W-:-:S03]  /*2b500*/  IMAD.MOV.U32 R117, RZ, RZ, R112 ;  /* 0x000000ffff757224 */ /* 0x000fc600078e0070 */
[----:B------:R1:W-:Y:S04]  /*2b510*/  STL [R1+0x11fc], R112 ;  /* 0x0011fc7001007387 */ /* 0x0003e80000100800 */
[----:B------:R1:W-:Y:S01]  /*2b520*/  LDGSTS.E [R5+0xc004], desc[UR8][R116.64], P0 ;  /* 0x0c00400074057fae */ /* 0x0003e20008121848 */
[----:B------:R-:W-:Y:S02]  /*2b530*/  ISETP.NE.U32.AND P1, PT, RZ, UR12, PT ;  /* 0x0000000cff007c0c */ /* 0x000fe4000bf25070 */
[----:B--2---:R-:W-:-:S05]  /*2b540*/  IADD3 R111, P3, R111, R2, RZ ;  /* 0x000000026f6f7210 */ /* 0x004fca0007f7e0ff */
[----:B------:R-:W-:Y:S01]  /*2b550*/  IMAD.X R115, R115, 0x1, R0, P3 ;  /* 0x0000000173737824 */ /* 0x000fe200018e0600 */
[----:B------:R-:W-:Y:S04]  /*2b560*/  STL [R1+0x1208], R111 ;  /* 0x0012086f01007387 */ /* 0x000fe80000100800 */
[----:B-1----:R-:W2:Y:S01]  /*2b570*/  LDL.LU R112, [R1+0x1224] ;  /* 0x0012240001707983 */ /* 0x002ea20000300800 */
[----:B------:R-:W-:-:S03]  /*2b580*/  IMAD.MOV.U32 R117, RZ, RZ, R115 ;  /* 0x000000ffff757224 */ /* 0x000fc600078e0073 */
[----:B------:R1:W-:Y:S01]  /*2b590*/  STL [R1+0x1204], R115 ;  /* 0x0012047301007387 */ /* 0x0003e20000100800 */
[----:B------:R-:W-:-:S03]  /*2b5a0*/  IMAD.MOV.U32 R116, RZ, RZ, R111 ;  /* 0x000000ffff747224 */ /* 0x000fc600078e006f */
[----:B------:R-:W2:Y:S04]  /*2b5b0*/  LDL.LU R108, [R1+0x1228] ;  /* 0x00122800016c7983 */ /* 0x000ea80000300800 */
[----:B------:R3:W-:Y:S04]  /*2b5c0*/  LDGSTS.E [R5+0x8], desc[UR8][R116.64], P1 ;  /* 0x0000800074057fae */ /* 0x0007e80008921848 */
[----:B-1----:R-:W2:Y:S04]  /*2b5d0*/  LDL.LU R115, [R1+0x122c] ;  /* 0x00122c0001737983 */ /* 0x002ea80000300800 */
[----:B------:R-:W2:Y:S01]  /*2b5e0*/  LDL.LU R111, [R1+0x1230] ;  /* 0x00123000016f7983 */ /* 0x000ea20000300800 */
[----:B----4-:R-:W-:-:S05]  /*2b5f0*/  IADD3 R22, P0, R22, R2, RZ ;  /* 0x0000000216167210 */ /* 0x010fca0007f1e0ff */
[----:B------:R-:W-:Y:S01]  /*2b600*/  IMAD.X R110, R110, 0x1, R0, P0 ;  /* 0x000000016e6e7824 */ /* 0x000fe200000e0600 */
[----:B---3--:R-:W-:Y:S01]  /*2b610*/  IADD3 R23, P2, R23, R2, RZ ;  /* 0x0000000217177210 */ /* 0x008fe20007f5e0ff */
[----:B------:R1:W-:Y:S01]  /*2b620*/  STL [R1+0x1210], R22 ;  /* 0x0012101601007387 */ /* 0x0003e20000100800 */
[----:B------:R-:W-:-:S03]  /*2b630*/  IMAD.MOV.U32 R116, RZ, RZ, R22 ;  /* 0x000000ffff747224 */ /* 0x000fc600078e0016 */
[----:B------:R3:W-:Y:S01]  /*2b640*/  STL [R1+0x120c], R110 ;  /* 0x00120c6e01007387 */ /* 0x0007e20000100800 */
[----:B------:R-:W-:-:S03]  /*2b650*/  IMAD.X R109, R109, 0x1, R0, P2 ;  /* 0x000000016d6d7824 */ /* 0x000fc600010e0600 */
[----:B------:R-:W-:Y:S04]  /*2b660*/  STL [R1+0x1218], R23 ;  /* 0x0012181701007387 */ /* 0x000fe80000100800 */
[----:B-1----:R-:W4:Y:S01]  /*2b670*/  LDL.LU R22, [R1+0x1238] ;  /* 0x0012380001167983 */ /* 0x002f220000300800 */
[----:B------:R-:W-:-:S03]  /*2b680*/  IMAD.MOV.U32 R117, RZ, RZ, R110 ;  /* 0x000000ffff757224 */ /* 0x000fc600078e006e */
[----:B------:R1:W-:Y:S04]  /*2b690*/  STL [R1+0x1214], R109 ;  /* 0x0012146d01007387 */ /* 0x0003e80000100800 */
[----:B---3--:R-:W3:Y:S04]  /*2b6a0*/  LDL.LU R110, [R1+0x1234] ;  /* 0x00123400016e7983 */ /* 0x008ee80000300800 */
[----:B------:R1:W-:Y:S01]  /*2b6b0*/  LDGSTS.E [R5+0x4008], desc[UR8][R116.64], P1 ;  /* 0x0400800074057fae */ /* 0x0003e20008921848 */
[----:B------:R-:W-:Y:S01]  /*2b6c0*/  UISETP.GT.AND UP1, UPT, UR16, 0xf, UPT ;  /* 0x0000000f1000788c */ /* 0x000fe2000bf24270 */
[----:B-1----:R-:W-:-:S02]  /*2b6d0*/  IMAD.MOV.U32 R116, RZ, RZ, R23 ;  /* 0x000000ffff747224 */ /* 0x002fc400078e0017 */
[----:B------:R-:W-:Y:S02]  /*2b6e0*/  IMAD.MOV.U32 R117, RZ, RZ, R109 ;  /* 0x000000ffff757224 */ /* 0x000fe400078e006d */
[----:B------:R-:W3:Y:S04]  /*2b6f0*/  LDL.LU R109, [R1+0x123c] ;  /* 0x00123c00016d7983 */ /* 0x000ee80000300800 */
[----:B------:R-:W3:Y:S04]  /*2b700*/  LDL.LU R23, [R1+0x1240] ;  /* 0x0012400001177983 */ /* 0x000ee80000300800 */
[----:B------:R-:W-:Y:S01]  /*2b710*/  LDGSTS.E [R5+0x8008], desc[UR8][R116.64], P1 ;  /* 0x0800800074057fae */ /* 0x000fe20008921848 */
[----:B------:R-:W-:-:S04]  /*2b720*/  USEL UR12, URZ, 0x4, !UP1 ;  /* 0x000000043f0c7887 */ /* 0x000fc8000c800000 */
[----:B------:R-:W-:Y:S01]  /*2b730*/  USEL UR12, UR12, URZ, !UP0 ;  /* 0x0000003f0c0c7287 */ /* 0x000fe2000c000000 */
[----:B------:R-:W-:-:S05]  /*2b740*/  IADD3 R113, P0, R113, R2, RZ ;  /* 0x0000000271717210 */ /* 0x000fca0007f1e0ff */
        /* <DEDUP_REMOVED lines=9> */
[----:B--2---:R-:W-:-:S05]  /*2b7e0*/  IADD3 R108, P1, R108, R2, RZ ;  /* 0x000000026c6c7210 */ /* 0x004fca0007f3e0ff */
[----:B------:R-:W-:Y:S01]  /*2b7f0*/  IMAD.X R112, R112, 0x1, R0, P1 ;  /* 0x0000000170707824 */ /* 0x000fe200008e0600 */
        /* <DEDUP_REMOVED lines=10> */
[----:B------:R1:W-:Y:S04]  /*2b8a0*/  LDGSTS.E [R5+0xc], desc[UR8][R118.64], P0 ;  /* 0x0000c00076057fae */ /* 0x0003e80008121848 */
[----:B------:R-:W2:Y:S01]  /*2b8b0*/  LDL.LU R112, [R1+0x15d4] ;  /* 0x0015d40001707983 */ /* 0x000ea20000300800 */
[----:B----4-:R-:W-:Y:S01]  /*2b8c0*/  IADD3 R22, P1, R22, R2, RZ ;  /* 0x0000000216167210 */ /* 0x010fe20007f3e0ff */
[----:B-1----:R-:W-:-:S02]  /*2b8d0*/  IMAD.MOV.U32 R118, RZ, RZ, R111 ;  /* 0x000000ffff767224 */ /* 0x002fc400078e006f */
        /* <DEDUP_REMOVED lines=10> */
[----:B------:R-:W-:Y:S01]  /*2b980*/  IADD3 R23, P2, R23, R2, RZ ;  /* 0x0000000217177210 */ /* 0x000fe20007f5e0ff */
[----:B------:R-:W-:Y:S02]  /*2b990*/  UISETP.GT.AND UP1, UPT, UR16, 0x2c, UPT ;  /* 0x0000002c1000788c */ /* 0x000fe4000bf24270 */
[----:B------:R1:W-:Y:S02]  /*2b9a0*/  LDGSTS.E [R5+0x800c], desc[UR8][R118.64], P0 ;  /* 0x0800c00076057fae */ /* 0x0003e40008121848 */
[----:B------:R-:W-:-:S02]  /*2b9b0*/  IMAD.X R109, R109, 0x1, R0, P2 ;  /* 0x000000016d6d7824 */ /* 0x000fc400010e0600 */
[----:B------:R-:W-:Y:S04]  /*2b9c0*/  STL [R1+0x1240], R23 ;  /* 0x0012401701007387 */ /* 0x000fe80000100800 */
[----:B------:R1:W-:Y:S02]  /*2b9d0*/  STL [R1+0x123c], R109 ;  /* 0x00123c6d01007387 */ /* 0x0003e40000100800 */
[----:B-1----:R-:W-:Y:S02]  /*2b9e0*/  IMAD.MOV.U32 R119, RZ, RZ, R109 ;  /* 0x000000ffff777224 */ /* 0x002fe400078e006d */
[----:B------:R-:W-:Y:S01]  /*2b9f0*/  IMAD.MOV.U32 R118, RZ, RZ, R23 ;  /* 0x000000ffff767224 */ /* 0x000fe200078e0017 */
[----:B------:R-:W-:-:S04]  /*2ba00*/  USEL UR12, URZ, 0x4, !UP1 ;  /* 0x000000043f0c7887 */ /* 0x000fc8000c800000 */
[----:B------:R-:W-:Y:S01]  /*2ba10*/  USEL UR12, UR12, URZ, !UP0 ;  /* 0x0000003f0c0c7287 */ /* 0x000fe2000c000000 */
[----:B------:R-:W-:Y:S05]  /*2ba20*/  LDGSTS.E [R5+0xc00c], desc[UR8][R118.64], P0 ;  /* 0x0c00c00076057fae */ /* 0x000fea0008121848 */
[----:B------:R-:W-:Y:S02]  /*2ba30*/  ISETP.NE.U32.AND P1, PT, RZ, UR12, PT ;  /* 0x0000000cff007c0c */ /* 0x000fe4000bf25070 */
[----:B------:R-:W-:-:S05]  /*2ba40*/  IADD3 R114, P3, R114, R2, RZ ;  /* 0x0000000272727210 */ /* 0x000fca0007f7e0ff */
        /* <DEDUP_REMOVED lines=36> */
[----:B------:R-:W-:-:S03]  /*2bc90*/  UISETP.GT.AND UP1, UPT, UR16, 0x2d, UPT ;  /* 0x0000002d1000788c */ /* 0x000fc6000bf24270 */
[----:B------:R1:W-:Y:S01]  /*2bca0*/  LDGSTS.E [R5+0x1c000], desc[UR8][R116.64], P1 ;  /* 0x1c00000074057fae */ /* 0x0003e20008921848 */
[----:B------:R-:W-:-:S04]  /*2bcb0*/  USEL UR12, URZ, 0x4, !UP1 ;  /* 0x000000043f0c7887 */ /* 0x000fc8000c800000 */
[----:B------:R-:W-:-:S06]  /*2bcc0*/  USEL UR12, UR12, URZ, !UP0 ;  /* 0x0000003f0c0c7287 */ /* 0x000fcc000c000000 */
[----:B------:R-:W-:Y:S02]  /*2bcd0*/  ISETP.NE.U32.AND P0, PT, RZ, UR12, PT ;  /* 0x0000000cff007c0c */ /* 0x000fe4000bf05070 */
        /* <DEDUP_REMOVED lines=63> */
[----:B------:R-:W3:Y:S04]  /*2c0d0*/  LDL.LU R23, [R1+0x1640] ;  /* 0x0016400001177983 */ /* 0x000ee80000300800 */
[----:B------:R-:W-:Y:S04]  /*2c0e0*/  LDGSTS.E [R5+0x14008], desc[UR8][R118.64], P1 ;  /* 0x1400800076057fae */ /* 0x000fe80008921848 */
[----:B------:R1:W-:Y:S01]  /*2c0f0*/  LDGSTS.E [R5+0x18008], desc[UR8][R116.64], P1 ;  /* 0x1800800074057fae */ /* 0x0003e20008921848 */
        /* <DEDUP_REMOVED lines=35> */
[----:B------:R-:W-:-:S03]  /*2c330*/  IADD3 R23, P2, R23, R2, RZ ;  /* 0x0000000217177210 */ /* 0x000fc60007f5e0ff */
        /* <DEDUP_REMOVED lines=11> */
[----:B------:R-:W4:Y:S01]  /*2c3f0*/  LDL.LU R111, [R1+0x125c] ;  /* 0x00125c00016f7983 */ /* 0x000f220000300800 */
[----:B------:R-:W-:-:S03]  /*2c400*/  LOP3.LUT R116, R152, 0x70, RZ, 0xc0, !PT ;  /* 0x0000007098747812 */ /* 0x000fc600078ec0ff */
[----:B------:R-:W4:Y:S02]  /*2c410*/  LDL.LU R109, [R1+0x1264] ;  /* 0x00126400016d7983 */ /* 0x000f240000300800 */
[----:B------:R-:W-:Y:S02]  /*2c420*/  IMAD R116, R153, 0x80, R116 ;  /* 0x0000008099747824 */ /* 0x000fe400078e0274 */
[----:B------:R-:W4:Y:S03]  /*2c430*/  LDL.LU R23, [R1+0x1268] ;  /* 0x0012680001177983 */ /* 0x000f260000300800 */
[----:B------:R-:W-:-:S05]  /*2c440*/  LOP3.LUT R116, R116, 0x40, RZ, 0x3c, !PT ;  /* 0x0000004074747812 */ /* 0x000fca00078e3cff */
[----:B------:R-:W-:Y:S01]  /*2c450*/  VIADD R5, R116, UR17 ;  /* 0x0000001174057c36 */ /* 0x000fe20008000000 */
        /* <DEDUP_REMOVED lines=29> */
[----:B------:R-:W-:-:S04]  /*2c630*/  UISETP.GT.AND UP1, UPT, UR16, 0x11, UPT ;  /* 0x000000111000788c */ /* 0x000fc8000bf24270 */
[----:B------:R-:W-:-:S04]  /*2c640*/  USEL UR12, URZ, 0x4, !UP1 ;  /* 0x000000043f0c7887 */ /* 0x000fc8000c800000 */
[----:B------:R-:W-:Y:S01]  /*2c650*/  USEL UR12, UR12, URZ, !UP0 ;  /* 0x0000003f0c0c7287 */ /* 0x000fe2000c000000 */
[----:B------:R-:W-:-:S05]  /*2c660*/  IADD3 R110, P1, R110, R2, RZ ;  /* 0x000000026e6e7210 */ /* 0x000fca0007f3e0ff */
[----:B------:R-:W-:Y:S01]  /*2c670*/  IMAD.X R111, R111, 0x1, R0, P1 ;  /* 0x000000016f6f7824 */ /* 0x000fe200008e0600 */
[----:B------:R-:W-:Y:S03]  /*2c680*/  STL [R1+0x1260], R110 ;  /* 0x0012606e01007387 */ /* 0x000fe60000100800 */
[----:B-1----:R-:W-:Y:S01]  /*2c690*/  IMAD.MOV.U32 R119, RZ, RZ, R111 ;  /* 0x000000ffff777224 */ /* 0x002fe200078e006f */
[----:B------:R1:W-:Y:S01]  /*2c6a0*/  STL [R1+0x125c], R111 ;  /* 0x00125c6f01007387 */ /* 0x0003e20000100800 */
[----:B------:R-:W-:-:S03]  /*2c6b0*/  IADD3 R23, P1, R23, R2, RZ ;  /* 0x0000000217177210 */ /* 0x000fc60007f3e0ff */
[----:B-1----:R-:W3:Y:S02]  /*2c6c0*/  LDL.LU R111, [R1+0x1288] ;  /* 0x00128800016f7983 */ /* 0x002ee40000300800 */
[----:B------:R-:W-:Y:S02]  /*2c6d0*/  IMAD.X R109, R109, 0x1, R0, P1 ;  /* 0x000000016d6d7824 */ /* 0x000fe400008e0600 */
[----:B------:R-:W-:Y:S01]  /*2c6e0*/  IMAD.MOV.U32 R118, RZ, RZ, R110 ;  /* 0x000000ffff767224 */ /* 0x000fe200078e006e */
[----:B------:R1:W-:Y:S04]  /*2c6f0*/  STL [R1+0x1268], R23 ;  /* 0x0012681701007387 */ /* 0x0003e80000100800 */
[----:B------:R1:W-:Y:S04]  /*2c700*/  STL [R1+0x1264], R109 ;  /* 0x0012646d01007387 */ /* 0x0003e80000100800 */
[----:B------:R1:W-:Y:S01]  /*2c710*/  LDGSTS.E [R5+0xc000], desc[UR8][R118.64], P0 ;  /* 0x0c00000076057fae */ /* 0x0003e20008121848 */
[----:B------:R-:W-:Y:S01]  /*2c720*/  ISETP.NE.U32.AND P0, PT, RZ, UR12, PT ;  /* 0x0000000cff007c0c */ /* 0x000fe2000bf05070 */
[----:B-1----:R-:W-:-:S02]  /*2c730*/  IMAD.MOV.U32 R118, RZ, RZ, R23 ;  /* 0x000000ffff767224 */ /* 0x002fc400078e0017 */
[----:B------:R-:W-:-:S10]  /*2c740*/  IMAD.MOV.U32 R119, RZ, RZ, R109 ;  /* 0x000000ffff777224 */ /* 0x000fd400078e006d */
        /* <DEDUP_REMOVED lines=8> */
[----:B------:R-:W3:Y:S01]  /*2c7d0*/  LDL.LU R109, [R1+0x1294] ;  /* 0x00129400016d7983 */ /* 0x000ee20000300800 */
[----:B-1----:R-:W-:-:S03]  /*2c7e0*/  IMAD.MOV.U32 R116, RZ, RZ, R108 ;  /* 0x000000ffff747224 */ /* 0x002fc600078e006c */
        /* <DEDUP_REMOVED lines=8> */
[----:B---3--:R-:W-:Y:S01]  /*2c870*/  IADD3 R22, P2, R22, R2, RZ ;  /* 0x0000000216167210 */ /* 0x008fe20007f5e0ff */
[----:B------:R-:W-:Y:S02]  /*2c880*/  UISETP.GT.AND UP1, UPT, UR16, 0x12, UPT ;  /* 0x000000121000788c */ /* 0x000fe4000bf24270 */
[----:B------:R2:W-:Y:S04]  /*2c890*/  LDGSTS.E [R5+0x8004], desc[UR8][R116.64], P0 ;  /* 0x0800400074057fae */ /* 0x0005e80008121848 */
[----:B-1----:R-:W3:Y:S04]  /*2c8a0*/  LDL.LU R114, [R1+0x129c] ;  /* 0x00129c0001727983 */ /* 0x002ee80000300800 */
[----:B------:R-:W4:Y:S01]  /*2c8b0*/  LDL.LU R113, [R1+0x12a0] ;  /* 0x0012a00001717983 */ /* 0x000f220000300800 */
[----:B------:R-:W-:Y:S01]  /*2c8c0*/  IMAD.X R112, R112, 0x1, R0, P2 ;  /* 0x0000000170707824 */ /* 0x000fe200010e0600 */
[----:B------:R-:W-:-:S02]  /*2c8d0*/  USEL UR12, URZ, 0x4, !UP1 ;  /* 0x000000043f0c7887 */ /* 0x000fc4000c800000 */
[----:B------:R-:W-:Y:S01]  /*2c8e0*/  STL [R1+0x1280], R22 ;  /* 0x0012801601007387 */ /* 0x000fe20000100800 */
[----:B--2---:R-:W-:Y:S02]  /*2c8f0*/  IMAD.MOV.U32 R116, RZ, RZ, R22 ;  /* 0x000000ffff747224 */ /* 0x004fe400078e0016 */
[----:B------:R-:W-:Y:S01]  /*2c900*/  IMAD.MOV.U32 R117, RZ, RZ, R112 ;  /* 0x000000ffff757224 */ /* 0x000fe200078e0070 */
[----:B------:R1:W-:Y:S01]  /*2c910*/  STL [R1+0x127c], R112 ;  /* 0x00127c7001007387 */ /* 0x0003e20000100800 */
[----:B------:R-:W-:-:S03]  /*2c920*/  USEL UR12, UR12, URZ, !UP0 ;  /* 0x0000003f0c0c7287 */ /* 0x000fc6000c000000 */
[----:B------:R2:W-:Y:S03]  /*2c930*/  LDGSTS.E [R5+0xc004], desc[UR8][R116.64], P0 ;  /* 0x0c00400074057fae */ /* 0x0005e60008121848 */
[----:B------:R-:W-:Y:S02]  /*2c940*/  ISETP.NE.U32.AND P1, PT, RZ, UR12, PT ;  /* 0x0000000cff007c0c */ /* 0x000fe4000bf25070 */
        /* <DEDUP_REMOVED lines=8> */
[----:B------:R1:W-:Y:S04]  /*2c9d0*/  LDGSTS.E [R5+0x8], desc[UR8][R116.64], P1 ;  /* 0x0000800074057fae */ /* 0x0003e80008921848 */
[----:B-1----:R-:W2:Y:S04]  /*2c9e0*/  LDL.LU R115, [R1+0x12ac] ;  /* 0x0012ac0001737983 */ /* 0x002ea80000300800 */
[----:B------:R-:W2:Y:S01]  /*2c9f0*/  LDL.LU R111, [R1+0x12b0] ;  /* 0x0012b000016f7983 */ /* 0x000ea20000300800 */
[----:B------:R-:W-:-:S05]  /*2ca00*/  IADD3 R23, P0, R23, R2, RZ ;  /* 0x0000000217177210 */ /* 0x000fca0007f1e0ff */
[----:B------:R-:W-:Y:S01]  /*2ca10*/  IMAD.X R110, R110, 0x1, R0, P0 ;  /* 0x000000016e6e7824 */ /* 0x000fe200000e0600 */
[----:B------:R-:W-:Y:S01]  /*2ca20*/  IADD3 R108, P2, R108, R2, RZ ;  /* 0x000000026c6c7210 */ /* 0x000fe20007f5e0ff */
[----:B------:R1:W-:Y:S01]  /*2ca30*/  STL [R1+0x1290], R23 ;  /* 0x0012901701007387 */ /* 0x0003e20000100800 */
[----:B------:R-:W-:-:S03]  /*2ca40*/  IMAD.MOV.U32 R116, RZ, RZ, R23 ;  /* 0x000000ffff747224 */ /* 0x000fc600078e0017 */
[----:B------:R1:W-:Y:S01]  /*2ca50*/  STL [R1+0x128c], R110 ;  /* 0x00128c6e01007387 */ /* 0x0003e20000100800 */
[----:B------:R-:W-:-:S03]  /*2ca60*/  IMAD.X R109, R109, 0x1, R0, P2 ;  /* 0x000000016d6d7824 */ /* 0x000fc600010e0600 */
[----:B------:R-:W-:Y:S04]  /*2ca70*/  STL [R1+0x1298], R108 ;  /* 0x0012986c01007387 */ /* 0x000fe80000100800 */
[----:B-1----:R-:W2:Y:S01]  /*2ca80*/  LDL.LU R23, [R1+0x12b8] ;  /* 0x0012b80001177983 */ /* 0x002ea20000300800 */
[----:B------:R-:W-:-:S03]  /*2ca90*/  IMAD.MOV.U32 R117, RZ, RZ, R110 ;  /* 0x000000ffff757224 */ /* 0x000fc600078e006e */
[----:B------:R1:W-:Y:S04]  /*2caa0*/  STL [R1+0x1294], R109 ;  /* 0x0012946d01007387 */ /* 0x0003e80000100800 */
[----:B------:R-:W2:Y:S04]  /*2cab0*/  LDL.LU R110, [R1+0x12b4] ;  /* 0x0012b400016e7983 */ /* 0x000ea80000300800 */
[----:B------:R-:W-:Y:S04]  /*2cac0*/  LDGSTS.E [R5+0x4008], desc[UR8][R116.64], P1 ;  /* 0x0400800074057fae */ /* 0x000fe80008921848 */
[----:B------:R-:W-:Y:S04]  /*2cad0*/  LDGSTS.E [R5+0x8008], desc[UR8][R108.64], P1 ;  /* 0x080080006c057fae */ /* 0x000fe80008921848 */
[----:B-1----:R-:W2:Y:S04]  /*2cae0*/  LDL.LU R109, [R1+0x12bc] ;  /* 0x0012bc00016d7983 */ /* 0x002ea80000300800 */
[----:B------:R-:W2:Y:S01]  /*2caf0*/  LDL.LU R108, [R1+0x12c0] ;  /* 0x0012c000016c7983 */ /* 0x000ea20000300800 */
[----:B----4-:R-:W-:-:S05]  /*2cb00*/  IADD3 R113, P0, R113, R2, RZ ;  /* 0x0000000271717210 */ /* 0x010fca0007f1e0ff */
[----:B---3--:R-:W-:Y:S01]  /*2cb10*/  IMAD.X R114, R114, 0x1, R0, P0 ;  /* 0x0000000172727824 */ /* 0x008fe200000e0600 */
[----:B------:R-:W-:Y:S03]  /*2cb20*/  STL [R1+0x12a0], R113 ;  /* 0x0012a07101007387 */ /* 0x000fe60000100800 */
[----:B------:R-:W-:Y:S01]  /*2cb30*/  IMAD.MOV.U32 R119, RZ, RZ, R114 ;  /* 0x000000ffff777224 */ /* 0x000fe200078e0072 */
[----:B------:R1:W-:Y:S04]  /*2cb40*/  STL [R1+0x129c], R114 ;  /* 0x00129c7201007387 */ /* 0x0003e80000100800 */
[----:B------:R-:W3:Y:S04]  /*2cb50*/  LDL.LU R116, [R1+0x1644] ;  /* 0x0016440001747983 */ /* 0x000ee80000300800 */
[----:B-1----:R-:W4:Y:S01]  /*2cb60*/  LDL.LU R114, [R1+0x1648] ;  /* 0x0016480001727983 */ /* 0x002f220000300800 */
[----:B------:R-:W-:Y:S01]  /*2cb70*/  UISETP.GT.AND UP1, UPT, UR16, 0x13, UPT ;  /* 0x000000131000788c */ /* 0x000fe2000bf24270 */
[----:B------:R-:W-:-:S03]  /*2cb80*/  IMAD.MOV.U32 R118, RZ, RZ, R113 ;  /* 0x000000ffff767224 */ /* 0x000fc600078e0071 */
[----:B------:R-:W-:Y:S02]  /*2cb90*/  USEL UR12, URZ, 0x4, !UP1 ;  /* 0x000000043f0c7887 */ /* 0x000fe4000c800000 */
[----:B------:R1:W-:Y:S02]  /*2cba0*/  LDGSTS.E [R5+0xc008], desc[UR8][R118.64], P1 ;  /* 0x0c00800076057fae */ /* 0x0003e40008921848 */
[----:B------:R-:W-:-:S06]  /*2cbb0*/  USEL UR12, UR12, URZ, !UP0 ;  /* 0x0000003f0c0c7287 */ /* 0x000fcc000c000000 */
        /* <DEDUP_REMOVED lines=34> */
[----:B----4-:R-:W-:Y:S01]  /*2cde0*/  IADD3 R114, P3, R114, R2, RZ ;  /* 0x0000000272727210 */ /* 0x010fe20007f7e0ff */
[----:B------:R-:W-:Y:S02]  /*2cdf0*/  UISETP.GT.AND UP1, UPT, UR16, 0x30, UPT ;  /* 0x000000301000788c */ /* 0x000fe4000bf24270 */
[----:B------:R-:W-:Y:S02]  /*2ce00*/  LDGSTS.E [R5+0xc00c], desc[UR8][R118.64], P0 ;  /* 0x0c00c00076057fae */ /* 0x000fe40008121848 */
[----:B---3--:R-:W-:-:S02]  /*2ce10*/  IMAD.X R116, R116, 0x1, R0, P3 ;  /* 0x0000000174747824 */ /* 0x008fc400018e0600 */
[----:B------:R-:W-:Y:S04]  /*2ce20*/  STL [R1+0x1648], R114 ;  /* 0x0016487201007387 */ /* 0x000fe80000100800 */
[----:B-1----:R-:W3:Y:S01]  /*2ce30*/  LDL.LU R109, [R1+0x1664] ;  /* 0x00166400016d7983 */ /* 0x002ee20000300800 */
[----:B------:R-:W-:-:S03]  /*2ce40*/  IMAD.MOV.U32 R117, RZ, RZ, R116 ;  /* 0x000000ffff757224 */ /* 0x000fc600078e0074 */
[----:B------:R1:W-:Y:S04]  /*2ce50*/  STL [R1+0x1644], R116 ;  /* 0x0016447401007387 */ /* 0x0003e80000100800 */
[----:B------:R-:W4:Y:S04]  /*2ce60*/  LDL.LU R108, [R1+0x1668] ;  /* 0x00166800016c7983 */ /* 0x000f280000300800 */
[----:B------:R-:W3:Y:S01]  /*2ce70*/  LDL.LU R115, [R1+0x166c] ;  /* 0x00166c0001737983 */ /* 0x000ee20000300800 */
[----:B-1----:R-:W-:-:S03]  /*2ce80*/  IMAD.MOV.U32 R116, RZ, RZ, R114 ;  /* 0x000000ffff747224 */ /* 0x002fc600078e0072 */
[----:B------:R-:W3:Y:S01]  /*2ce90*/  LDL.LU R114, [R1+0x1670] ;  /* 0x0016700001727983 */ /* 0x000ee20000300800 */
[----:B------:R-:W-:-:S04]  /*2cea0*/  USEL UR12, URZ, 0x4, !UP1 ;  /* 0x000000043f0c7887 */ /* 0x000fc8000c800000 */
[----:B------:R-:W-:-:S06]  /*2ceb0*/  USEL UR12, UR12, URZ, !UP0 ;  /* 0x0000003f0c0c7287 */ /* 0x000fcc000c000000 */
[----:B------:R-:W-:Y:S01]  /*2cec0*/  ISETP.NE.U32.AND P1, PT, RZ, UR12, PT ;  /* 0x0000000cff007c0c */ /* 0x000fe2000bf25070 */
[----:B------:R-:W-:-:S12]  /*2ced0*/  UISETP.GT.AND UP1, UPT, UR16, 0x31, UPT ;  /* 0x000000311000788c */ /* 0x000fd8000bf24270 */
[----:B------:R1:W-:Y:S01]  /*2cee0*/  LDGSTS.E [R5+0x10000], desc[UR8][R116.64], P1 ;  /* 0x1000000074057fae */ /* 0x0003e20008921848 */
[----:B------:R-:W-:-:S04]  /*2cef0*/  USEL UR12, URZ, 0x4, !UP1 ;  /* 0x000000043f0c7887 */ /* 0x000fc8000c800000 */
[----:B------:R-:W-:Y:S01]  /*2cf00*/  USEL UR12, UR12, URZ, !UP0 ;  /* 0x0000003f0c0c7287 */ /* 0x000fe2000c000000 */
[----:B--2---:R-:W-:-:S05]  /*2cf10*/  IADD3 R22, P0, R22, R2, RZ ;  /* 0x0000000216167210 */ /* 0x004fca0007f1e0ff */
[----:B------:R-:W-:Y:S01]  /*2cf20*/  IMAD.X R113, R113, 0x1, R0, P0 ;  /* 0x0000000171717824 */ /* 0x000fe200000e0600 */
[----:B------:R2:W-:Y:S01]  /*2cf30*/  STL [R1+0x1650], R22 ;  /* 0x0016501601007387 */ /* 0x0005e20000100800 */
[----:B-1----:R-:W-:-:S03]  /*2cf40*/  IMAD.MOV.U32 R116, RZ, RZ, R22 ;  /* 0x000000ffff747224 */ /* 0x002fc600078e0016 */
[----:B------:R1:W-:Y:S01]  /*2cf50*/  STL [R1+0x164c], R113 ;  /* 0x00164c7101007387 */ /* 0x0003e20000100800 */
[----:B------:R-:W-:Y:S01]  /*2cf60*/  IADD3 R111, P2, R111, R2, RZ ;  /* 0x000000026f6f7210 */ /* 0x000fe20007f5e0ff */
[----:B------:R-:W-:-:S04]  /*2cf70*/  IMAD.MOV.U32 R117, RZ, RZ, R113 ;  /* 0x000000ffff757224 */ /* 0x000fc800078e0071 */
[----:B------:R-:W-:Y:S01]  /*2cf80*/  IMAD.X R112, R112, 0x1, R0, P2 ;  /* 0x0000000170707824 */ /* 0x000fe200010e0600 */
[----:B------:R-:W-:Y:S04]  /*2cf90*/  STL [R1+0x1658], R111 ;  /* 0x0016586f01007387 */ /* 0x000fe80000100800 */
[----:B--2---:R-:W2:Y:S04]  /*2cfa0*/  LDL.LU R22, [R1+0x1678] ;  /* 0x0016780001167983 */ /* 0x004ea80000300800 */
[----:B------:R1:W-:Y:S04]  /*2cfb0*/  STL [R1+0x1654], R112 ;  /* 0x0016547001007387 */ /* 0x0003e80000100800 */
[----:B-1----:R-:W2:Y:S04]  /*2cfc0*/  LDL.LU R113, [R1+0x1674] ;  /* 0x0016740001717983 */ /* 0x002ea80000300800 */
[----:B------:R1:W-:Y:S02]  /*2cfd0*/  LDGSTS.E [R5+0x14000], desc[UR8][R116.64], P1 ;  /* 0x1400000074057fae */ /* 0x0003e40008921848 */
[----:B-1----:R-:W-:-:S02]  /*2cfe0*/  IMAD.MOV.U32 R116, RZ, RZ, R111 ;  /* 0x000000ffff747224 */ /* 0x002fc400078e006f */
[----:B------:R-:W-:Y:S02]  /*2cff0*/  IMAD.MOV.U32 R117, RZ, RZ, R112 ;  /* 0x000000ffff757224 */ /* 0x000fe400078e0070 */
[----:B------:R-:W2:Y:S04]  /*2d000*/  LDL.LU R112, [R1+0x167c] ;  /* 0x00167c0001707983 */ /* 0x000ea80000300800 */
[----:B------:R-:W2:Y:S01]  /*2d010*/  LDL.LU R111, [R1+0x1680] ;  /* 0x00168000016f7983 */ /* 0x000ea20000300800 */
[----:B------:R-:W-:-:S03]  /*2d020*/  IADD3 R23, P0, R23, R2, RZ ;  /* 0x0000000217177210 */ /* 0x000fc60007f1e0ff */
[----:B------:R1:W-:Y:S02]  /*2d030*/  LDGSTS.E [R5+0x18000], desc[UR8][R116.64], P1 ;  /* 0x1800000074057fae */ /* 0x0003e40008921848 */
[----:B------:R-:W-:Y:S02]  /*2d040*/  IMAD.X R110, R110, 0x1, R0, P0 ;  /* 0x000000016e6e7824 */ /* 0x000fe400000e0600 */
[----:B------:R-:W-:Y:S04]  /*2d050*/  STL [R1+0x1660], R23 ;  /* 0x0016601701007387 */ /* 0x000fe80000100800 */
[----:B------:R1:W-:Y:S02]  /*2d060*/  STL [R1+0x165c], R110 ;  /* 0x00165c6e01007387 */ /* 0x0003e40000100800 */
[----:B-1----:R-:W-:-:S02]  /*2d070*/  IMAD.MOV.U32 R117, RZ, RZ, R110 ;  /* 0x000000ffff757224 */ /* 0x002fc400078e006e */
[----:B------:R-:W-:Y:S01]  /*2d080*/  IMAD.MOV.U32 R116, RZ, RZ, R23 ;  /* 0x000000ffff747224 */ /* 0x000fe200078e0017 */
[----:B------:R-:W2:Y:S04]  /*2d090*/  LDL.LU R110, [R1+0x1684] ;  /* 0x00168400016e7983 */ /* 0x000ea80000300800 */
[----:B------:R-:W2:Y:S01]  /*2d0a0*/  LDL.LU R23, [R1+0x1688] ;  /* 0x0016880001177983 */ /* 0x000ea20000300800 */
[----:B------:R-:W-:-:S03]  /*2d0b0*/  ISETP.NE.U32.AND P0, PT, RZ, UR12, PT ;  /* 0x0000000cff007c0c */ /* 0x000fc6000bf05070 */
[----:B------:R1:W-:Y:S01]  /*2d0c0*/  LDGSTS.E [R5+0x1c000], desc[UR8][R116.64], P1 ;  /* 0x1c00000074057fae */ /* 0x0003e20008921848 */
[----:B----4-:R-:W-:-:S05]  /*2d0d0*/  IADD3 R108, P1, R108, R2, RZ ;  /* 0x000000026c6c7210 */ /* 0x010fca0007f3e0ff */
[----:B---3--:R-:W-:Y:S01]  /*2d0e0*/  IMAD.X R109, R109, 0x1, R0, P1 ;  /* 0x000000016d6d7824 */ /* 0x008fe200008e0600 */
        /* <DEDUP_REMOVED lines=21> */
[----:B------:R-:W-:Y:S04]  /*2d240*/  STL [R1+0x1674], R113 ;  /* 0x0016747101007387 */ /* 0x000fe80000100800 */
[----:B-1----:R-:W3:Y:S04]  /*2d250*/  LDL.LU R115, [R1+0x169c] ;  /* 0x00169c0001737983 */ /* 0x002ee80000300800 */
[----:B--2---:R-:W2:Y:S01]  /*2d260*/  LDL.LU R22, [R1+0x16a0] ;  /* 0x0016a00001167983 */ /* 0x004ea20000300800 */
[----:B------:R-:W-:-:S05]  /*2d270*/  IMAD.MOV.U32 R119, RZ, RZ, R113 ;  /* 0x000000ffff777224 */ /* 0x000fca00078e0071 */
[----:B------:R1:W-:Y:S01]  /*2d280*/  LDGSTS.E [R5+0x18004], desc[UR8][R118.64], P0 ;  /* 0x1800400076057fae */ /* 0x0003e20008121848 */
[----:B------:R-:W-:-:S05]  /*2d290*/  IADD3 R111, P2, R111, R2, RZ ;  /* 0x000000026f6f7210 */ /* 0x000fca0007f5e0ff */
[----:B------:R-:W-:Y:S01]  /*2d2a0*/  IMAD.X R112, R112, 0x1, R0, P2 ;  /* 0x0000000170707824 */ /* 0x000fe200010e0600 */
[----:B------:R1:W-:Y:S04]  /*2d2b0*/  STL [R1+0x1680], R111 ;  /* 0x0016806f01007387 */ /* 0x0003e80000100800 */
[----:B------:R1:W-:Y:S02]  /*2d2c0*/  STL [R1+0x167c], R112 ;  /* 0x00167c7001007387 */ /* 0x0003e40000100800 */
[----:B-1----:R-:W-:Y:S02]  /*2d2d0*/  IMAD.MOV.U32 R118, RZ, RZ, R111 ;  /* 0x000000ffff767224 */ /* 0x002fe400078e006f */
[----:B------:R-:W-:Y:S01]  /*2d2e0*/  IMAD.MOV.U32 R119, RZ, RZ, R112 ;  /* 0x000000ffff777224 */ /* 0x000fe200078e0070 */
[----:B------:R-:W-:-:S04]  /*2d2f0*/  IADD3 R23, P3, R23, R2, RZ ;  /* 0x0000000217177210 */ /* 0x000fc80007f7e0ff */
[----:B------:R1:W-:Y:S01]  /*2d300*/  LDGSTS.E [R5+0x1c004], desc[UR8][R118.64], P0 ;  /* 0x1c00400076057fae */ /* 0x0003e20008121848 */
[----:B------:R-:W-:-:S03]  /*2d310*/  IMAD.X R110, R110, 0x1, R0, P3 ;  /* 0x000000016e6e7824 */ /* 0x000fc600018e0600 */
[----:B------:R-:W-:Y:S04]  /*2d320*/  STL [R1+0x1688], R23 ;  /* 0x0016881701007387 */ /* 0x000fe80000100800 */
[----:B------:R-:W2:Y:S04]  /*2d330*/  LDL.LU R114, [R1+0x16a4] ;  /* 0x0016a40001727983 */ /* 0x000ea80000300800 */
[----:B------:R1:W-:Y:S01]  /*2d340*/  STL [R1+0x1684], R110 ;  /* 0x0016846e01007387 */ /* 0x0003e20000100800 */
[----:B------:R-:W-:-:S03]  /*2d350*/  IMAD.MOV.U32 R111, RZ, RZ, R110 ;  /* 0x000000ffff6f7224 */ /* 0x000fc600078e006e */
[----:B------:R-:W2:Y:S01]  /*2d360*/  LDL.LU R113, [R1+0x16a8] ;  /* 0x0016a80001717983 */ /* 0x000ea20000300800 */
[----:B------:R-:W-:-:S03]  /*2d370*/  ISETP.NE.U32.AND P1, PT, RZ, UR12, PT ;  /* 0x0000000cff007c0c */ /* 0x000fc6000bf25070 */
[----:B------:R-:W2:Y:S01]  /*2d380*/  LDL.LU R112, [R1+0x16ac] ;  /* 0x0016ac0001707983 */ /* 0x000ea20000300800 */
[----:B-1----:R-:W-:-:S03]  /*2d390*/  IMAD.MOV.U32 R110, RZ, RZ, R23 ;  /* 0x000000ffff6e7224 */ /* 0x002fc600078e0017 */
[----:B------:R-:W2:Y:S06]  /*2d3a0*/  LDL.LU R23, [R1+0x16b0] ;  /* 0x0016b00001177983 */ /* 0x000eac0000300800 */
        /* <DEDUP_REMOVED lines=8> */
[----:B------:R3:W-:Y:S01]  /*2d430*/  STL [R1+0x1698], R116 ;  /* 0x0016987401007387 */ /* 0x0007e20000100800 */
[----:B------:R-:W-:-:S03]  /*2d440*/  IMAD.MOV.U32 R118, RZ, RZ, R108 ;  /* 0x000000ffff767224 */ /* 0x000fc600078e006c */
[----:B------:R-:W4:Y:S04]  /*2d450*/  LDL.LU R111, [R1+0x16b4] ;  /* 0x0016b400016f7983 */ /* 0x000f280000300800 */
[----:B------:R3:W-:Y:S04]  /*2d460*/  STL [R1+0x1694], R117 ;  /* 0x0016947501007387 */ /* 0x0007e80000100800 */
[----:B------:R-:W4:Y:S04]  /*2d470*/  LDL.LU R110, [R1+0x16b8] ;  /* 0x0016b800016e7983 */ /* 0x000f280000300800 */
[----:B-1----:R-:W4:Y:S04]  /*2d480*/  LDL.LU R109, [R1+0x16bc] ;  /* 0x0016bc00016d7983 */ /* 0x002f280000300800 */
[----:B------:R-:W4:Y:S01]  /*2d490*/  LDL.LU R108, [R1+0x16c0] ;  /* 0x0016c000016c7983 */ /* 0x000f220000300800 */
        /* <DEDUP_REMOVED lines=8> */
[----:B---3--:R-:W-:Y:S02]  /*2d520*/  IMAD.MOV.U32 R116, RZ, RZ, R22 ;  /* 0x000000ffff747224 */ /* 0x008fe400078e0016 */
        /* <DEDUP_REMOVED lines=8> */
[----:B------:R-:W-:Y:S01]  /*2d5b0*/  IADD3 R23, P2, R23, R2, RZ ;  /* 0x0000000217177210 */ /* 0x000fe20007f5e0ff */
[----:B------:R1:W-:Y:S01]  /*2d5c0*/  STL [R1+0x16a8], R113 ;  /* 0x0016a87101007387 */ /* 0x0003e20000100800 */
[----:B--2---:R-:W-:Y:S02]  /*2d5d0*/  IMAD.MOV.U32 R116, RZ, RZ, R113 ;  /* 0x000000ffff747224 */ /* 0x004fe400078e0071 */
[----:B------:R-:W-:Y:S01]  /*2d5e0*/  IMAD.MOV.U32 R117, RZ, RZ, R114 ;  /* 0x000000ffff757224 */ /* 0x000fe200078e0072 */
[----:B------:R2:W-:Y:S01]  /*2d5f0*/  STL [R1+0x16a4], R114 ;  /* 0x0016a47201007387 */ /* 0x0005e20000100800 */
[----:B------:R-:W-:-:S03]  /*2d600*/  IMAD.X R112, R112, 0x1, R0, P2 ;  /* 0x0000000170707824 */ /* 0x000fc600010e0600 */
[----:B------:R-:W-:Y:S04]  /*2d610*/  STL [R1+0x16b0], R23 ;  /* 0x0016b01701007387 */ /* 0x000fe80000100800 */
[----:B-1----:R-:W3:Y:S04]  /*2d620*/  LDL.LU R113, [R1+0x12d0] ;  /* 0x0012d00001717983 */ /* 0x002ee80000300800 */
[----:B------:R1:W-:Y:S04]  /*2d630*/  STL [R1+0x16ac], R112 ;  /* 0x0016ac7001007387 */ /* 0x0003e80000100800 */
[----:B------:R1:W-:Y:S04]  /*2d640*/  LDGSTS.E [R5+0x1000c], desc[UR8][R116.64], P0 ;  /* 0x1000c00074057fae */ /* 0x0003e80008121848 */
[----:B--2---:R-:W2:Y:S01]  /*2d650*/  LDL.LU R114, [R1+0x12cc] ;  /* 0x0012cc0001727983 */ /* 0x004ea20000300800 */
[----:B-1----:R-:W-:-:S02]  /*2d660*/  IMAD.MOV.U32 R117, RZ, RZ, R112 ;  /* 0x000000ffff757224 */ /* 0x002fc400078e0070 */
[----:B------:R-:W-:Y:S01]  /*2d670*/  IMAD.MOV.U32 R116, RZ, RZ, R23 ;  /* 0x000000ffff747224 */ /* 0x000fe200078e0017 */
[----:B------:R-:W2:Y:S04]  /*2d680*/  LDL.LU R112, [R1+0x12d4] ;  /* 0x0012d40001707983 */ /* 0x000ea80000300800 */
[----:B------:R-:W2:Y:S04]  /*2d690*/  LDL.LU R23, [R1+0x12d8] ;  /* 0x0012d80001177983 */ /* 0x000ea80000300800 */
[----:B------:R1:W-:Y:S01]  /*2d6a0*/  LDGSTS.E [R5+0x1400c], desc[UR8][R116.64], P0 ;  /* 0x1400c00074057fae */ /* 0x0003e20008121848 */
[----:B----4-:R-:W-:-:S05]  /*2d6b0*/  IADD3 R110, P1, R110, R2, RZ ;  /* 0x000000026e6e7210 */ /* 0x010fca0007f3e0ff */
        /* <DEDUP_REMOVED lines=9> */
[----:B----4-:R-:W4:Y:S04]  /*2d750*/  LDL.LU R110, [R1+0x12e0] ;  /* 0x0012e000016e7983 */ /* 0x010f280000300800 */
[----:B-1----:R-:W4:Y:S01]  /*2d760*/  LDL.LU R111, [R1+0x12dc] ;  /* 0x0012dc00016f7983 */ /* 0x002f220000300800 */
        /* <DEDUP_REMOVED lines=13> */
[----:B---3--:R-:W-:-:S05]  /*2d840*/  IADD3 R22, P1, R22, R2, RZ ;  /* 0x0000000216167210 */ /* 0x008fca0007f3e0ff */
        /* <DEDUP_REMOVED lines=8> */
[----:B------:R-:W-:-:S05]  /*2d8d0*/  IADD3 R113, P1, R113, R2, RZ ;  /* 0x0000000271717210 */ /* 0x000fca0007f3e0ff */
[----:B------:R-:W-:Y:S01]  /*2d8e0*/  STL [R1+0x12d0], R113 ;  /* 0x0012d07101007387 */ /* 0x000fe20000100800 */
[----:B--2---:R-:W-:-:S04]  /*2d8f0*/  IMAD.X R114, R114, 0x1, R0, P1 ;  /* 0x0000000172727824 */ /* 0x004fc800008e0600 */
[----:B---3--:R-:W-:Y:S01]  /*2d900*/  IMAD.MOV.U32 R115, RZ, RZ, R114 ;  /* 0x000000ffff737224 */ /* 0x008fe200078e0072 */
[----:B------:R2:W-:Y:S01]  /*2d910*/  STL [R1+0x12cc], R114 ;  /* 0x0012cc7201007387 */ /* 0x0005e20000100800 */
[----:B------:R-:W-:Y:S01]  /*2d920*/  IADD3 R23, P2, R23, R2, RZ ;  /* 0x0000000217177210 */ /* 0x000fe20007f5e0ff */
[----:B--2---:R-:W-:-:S04]  /*2d930*/  IMAD.MOV.U32 R114, RZ, RZ, R113 ;  /* 0x000000ffff727224 */ /* 0x004fc800078e0071 */
[----:B------:R-:W-:Y:S01]  /*2d940*/  IMAD.X R112, R112, 0x1, R0, P2 ;  /* 0x0000000170707824 */ /* 0x000fe200010e0600 */
[----:B------:R-:W-:Y:S04]  /*2d950*/  STL [R1+0x12d8], R23 ;  /* 0x0012d81701007387 */ /* 0x000fe80000100800 */
[----:B------:R-:W2:Y:S04]  /*2d960*/  LDL.LU R113, [R1+0x12f8] ;  /* 0x0012f80001717983 */ /* 0x000ea80000300800 */
[----:B------:R3:W-:Y:S04]  /*2d970*/  STL [R1+0x12d4], R112 ;  /* 0x0012d47001007387 */ /* 0x0007e80000100800 */
[----:B------:R-:W-:Y:S01]  /*2d980*/  LDGSTS.E [R5+0x4000], desc[UR8][R114.64], P0 ;  /* 0x0400000072057fae */ /* 0x000fe20008121848 */
[----:B-1----:R-:W-:-:S03]  /*2d990*/  IMAD.MOV.U32 R118, RZ, RZ, R23 ;  /* 0x000000ffff767224 */ /* 0x002fc600078e0017 */
[----:B------:R-:W2:Y:S01]  /*2d9a0*/  LDL.LU R114, [R1+0x12f4] ;  /* 0x0012f40001727983 */ /* 0x000ea20000300800 */
[----:B------:R-:W-:-:S03]  /*2d9b0*/  IMAD.MOV.U32 R119, RZ, RZ, R112 ;  /* 0x000000ffff777224 */ /* 0x000fc600078e0070 */
[----:B---3--:R-:W3:Y:S04]  /*2d9c0*/  LDL.LU R112, [R1+0x12fc] ;  /* 0x0012fc0001707983 */ /* 0x008ee80000300800 */
[----:B------:R-:W3:Y:S04]  /*2d9d0*/  LDL.LU R23, [R1+0x1300] ;  /* 0x0013000001177983 */ /* 0x000ee80000300800 */
[----:B------:R-:W3:Y:S04]  /*2d9e0*/  LDL.LU R115, [R1+0x1304] ;  /* 0x0013040001737983 */ /* 0x000ee80000300800 */
[----:B------:R1:W-:Y:S01]  /*2d9f0*/  LDGSTS.E [R5+0x8000], desc[UR8][R118.64], P0 ;  /* 0x0800000076057fae */ /* 0x0003e20008121848 */
[----:B----4-:R-:W-:-:S05]  /*2da00*/  IADD3 R110, P1, R110, R2, RZ ;  /* 0x000000026e6e7210 */ /* 0x010fca0007f3e0ff */
[----:B------:R-:W-:Y:S01]  /*2da10*/  IMAD.X R111, R111, 0x1, R0, P1 ;  /* 0x000000016f6f7824 */ /* 0x000fe200008e0600 */
[----:B------:R-:W-:Y:S03]  /*2da20*/  STL [R1+0x12e0], R110 ;  /* 0x0012e06e01007387 */ /* 0x000fe60000100800 */
[----:B-1----:R-:W-:Y:S01]  /*2da30*/  IMAD.MOV.U32 R119, RZ, RZ, R111 ;  /* 0x000000ffff777224 */ /* 0x002fe200078e006f */
[----:B------:R1:W-:Y:S04]  /*2da40*/  STL [R1+0x12dc], R111 ;  /* 0x0012dc6f01007387 */ /* 0x0003e80000100800 */
[----:B-1----:R-:W4:Y:S01]  /*2da50*/  LDL.LU R111, [R1+0x1308] ;  /* 0x00130800016f7983 */ /* 0x002f220000300800 */
[----:B------:R-:W-:Y:S01]  /*2da60*/  UISETP.GT.AND UP1, UPT, UR16, 0x15, UPT ;  /* 0x000000151000788c */ /* 0x000fe2000bf24270 */
[----:B------:R-:W-:-:S03]  /*2da70*/  IMAD.MOV.U32 R118, RZ, RZ, R110 ;  /* 0x000000ffff767224 */ /* 0x000fc600078e006e */
[----:B------:R-:W-:Y:S02]  /*2da80*/  USEL UR12, URZ, 0x4, !UP1 ;  /* 0x000000043f0c7887 */ /* 0x000fe4000c800000 */
[----:B------:R1:W-:Y:S01]  /*2da90*/  LDGSTS.E [R5+0xc000], desc[UR8][R118.64], P0 ;  /* 0x0c00000076057fae */ /* 0x0003e20008121848 */
[----:B------:R-:W-:Y:S01]  /*2daa0*/  IADD3 R108, P1, R108, R2, RZ ;  /* 0x000000026c6c7210 */ /* 0x000fe20007f3e0ff */
[----:B------:R-:W-:-:S04]  /*2dab0*/  USEL UR12, UR12, URZ, !UP0 ;  /* 0x0000003f0c0c7287 */ /* 0x000fc8000c000000 */
[----:B------:R-:W-:Y:S01]  /*2dac0*/  IMAD.X R109, R109, 0x1, R0, P1 ;  /* 0x000000016d6d7824 */ /* 0x000fe200008e0600 */
[----:B------:R-:W-:Y:S04]  /*2dad0*/  STL [R1+0x12e8], R108 ;  /* 0x0012e86c01007387 */ /* 0x000fe80000100800 */
[----:B------:R1:W-:Y:S02]  /*2dae0*/  STL [R1+0x12e4], R109 ;  /* 0x0012e46d01007387 */ /* 0x0003e40000100800 */
[----:B-1----:R-:W-:Y:S01]  /*2daf0*/  IMAD.MOV.U32 R119, RZ, RZ, R109 ;  /* 0x000000ffff777224 */ /* 0x002fe200078e006d */
[----:B------:R-:W-:Y:S01]  /*2db00*/  ISETP.NE.U32.AND P0, PT, RZ, UR12, PT ;  /* 0x0000000cff007c0c */ /* 0x000fe2000bf05070 */
[----:B------:R-:W-:-:S12]  /*2db10*/  IMAD.MOV.U32 R118, RZ, RZ, R108 ;  /* 0x000000ffff767224 */ /* 0x000fd800078e006c */
[----:B------:R-:W-:Y:S01]  /*2db20*/  LDGSTS.E [R5+0x4], desc[UR8][R118.64], P0 ;  /* 0x0000400076057fae */ /* 0x000fe20008121848 */
[----:B------:R-:W-:-:S05]  /*2db30*/  IADD3 R22, P2, R22, R2, RZ ;  /* 0x0000000216167210 */ /* 0x000fca0007f5e0ff */
[----:B------:R-:W-:Y:S01]  /*2db40*/  IMAD.X R116, R116, 0x1, R0, P2 ;  /* 0x0000000174747824 */ /* 0x000fe200010e0600 */
[----:B------:R-:W-:Y:S04]  /*2db50*/  STL [R1+0x12f0], R22 ;  /* 0x0012f01601007387 */ /* 0x000fe80000100800 */
[----:B------:R-:W4:Y:S04]  /*2db60*/  LDL.LU R110, [R1+0x130c] ;  /* 0x00130c00016e7983 */ /* 0x000f280000300800 */
[----:B------:R1:W-:Y:S04]  /*2db70*/  STL [R1+0x12ec], R116 ;  /* 0x0012ec7401007387 */ /* 0x0003e80000100800 */
[----:B------:R-:W4:Y:S01]  /*2db80*/  LDL.LU R109, [R1+0x1310] ;  /* 0x00131000016d7983 */ /* 0x000f220000300800 */
[----:B------:R-:W-:-:S03]  /*2db90*/  IMAD.MOV.U32 R117, RZ, RZ, R116 ;  /* 0x000000ffff757224 */ /* 0x000fc600078e0074 */
[----:B------:R-:W4:Y:S01]  /*2dba0*/  LDL.LU R108, [R1+0x1314] ;  /* 0x00131400016c7983 */ /* 0x000f220000300800 */
[----:B-1----:R-:W-:-:S03]  /*2dbb0*/  IMAD.MOV.U32 R116, RZ, RZ, R22 ;  /* 0x000000ffff747224 */ /* 0x002fc600078e0016 */
[----:B------:R-:W4:Y:S04]  /*2dbc0*/  LDL.LU R22, [R1+0x1318] ;  /* 0x0013180001167983 */ /* 0x000f280000300800 */
[----:B------:R1:W-:Y:S01]  /*2dbd0*/  LDGSTS.E [R5+0x4004], desc[UR8][R116.64], P0 ;  /* 0x0400400074057fae */ /* 0x0003e20008121848 */
[----:B--2---:R-:W-:-:S05]  /*2dbe0*/  IADD3 R113, P1, R113, R2, RZ ;  /* 0x0000000271717210 */ /* 0x004fca0007f3e0ff */
[----:B------:R-:W-:Y:S01]  /*2dbf0*/  STL [R1+0x12f8], R113 ;  /* 0x0012f87101007387 */ /* 0x000fe20000100800 */
[----:B-1----:R-:W-:Y:S02]  /*2dc00*/  IMAD.MOV.U32 R116, RZ, RZ, R113 ;  /* 0x000000ffff747224 */ /* 0x002fe400078e0071 */
[----:B------:R-:W-:-:S04]  /*2dc10*/  IMAD.X R114, R114, 0x1, R0, P1 ;  /* 0x0000000172727824 */ /* 0x000fc800008e0600 */
[----:B------:R-:W-:Y:S01]  /*2dc20*/  IMAD.MOV.U32 R117, RZ, RZ, R114 ;  /* 0x000000ffff757224 */ /* 0x000fe200078e0072 */
[----:B------:R1:W-:Y:S01]  /*2dc30*/  STL [R1+0x12f4], R114 ;  /* 0x0012f47201007387 */ /* 0x0003e20000100800 */
[----:B---3--:R-:W-:-:S03]  /*2dc40*/  IADD3 R23, P2, R23, R2, RZ ;  /* 0x0000000217177210 */ /* 0x008fc60007f5e0ff */
[----:B------:R2:W-:Y:S04]  /*2dc50*/  LDGSTS.E [R5+0x8004], desc[UR8][R116.64], P0 ;  /* 0x0800400074057fae */ /* 0x0005e80008121848 */
[----:B-1----:R-:W3:Y:S04]  /*2dc60*/  LDL.LU R114, [R1+0x131c] ;  /* 0x00131c0001727983 */ /* 0x002ee80000300800 */
[----:B------:R-:W3:Y:S01]  /*2dc70*/  LDL.LU R113, [R1+0x1320] ;  /* 0x0013200001717983 */ /* 0x000ee20000300800 */
[----:B------:R-:W-:Y:S02]  /*2dc80*/  IMAD.X R112, R112, 0x1, R0, P2 ;  /* 0x0000000170707824 */ /* 0x000fe400010e0600 */
[----:B--2---:R-:W-:Y:S01]  /*2dc90*/  IMAD.MOV.U32 R116, RZ, RZ, R23 ;  /* 0x000000ffff747224 */ /* 0x004fe200078e0017 */
[----:B------:R-:W-:Y:S01]  /*2dca0*/  STL [R1+0x1300], R23 ;  /* 0x0013001701007387 */ /* 0x000fe20000100800 */
[----:B------:R-:W-:-:S03]  /*2dcb0*/  IMAD.MOV.U32 R117, RZ, RZ, R112 ;  /* 0x000000ffff757224 */ /* 0x000fc600078e0070 */
[----:B------:R1:W-:Y:S04]  /*2dcc0*/  STL [R1+0x12fc], R112 ;  /* 0x0012fc7001007387 */ /* 0x0003e80000100800 */
[----:B------:R2:W-:Y:S01]  /*2dcd0*/  LDGSTS.E [R5+0xc004], desc[UR8][R116.64], P0 ;  /* 0x0c00400074057fae */ /* 0x0005e20008121848 */
[----:B----4-:R-:W-:-:S05]  /*2dce0*/  IADD3 R111, P3, R111, R2, RZ ;  /* 0x000000026f6f7210 */ /* 0x010fca0007f7e0ff */
[----:B------:R-:W-:Y:S01]  /*2dcf0*/  IMAD.X R115, R115, 0x1, R0, P3 ;  /* 0x0000000173737824 */ /* 0x000fe200018e0600 */
[----:B------:R-:W-:Y:S04]  /*2dd00*/  STL [R1+0x1308], R111 ;  /* 0x0013086f01007387 */ /* 0x000fe80000100800 */
[----:B-1----:R-:W4:Y:S01]  /*2dd10*/  LDL.LU R112, [R1+0x1324] ;  /* 0x0013240001707983 */ /* 0x002f220000300800 */
[----:B--2---:R-:W-:-:S03]  /*2dd20*/  IMAD.MOV.U32 R117, RZ, RZ, R115 ;  /* 0x000000ffff757224 */ /* 0x004fc600078e0073 */
[----:B------:R1:W-:Y:S01]  /*2dd30*/  STL [R1+0x1304], R115 ;  /* 0x0013047301007387 */ /* 0x0003e20000100800 */
[----:B------:R-:W-:-:S03]  /*2dd40*/  IMAD.MOV.U32 R116, RZ, RZ, R111 ;  /* 0x000000ffff747224 */ /* 0x000fc600078e006f */
[----:B------:R-:W2:Y:S04]  /*2dd50*/  LDL.LU R23, [R1+0x1328] ;  /* 0x0013280001177983 */ /* 0x000ea80000300800 */
[----:B-1----:R-:W4:Y:S04]  /*2dd60*/  LDL.LU R115, [R1+0x132c] ;  /* 0x00132c0001737983 */ /* 0x002f280000300800 */
[----:B------:R-:W4:Y:S01]  /*2dd70*/  LDL.LU R111, [R1+0x1330] ;  /* 0x00133000016f7983 */ /* 0x000f220000300800 */
        /* <DEDUP_REMOVED lines=9> */
[--C-:B------:R-:W-:Y:S01]  /*2de10*/  IMAD.X R110, R110, 0x1, R0.reuse, P0 ;  /* 0x000000016e6e7824 */ /* 0x100fe200000e0600 */
[----:B------:R-:W-:Y:S01]  /*2de20*/  IADD3 R22, P2, R22, R2, RZ ;  /* 0x0000000216167210 */ /* 0x000fe20007f5e0ff */
[----:B------:R1:W-:Y:S02]  /*2de30*/  STL [R1+0x1310], R109 ;  /* 0x0013106d01007387 */ /* 0x0003e40000100800 */
[----:B-1----:R-:W-:Y:S02]  /*2de40*/  IMAD.MOV.U32 R116, RZ, RZ, R109 ;  /* 0x000000ffff747224 */ /* 0x002fe400078e006d */
[----:B------:R1:W-:Y:S01]  /*2de50*/  STL [R1+0x130c], R110 ;  /* 0x00130c6e01007387 */ /* 0x0003e20000100800 */
[----:B------:R-:W-:-:S03]  /*2de60*/  IMAD.X R108, R108, 0x1, R0, P2 ;  /* 0x000000016c6c7824 */ /* 0x000fc600010e0600 */
[----:B------:R-:W-:Y:S04]  /*2de70*/  STL [R1+0x1318], R22 ;  /* 0x0013181601007387 */ /* 0x000fe80000100800 */
[----:B------:R-:W4:Y:S01]  /*2de80*/  LDL.LU R109, [R1+0x1338] ;  /* 0x00133800016d7983 */ /* 0x000f220000300800 */
[----:B------:R-:W-:-:S03]  /*2de90*/  IMAD.MOV.U32 R117, RZ, RZ, R110 ;  /* 0x000000ffff757224 */ /* 0x000fc600078e006e */
[----:B------:R1:W-:Y:S04]  /*2dea0*/  STL [R1+0x1314], R108 ;  /* 0x0013146c01007387 */ /* 0x0003e80000100800 */
[----:B-1----:R-:W4:Y:S04]  /*2deb0*/  LDL.LU R110, [R1+0x1334] ;  /* 0x00133400016e7983 */ /* 0x002f280000300800 */
[----:B------:R1:W-:Y:S02]  /*2dec0*/  LDGSTS.E [R5+0x4008], desc[UR8][R116.64], P1 ;  /* 0x0400800074057fae */ /* 0x0003e40008921848 */
[----:B-1----:R-:W-:-:S02]  /*2ded0*/  IMAD.MOV.U32 R116, RZ, RZ, R22 ;  /* 0x000000ffff747224 */ /* 0x002fc400078e0016 */
[----:B------:R-:W-:Y:S02]  /*2dee0*/  IMAD.MOV.U32 R117, RZ, RZ, R108 ;  /* 0x000000ffff757224 */ /* 0x000fe400078e006c */
[----:B------:R-:W4:Y:S04]  /*2def0*/  LDL.LU R108, [R1+0x133c] ;  /* 0x00133c00016c7983 */ /* 0x000f280000300800 */
[----:B------:R-:W4:Y:S04]  /*2df00*/  LDL.LU R22, [R1+0x1340] ;  /* 0x0013400001167983 */ /* 0x000f280000300800 */
[----:B------:R-:W-:Y:S01]  /*2df10*/  LDGSTS.E [R5+0x8008], desc[UR8][R116.64], P1 ;  /* 0x0800800074057fae */ /* 0x000fe20008921848 */
        /* <DEDUP_REMOVED lines=11> */
[--C-:B----4-:R-:W-:Y:S01]  /*2dfd0*/  IMAD.X R112, R112, 0x1, R0.reuse, P1 ;  /* 0x0000000170707824 */ /* 0x110fe200008e0600 */
        /* <DEDUP_REMOVED lines=12> */
[----:B-1----:R-:W-:-:S03]  /*2e0a0*/  IMAD.MOV.U32 R118, RZ, RZ, R111 ;  /* 0x000000ffff767224 */ /* 0x002fc600078e006f */
[----:B------:R-:W4:Y:S01]  /*2e0b0*/  LDL.LU R111, [R1+0x16d8] ;  /* 0x0016d800016f7983 */ /* 0x000f220000300800 */
        /* <DEDUP_REMOVED lines=12> */
[----:B-1----:R-:W4:Y:S04]  /*2e180*/  LDL.LU R110, [R1+0x16dc] ;  /* 0x0016dc00016e7983 */ /* 0x002f280000300800 */
[----:B------:R-:W4:Y:S01]  /*2e190*/  LDL.LU R109, [R1+0x16e0] ;  /* 0x0016e000016d7983 */ /* 0x000f220000300800 */
        /* <DEDUP_REMOVED lines=8> */
[----:B---3--:R-:W-:-:S05]  /*2e220*/  IADD3 R114, P3, R114, R2, RZ ;  /* 0x0000000272727210 */ /* 0x008fca0007f7e0ff */
[----:B------:R-:W-:Y:S01]  /*2e230*/  IMAD.X R116, R116, 0x1, R0, P3 ;  /* 0x0000000174747824 */ /* 0x000fe200018e0600 */
[----:B------:R-:W-:Y:S04]  /*2e240*/  STL [R1+0x16c8], R114 ;  /* 0x0016c87201007387 */ /* 0x000fe80000100800 */
[----:B-1----:R-:W3:Y:S01]  /*2e250*/  LDL.LU R108, [R1+0x16e4] ;  /* 0x0016e400016c7983 */ /* 0x002ee20000300800 */
        /* <DEDUP_REMOVED lines=24> */
[----:B----4-:R-:W4:Y:S04]  /*2e3e0*/  LDL.LU R112, [R1+0x16fc] ;  /* 0x0016fc0001707983 */ /* 0x010f280000300800 */
[----:B------:R-:W4:Y:S01]  /*2e3f0*/  LDL.LU R111, [R1+0x1700] ;  /* 0x00170000016f7983 */ /* 0x000f220000300800 */
[----:B------:R-:W-:-:S03]  /*2e400*/  USEL UR12, UR12, URZ, !UP0 ;  /* 0x0000003f0c0c7287 */ /* 0x000fc6000c000000 */
[----:B------:R1:W-:Y:S01]  /*2e410*/  LDGSTS.E [R5+0x18000], desc[UR8][R116.64], P1 ;  /* 0x1800000074057fae */ /* 0x0003e20008921848 */
        /* <DEDUP_REMOVED lines=8> */
[----:B-1----:R-:W4:Y:S04]  /*2e4a0*/  LDL.LU R110, [R1+0x1704] ;  /* 0x00170400016e7983 */ /* 0x002f280000300800 */
[----:B------:R-:W4:Y:S01]  /*2e4b0*/  LDL.LU R109, [R1+0x1708] ;  /* 0x00170800016d7983 */ /* 0x000f220000300800 */
[----:B---3--:R-:W-:-:S05]  /*2e4c0*/  IADD3 R22, P1, R22, R2, RZ ;  /* 0x0000000216167210 */ /* 0x008fca0007f3e0ff */
[----:B------:R-:W-:Y:S01]  /*2e4d0*/  IMAD.X R108, R108, 0x1, R0, P1 ;  /* 0x000000016c6c7824 */ /* 0x000fe200008e0600 */
        /* <DEDUP_REMOVED lines=21> */
[----:B------:R-:W-:Y:S01]  /*2e630*/  UISETP.GT.AND UP1, UPT, UR16, 0x36, UPT ;  /* 0x000000361000788c */ /* 0x000fe2000bf24270 */
[----:B------:R-:W-:Y:S01]  /*2e640*/  IMAD.MOV.U32 R119, RZ, RZ, R113 ;  /* 0x000000ffff777224 */ /* 0x000fe200078e0071 */
[----:B----4-:R-:W-:-:S02]  /*2e650*/  IADD3 R111, P2, R111, R2, RZ ;  /* 0x000000026f6f7210 */ /* 0x010fc40007f5e0ff */
[----:B------:R-:W-:Y:S02]  /*2e660*/  USEL UR12, URZ, 0x4, !UP1 ;  /* 0x000000043f0c7887 */ /* 0x000fe4000c800000 */
[----:B------:R1:W-:Y:S01]  /*2e670*/  LDGSTS.E [R5+0x18004], desc[UR8][R118.64], P0 ;  /* 0x1800400076057fae */ /* 0x0003e20008121848 */
[----:B------:R-:W-:-:S03]  /*2e680*/  IMAD.X R112, R112, 0x1, R0, P2 ;  /* 0x0000000170707824 */ /* 0x000fc600010e0600 */
[----:B------:R-:W-:Y:S04]  /*2e690*/  STL [R1+0x1700], R111 ;  /* 0x0017006f01007387 */ /* 0x000fe80000100800 */
[----:B------:R4:W-:Y:S01]  /*2e6a0*/  STL [R1+0x16fc], R112 ;  /* 0x0016fc7001007387 */ /* 0x0009e20000100800 */
[----:B------:R-:W-:Y:S01]  /*2e6b0*/  USEL UR12, UR12, URZ, !UP0 ;  /* 0x0000003f0c0c7287 */ /* 0x000fe2000c000000 */
[----:B-1----:R-:W-:Y:S02]  /*2e6c0*/  IMAD.MOV.U32 R118, RZ, RZ, R111 ;  /* 0x000000ffff767224 */ /* 0x002fe400078e006f */
[----:B------:R-:W-:-:S03]  /*2e6d0*/  IMAD.MOV.U32 R119, RZ, RZ, R112 ;  /* 0x000000ffff777224 */ /* 0x000fc600078e0070 */
[----:B------:R-:W-:Y:S02]  /*2e6e0*/  ISETP.NE.U32.AND P1, PT, RZ, UR12, PT ;  /* 0x0000000cff007c0c */ /* 0x000fe4000bf25070 */
[----:B------:R1:W-:Y:S01]  /*2e6f0*/  LDGSTS.E [R5+0x1c004], desc[UR8][R118.64], P0 ;  /* 0x1c00400076057fae */ /* 0x0003e20008121848 */
[----:B------:R-:W-:-:S05]  /*2e700*/  IADD3 R109, P3, R109, R2, RZ ;  /* 0x000000026d6d7210 */ /* 0x000fca0007f7e0ff */
[----:B------:R-:W-:Y:S01]  /*2e710*/  IMAD.X R110, R110, 0x1, R0, P3 ;  /* 0x000000016e6e7824 */ /* 0x000fe200018e0600 */
[----:B------:R-:W-:Y:S04]  /*2e720*/  STL [R1+0x1708], R109 ;  /* 0x0017086d01007387 */ /* 0x000fe80000100800 */
[----:B------:R-:W2:Y:S04]  /*2e730*/  LDL.LU R114, [R1+0x1724] ;  /* 0x0017240001727983 */ /* 0x000ea80000300800 */
[----:B------:R3:W-:Y:S04]  /*2e740*/  STL [R1+0x1704], R110 ;  /* 0x0017046e01007387 */ /* 0x0007e80000100800 */
[----:B------:R-:W2:Y:S04]  /*2e750*/  LDL.LU R113, [R1+0x1728] ;  /* 0x0017280001717983 */ /* 0x000ea80000300800 */
[----:B----4-:R-:W4:Y:S04]  /*2e760*/  LDL.LU R112, [R1+0x172c] ;  /* 0x00172c0001707983 */ /* 0x010f280000300800 */
[----:B------:R-:W4:Y:S01]  /*2e770*/  LDL.LU R111, [R1+0x1730] ;  /* 0x00173000016f7983 */ /* 0x000f220000300800 */
[----:B-1----:R-:W-:-:S02]  /*2e780*/  IMAD.MOV.U32 R118, RZ, RZ, R109 ;  /* 0x000000ffff767224 */ /* 0x002fc400078e006d */
[----:B------:R-:W-:-:S05]  /*2e790*/  IMAD.MOV.U32 R119, RZ, RZ, R110 ;  /* 0x000000ffff777224 */ /* 0x000fca00078e006e */
[----:B------:R1:W-:Y:S01]  /*2e7a0*/  LDGSTS.E [R5+0x10008], desc[UR8][R118.64], P1 ;  /* 0x1000800076057fae */ /* 0x0003e20008921848 */
[----:B---3--:R-:W-:-:S05]  /*2e7b0*/  IADD3 R22, P0, R22, R2, RZ ;  /* 0x0000000216167210 */ /* 0x008fca0007f1e0ff */
[--C-:B------:R-:W-:Y:S01]  /*2e7c0*/  IMAD.X R108, R108, 0x1, R0.reuse, P0 ;  /* 0x000000016c6c7824 */ /* 0x100fe200000e0600 */
[----:B------:R-:W-:Y:S01]  /*2e7d0*/  IADD3 R116, P2, R116, R2, RZ ;  /* 0x0000000274747210 */ /* 0x000fe20007f5e0ff */
[----:B------:R3:W-:Y:S04]  /*2e7e0*/  STL [R1+0x1710], R22 ;  /* 0x0017101601007387 */ /* 0x0007e80000100800 */
[----:B------:R-:W-:Y:S01]  /*2e7f0*/  IMAD.X R117, R117, 0x1, R0, P2 ;  /* 0x0000000175757824 */ /* 0x000fe200010e0600 */
[----:B------:R3:W-:Y:S01]  /*2e800*/  STL [R1+0x170c], R108 ;  /* 0x00170c6c01007387 */ /* 0x0007e20000100800 */
[----:B-1----:R-:W-:-:S03]  /*2e810*/  IMAD.MOV.U32 R118, RZ, RZ, R22 ;  /* 0x000000ffff767224 */ /* 0x002fc600078e0016 */
[----:B------:R1:W-:Y:S04]  /*2e820*/  STL [R1+0x1718], R116 ;  /* 0x0017187401007387 */ /* 0x0003e80000100800 */
[----:B------:R-:W4:Y:S04]  /*2e830*/  LDL.LU R110, [R1+0x1734] ;  /* 0x00173400016e7983 */ /* 0x000f280000300800 */
[----:B------:R1:W-:Y:S01]  /*2e840*/  STL [R1+0x1714], R117 ;  /* 0x0017147501007387 */ /* 0x0003e20000100800 */
[----:B------:R-:W-:-:S03]  /*2e850*/  IMAD.MOV.U32 R119, RZ, RZ, R108 ;  /* 0x000000ffff777224 */ /* 0x000fc600078e006c */
[----:B---3--:R-:W3:Y:S04]  /*2e860*/  LDL.LU R22, [R1+0x1738] ;  /* 0x0017380001167983 */ /* 0x008ee80000300800 */
        /* <DEDUP_REMOVED lines=10> */
[----:B------:R-:W-:-:S03]  /*2e910*/  UISETP.GT.AND UP1, UPT, UR16, 0x37, UPT ;  /* 0x000000371000788c */ /* 0x000fc6000bf24270 */
[----:B------:R2:W-:Y:S04]  /*2e920*/  LDGSTS.E [R5+0x1c008], desc[UR8][R116.64], P1 ;  /* 0x1c00800074057fae */ /* 0x0005e80008921848 */
[----:B-1----:R-:W3:Y:S04]  /*2e930*/  LDL.LU R115, [R1+0x1344] ;  /* 0x0013440001737983 */ /* 0x002ee80000300800 */
[----:B------:R-:W3:Y:S01]  /*2e940*/  LDL.LU R23, [R1+0x1348] ;  /* 0x0013480001177983 */ /* 0x000ee20000300800 */
        /* <DEDUP_REMOVED lines=8> */
[----:B----4-:R-:W-:Y:S01]  /*2e9d0*/  IADD3 R111, P2, R111, R2, RZ ;  /* 0x000000026f6f7210 */ /* 0x010fe20007f5e0ff */
[----:B------:R1:W-:Y:S01]  /*2e9e0*/  STL [R1+0x1728], R113 ;  /* 0x0017287101007387 */ /* 0x0003e20000100800 */
[----:B--2---:R-:W-:Y:S02]  /*2e9f0*/  IMAD.MOV.U32 R116, RZ, RZ, R113 ;  /* 0x000000ffff747224 */ /* 0x004fe400078e0071 */
[----:B------:R-:W-:Y:S01]  /*2ea00*/  IMAD.MOV.U32 R117, RZ, RZ, R114 ;  /* 0x000000ffff757224 */ /* 0x000fe200078e0072 */
[----:B------:R2:W-:Y:S01]  /*2ea10*/  STL [R1+0x1724], R114 ;  /* 0x0017247201007387 */ /* 0x0005e20000100800 */
[----:B------:R-:W-:-:S03]  /*2ea20*/  IMAD.X R112, R112, 0x1, R0, P2 ;  /* 0x0000000170707824 */ /* 0x000fc600010e0600 */
[----:B------:R-:W-:Y:S04]  /*2ea30*/  STL [R1+0x1730], R111 ;  /* 0x0017306f01007387 */ /* 0x000fe80000100800 */
[----:B-1----:R-:W4:Y:S04]  /*2ea40*/  LDL.LU R113, [R1+0x1350] ;  /* 0x0013500001717983 */ /* 0x002f280000300800 */
        /* <DEDUP_REMOVED lines=8> */
[----:B---3--:R-:W-:-:S05]  /*2ead0*/  IADD3 R22, P1, R22, R2, RZ ;  /* 0x0000000216167210 */ /* 0x008fca0007f3e0ff */
[----:B------:R-:W-:Y:S01]  /*2eae0*/  IMAD.X R110, R110, 0x1, R0, P1 ;  /* 0x000000016e6e7824 */ /* 0x000fe200008e0600 */
[----:B------:R-:W-:Y:S01]  /*2eaf0*/  IADD3 R108, P2, R108, R2, RZ ;  /* 0x000000026c6c7210 */ /* 0x000fe20007f5e0ff */
[----:B-1----:R-:W-:Y:S02]  /*2eb00*/  IMAD.MOV.U32 R116, RZ, RZ, R22 ;  /* 0x000000ffff747224 */ /* 0x002fe400078e0016 */
[----:B------:R-:W-:Y:S02]  /*2eb10*/  IMAD.MOV.U32 R117, RZ, RZ, R110 ;  /* 0x000000ffff757224 */ /* 0x000fe400078e006e */
[----:B------:R-:W-:Y:S01]  /*2eb20*/  IMAD.X R109, R109, 0x1, R0, P2 ;  /* 0x000000016d6d7824 */ /* 0x000fe200010e0600 */
[----:B------:R1:W-:Y:S04]  /*2eb30*/  STL [R1+0x1738], R22 ;  /* 0x0017381601007387 */ /* 0x0003e80000100800 */
[----:B------:R3:W-:Y:S04]  /*2eb40*/  STL [R1+0x1734], R110 ;  /* 0x0017346e01007387 */ /* 0x0007e80000100800 */
[----:B------:R-:W-:Y:S04]  /*2eb50*/  STL [R1+0x1740], R108 ;  /* 0x0017406c01007387 */ /* 0x000fe80000100800 */
[----:B------:R3:W-:Y:S04]  /*2eb60*/  LDGSTS.E [R5+0x1800c], desc[UR8][R116.64], P0 ;  /* 0x1800c00074057fae */ /* 0x0007e80008121848 */
[----:B------:R3:W-:Y:S04]  /*2eb70*/  STL [R1+0x173c], R109 ;  /* 0x00173c6d01007387 */ /* 0x0007e80000100800 */
[----:B-1----:R-:W2:Y:S01]  /*2eb80*/  LDL.LU R22, [R1+0x1360] ;  /* 0x0013600001167983 */ /* 0x002ea20000300800 */
[----:B---3--:R-:W-:-:S03]  /*2eb90*/  LOP3.LUT R116, R152, 0x70, RZ, 0xc0, !PT ;  /* 0x0000007098747812 */ /* 0x008fc600078ec0ff */
[----:B------:R-:W3:Y:S02]  /*2eba0*/  LDL.LU R110, [R1+0x135c] ;  /* 0x00135c00016e7983 */ /* 0x000ee40000300800 */
[----:B------:R-:W-:Y:S02]  /*2ebb0*/  IMAD R116, R153, 0x80, R116 ;  /* 0x0000008099747824 */ /* 0x000fe400078e0274 */
[----:B------:R1:W-:Y:S03]  /*2ebc0*/  LDGSTS.E [R5+0x1c00c], desc[UR8][R108.64], P0 ;  /* 0x1c00c0006c057fae */ /* 0x0003e60008121848 */
[----:B------:R-:W-:Y:S01]  /*2ebd0*/  LOP3.LUT R116, R116, 0x60, RZ, 0x3c, !PT ;  /* 0x0000006074747812 */ /* 0x000fe200078e3cff */
[----:B------:R-:W3:Y:S04]  /*2ebe0*/  LDL.LU R109, [R1+0x1364] ;  /* 0x00136400016d7983 */ /* 0x000ee80000300800 */
[----:B-1----:R-:W-:Y:S01]  /*2ebf0*/  VIADD R5, R116, UR17 ;  /* 0x0000001174057c36 */ /* 0x002fe20008000000 */
[----:B------:R-:W3:Y:S01]  /*2ec00*/  LDL.LU R108, [R1+0x1368] ;  /* 0x00136800016c7983 */ /* 0x000ee20000300800 */
[----:B------:R-:W-:-:S05]  /*2ec10*/  IADD3 R23, P1, R23, R2, RZ ;  /* 0x0000000217177210 */ /* 0x000fca0007f3e0ff */
[----:B------:R-:W-:Y:S01]  /*2ec20*/  IMAD.X R115, R115, 0x1, R0, P1 ;  /* 0x0000000173737824 */ /* 0x000fe200008e0600 */
[----:B------:R1:W-:Y:S01]  /*2ec30*/  STL [R1+0x1348], R23 ;  /* 0x0013481701007387 */ /* 0x0003e20000100800 */
[----:B------:R-:W-:-:S03]  /*2ec40*/  IMAD.MOV.U32 R118, RZ, RZ, R23 ;  /* 0x000000ffff767224 */ /* 0x000fc600078e0017 */
[----:B------:R2:W-:Y:S04]  /*2ec50*/  STL [R1+0x1344], R115 ;  /* 0x0013447301007387 */ /* 0x0005e80000100800 */
[----:B------:R-:W3:Y:S04]  /*2ec60*/  LDL.LU R116, [R1+0x136c] ;  /* 0x00136c0001747983 */ /* 0x000ee80000300800 */
[----:B-1----:R-:W3:Y:S01]  /*2ec70*/  LDL.LU R23, [R1+0x1370] ;  /* 0x0013700001177983 */ /* 0x002ee20000300800 */
[----:B------:R-:W-:-:S04]  /*2ec80*/  UISETP.GT.AND UP1, UPT, UR16, 0x18, UPT ;  /* 0x000000181000788c */ /* 0x000fc8000bf24270 */
[----:B------:R-:W-:-:S04]  /*2ec90*/  USEL UR12, URZ, 0x4, !UP1 ;  /* 0x000000043f0c7887 */ /* 0x000fc8000c800000 */
[----:B------:R-:W-:-:S06]  /*2eca0*/  USEL UR12, UR12, URZ, !UP0 ;  /* 0x0000003f0c0c7287 */ /* 0x000fcc000c000000 */
[----:B------:R-:W-:Y:S01]  /*2ecb0*/  ISETP.NE.U32.AND P0, PT, RZ, UR12, PT ;  /* 0x0000000cff007c0c */ /* 0x000fe2000bf05070 */
[----:B------:R-:W-:-:S12]  /*2ecc0*/  IMAD.MOV.U32 R119, RZ, RZ, R115 ;  /* 0x000000ffff777224 */ /* 0x000fd800078e0073 */
[----:B------:R1:W-:Y:S01]  /*2ecd0*/  LDGSTS.E [R5], desc[UR8][R118.64], P0 ;  /* 0x0000000076057fae */ /* 0x0003e20008121848 */
[----:B----4-:R-:W-:-:S05]  /*2ece0*/  IADD3 R113, P1, R113, R2, RZ ;  /* 0x0000000271717210 */ /* 0x010fca0007f3e0ff */
[----:B------:R-:W-:Y:S01]  /*2ecf0*/  STL [R1+0x1350], R113 ;  /* 0x0013507101007387 */ /* 0x000fe20000100800 */
[----:B--2---:R-:W-:-:S04]  /*2ed00*/  IMAD.X R114, R114, 0x1, R0, P1 ;  /* 0x0000000172727824 */ /* 0x004fc800008e0600 */
[----:B------:R-:W-:Y:S01]  /*2ed10*/  IMAD.MOV.U32 R115, RZ, RZ, R114 ;  /* 0x000000ffff737224 */ /* 0x000fe200078e0072 */
        /* <DEDUP_REMOVED lines=11> */
[----:B----4-:R-:W4:Y:S04]  /*2edd0*/  LDL.LU R112, [R1+0x137c] ;  /* 0x00137c0001707983 */ /* 0x010f280000300800 */
[----:B------:R-:W4:Y:S04]  /*2ede0*/  LDL.LU R111, [R1+0x1380] ;  /* 0x00138000016f7983 */ /* 0x000f280000300800 */
[----:B------:R-:W4:Y:S04]  /*2edf0*/  LDL.LU R115, [R1+0x1384] ;  /* 0x0013840001737983 */ /* 0x000f280000300800 */
[----:B------:R1:W-:Y:S01]  /*2ee00*/  LDGSTS.E [R5+0x8000], desc[UR8][R118.64], P0 ;  /* 0x0800000076057fae */ /* 0x0003e20008121848 */
[----:B------:R-:W-:-:S05]  /*2ee10*/  IADD3 R22, P1, R22, R2, RZ ;  /* 0x0000000216167210 */ /* 0x000fca0007f3e0ff */
[----:B---3--:R-:W-:Y:S01]  /*2ee20*/  IMAD.X R110, R110, 0x1, R0, P1 ;  /* 0x000000016e6e7824 */ /* 0x008fe200008e0600 */
[----:B------:R3:W-:Y:S01]  /*2ee30*/  STL [R1+0x1360], R22 ;  /* 0x0013601601007387 */ /* 0x0007e20000100800 */
[----:B-1----:R-:W-:-:S03]  /*2ee40*/  IMAD.MOV.U32 R118, RZ, RZ, R22 ;  /* 0x000000ffff767224 */ /* 0x002fc600078e0016 */
[----:B------:R1:W-:Y:S04]  /*2ee50*/  STL [R1+0x135c], R110 ;  /* 0x00135c6e01007387 */ /* 0x0003e80000100800 */
[----:B---3--:R-:W3:Y:S01]  /*2ee60*/  LDL.LU R22, [R1+0x1388] ;  /* 0x0013880001167983 */ /* 0x008ee20000300800 */
[----:B------:R-:W-:-:S05]  /*2ee70*/  IMAD.MOV.U32 R119, RZ, RZ, R110 ;  /* 0x000000ffff777224 */ /* 0x000fca00078e006e */
[----:B------:R1:W-:Y:S01]  /*2ee80*/  LDGSTS.E [R5+0xc000], desc[UR8][R118.64], P0 ;  /* 0x0c00000076057fae */ /* 0x0003e20008121848 */
[----:B------:R-:W-:-:S05]  /*2ee90*/  IADD3 R108, P1, R108, R2, RZ ;  /* 0x000000026c6c7210 */ /* 0x000fca0007f3e0ff */
[----:B------:R-:W-:Y:S01]  /*2eea0*/  IMAD.X R109, R109, 0x1, R0, P1 ;  /* 0x000000016d6d7824 */ /* 0x000fe200008e0600 */
[----:B------:R-:W-:Y:S04]  /*2eeb0*/  STL [R1+0x1368], R108 ;  /* 0x0013686c01007387 */ /* 0x000fe80000100800 */
[----:B------:R1:W-:Y:S02]  /*2eec0*/  STL [R1+0x1364], R109 ;  /* 0x0013646d01007387 */ /* 0x0003e40000100800 */
[----:B-1----:R-:W-:Y:S02]  /*2eed0*/  IMAD.MOV.U32 R119, RZ, RZ, R109 ;  /* 0x000000ffff777224 */ /* 0x002fe400078e006d */
[----:B------:R-:W-:Y:S01]  /*2eee0*/  IMAD.MOV.U32 R118, RZ, RZ, R108 ;  /* 0x000000ffff767224 */ /* 0x000fe200078e006c */
        /* <DEDUP_REMOVED lines=19> */
[----:B--2---:R-:W-:-:S05]  /*2f020*/  IADD3 R113, P1, R113, R2, RZ ;  /* 0x0000000271717210 */ /* 0x004fca0007f3e0ff */
[----:B------:R-:W-:Y:S01]  /*2f030*/  STL [R1+0x1378], R113 ;  /* 0x0013787101007387 */ /* 0x000fe20000100800 */
[----:B-1----:R-:W-:Y:S02]  /*2f040*/  IMAD.MOV.U32 R116, RZ, RZ, R113 ;  /* 0x000000ffff747224 */ /* 0x002fe400078e0071 */
[----:B------:R-:W-:-:S04]  /*2f050*/  IMAD.X R114, R114, 0x1, R0, P1 ;  /* 0x0000000172727824 */ /* 0x000fc800008e0600 */
[----:B------:R-:W-:Y:S01]  /*2f060*/  IMAD.MOV.U32 R117, RZ, RZ, R114 ;  /* 0x000000ffff757224 */ /* 0x000fe200078e0072 */
[----:B------:R1:W-:Y:S01]  /*2f070*/  STL [R1+0x1374], R114 ;  /* 0x0013747201007387 */ /* 0x0003e20000100800 */
[----:B----4-:R-:W-:-:S03]  /*2f080*/  IADD3 R111, P2, R111, R2, RZ ;  /* 0x000000026f6f7210 */ /* 0x010fc60007f5e0ff */
[----:B------:R2:W-:Y:S04]  /*2f090*/  LDGSTS.E [R5+0x8004], desc[UR8][R116.64], P0 ;  /* 0x0800400074057fae */ /* 0x0005e80008121848 */
[----:B-1----:R-:W4:Y:S04]  /*2f0a0*/  LDL.LU R114, [R1+0x139c] ;  /* 0x00139c0001727983 */ /* 0x002f280000300800 */
[----:B------:R-:W4:Y:S01]  /*2f0b0*/  LDL.LU R113, [R1+0x13a0] ;  /* 0x0013a00001717983 */ /* 0x000f220000300800 */
[----:B------:R-:W-:Y:S02]  /*2f0c0*/  IMAD.X R112, R112, 0x1, R0, P2 ;  /* 0x0000000170707824 */ /* 0x000fe400010e0600 */
[----:B--2---:R-:W-:Y:S01]  /*2f0d0*/  IMAD.MOV.U32 R116, RZ, RZ, R111 ;  /* 0x000000ffff747224 */ /* 0x004fe200078e006f */
[----:B------:R-:W-:Y:S01]  /*2f0e0*/  STL [R1+0x1380], R111 ;  /* 0x0013806f01007387 */ /* 0x000fe20000100800 */
[----:B------:R-:W-:-:S03]  /*2f0f0*/  IMAD.MOV.U32 R117, RZ, RZ, R112 ;  /* 0x000000ffff757224 */ /* 0x000fc600078e0070 */
[----:B------:R1:W-:Y:S01]  /*2f100*/  STL [R1+0x137c], R112 ;  /* 0x00137c7001007387 */ /* 0x0003e20000100800 */
[----:B------:R-:W-:-:S03]  /*2f110*/  ISETP.NE.U32.AND P1, PT, RZ, UR12, PT ;  /* 0x0000000cff007c0c */ /* 0x000fc6000bf25070 */
[----:B------:R2:W-:Y:S01]  /*2f120*/  LDGSTS.E [R5+0xc004], desc[UR8][R116.64], P0 ;  /* 0x0c00400074057fae */ /* 0x0005e20008121848 */
[----:B---3--:R-:W-:-:S05]  /*2f130*/  IADD3 R22, P3, R22, R2, RZ ;  /* 0x0000000216167210 */ /* 0x008fca0007f7e0ff */
        /* <DEDUP_REMOVED lines=8> */
[----:B-1----:R-:W3:Y:S04]  /*2f1c0*/  LDL.LU R115, [R1+0x13ac] ;  /* 0x0013ac0001737983 */ /* 0x002ee80000300800 */
[----:B------:R-:W3:Y:S01]  /*2f1d0*/  LDL.LU R22, [R1+0x13b0] ;  /* 0x0013b00001167983 */ /* 0x000ee20000300800 */
        /* <DEDUP_REMOVED lines=8> */
[----:B-1----:R-:W3:Y:S01]  /*2f260*/  LDL.LU R109, [R1+0x13b8] ;  /* 0x0013b800016d7983 */ /* 0x002ee20000300800 */
[----:B------:R-:W-:-:S03]  /*2f270*/  IMAD.MOV.U32 R117, RZ, RZ, R110 ;  /* 0x000000ffff757224 */ /* 0x000fc600078e006e */
[----:B------:R1:W-:Y:S04]  /*2f280*/  STL [R1+0x1394], R108 ;  /* 0x0013946c01007387 */ /* 0x0003e80000100800 */
[----:B------:R-:W3:Y:S04]  /*2f290*/  LDL.LU R110, [R1+0x13b4] ;  /* 0x0013b400016e7983 */ /* 0x000ee80000300800 */
        /* <DEDUP_REMOVED lines=9> */
[----:B----4-:R-:W-:-:S05]  /*2f330*/  IADD3 R113, P0, R113, R2, RZ ;  /* 0x0000000271717210 */ /* 0x010fca0007f1e0ff */
[----:B------:R-:W-:Y:S01]  /*2f340*/  IMAD.X R114, R114, 0x1, R0, P0 ;  /* 0x0000000172727824 */ /* 0x000fe200000e0600 */
[----:B------:R-:W-:Y:S03]  /*2f350*/  STL [R1+0x13a0], R113 ;  /* 0x0013a07101007387 */ /* 0x000fe60000100800 */
[----:B------:R-:W-:Y:S01]  /*2f360*/  IMAD.MOV.U32 R119, RZ, RZ, R114 ;  /* 0x000000ffff777224 */ /* 0x000fe200078e0072 */
[----:B------:R1:W-:Y:S04]  /*2f370*/  STL [R1+0x139c], R114 ;  /* 0x00139c7201007387 */ /* 0x0003e80000100800 */
[----:B------:R-:W4:Y:S01]  /*2f380*/  LDL.LU R116, [R1+0x1744] ;  /* 0x0017440001747983 */ /* 0x000f220000300800 */
[----:B------:R-:W-:-:S03]  /*2f390*/  IMAD.MOV.U32 R118, RZ, RZ, R113 ;  /* 0x000000ffff767224 */ /* 0x000fc600078e0071 */
[----:B-1----:R-:W4:Y:S04]  /*2f3a0*/  LDL.LU R114, [R1+0x1748] ;  /* 0x0017480001727983 */ /* 0x002f280000300800 */
[----:B------:R1:W-:Y:S01]  /*2f3b0*/  LDGSTS.E [R5+0xc008], desc[UR8][R118.64], P1 ;  /* 0x0c00800076057fae */ /* 0x0003e20008921848 */
[----:B------:R-:W-:Y:S02]  /*2f3c0*/  ISETP.NE.U32.AND P0, PT, RZ, UR12, PT ;  /* 0x0000000cff007c0c */ /* 0x000fe4000bf05070 */
[----:B--2---:R-:W-:-:S05]  /*2f3d0*/  IADD3 R111, P1, R111, R2, RZ ;  /* 0x000000026f6f7210 */ /* 0x004fca0007f3e0ff */
[----:B---3--:R-:W-:Y:S01]  /*2f3e0*/  IMAD.X R112, R112, 0x1, R0, P1 ;  /* 0x0000000170707824 */ /* 0x008fe200008e0600 */
[----:B------:R-:W-:Y:S01]  /*2f3f0*/  STL [R1+0x13a8], R111 ;  /* 0x0013a86f01007387 */ /* 0x000fe20000100800 */
[----:B------:R-:W-:-:S03]  /*2f400*/  IADD3 R22, P2, R22, R2, RZ ;  /* 0x0000000216167210 */ /* 0x000fc60007f5e0ff */
[----:B------:R2:W-:Y:S02]  /*2f410*/  STL [R1+0x13a4], R112 ;  /* 0x0013a47001007387 */ /* 0x0005e40000100800 */
[----:B------:R-:W-:Y:S02]  /*2f420*/  IMAD.X R115, R115, 0x1, R0, P2 ;  /* 0x0000000173737824 */ /* 0x000fe400010e0600 */
[----:B------:R3:W-:Y:S01]  /*2f430*/  STL [R1+0x13b0], R22 ;  /* 0x0013b01601007387 */ /* 0x0007e20000100800 */
[----:B-1----:R-:W-:Y:S02]  /*2f440*/  IMAD.MOV.U32 R118, RZ, RZ, R111 ;  /* 0x000000ffff767224 */ /* 0x002fe400078e006f */
[----:B------:R-:W-:Y:S01]  /*2f450*/  IMAD.MOV.U32 R119, RZ, RZ, R112 ;  /* 0x000000ffff777224 */ /* 0x000fe200078e0070 */
[----:B------:R-:W4:Y:S04]  /*2f460*/  LDL.LU R113, [R1+0x174c] ;  /* 0x00174c0001717983 */ /* 0x000f280000300800 */
[----:B------:R-:W-:Y:S04]  /*2f470*/  STL [R1+0x13ac], R115 ;  /* 0x0013ac7301007387 */ /* 0x000fe80000100800 */
[----:B--2---:R-:W2:Y:S04]  /*2f480*/  LDL.LU R112, [R1+0x1750] ;  /* 0x0017500001707983 */ /* 0x004ea80000300800 */
[----:B------:R1:W-:Y:S04]  /*2f490*/  LDGSTS.E [R5+0xc], desc[UR8][R118.64], P0 ;  /* 0x0000c00076057fae */ /* 0x0003e80008121848 */
[----:B------:R-:W2:Y:S01]  /*2f4a0*/  LDL.LU R111, [R1+0x1754] ;  /* 0x00175400016f7983 */ /* 0x000ea20000300800 */
[----:B-1----:R-:W-:-:S03]  /*2f4b0*/  IMAD.MOV.U32 R118, RZ, RZ, R22 ;  /* 0x000000ffff767224 */ /* 0x002fc600078e0016 */
[----:B---3--:R-:W3:Y:S01]  /*2f4c0*/  LDL.LU R22, [R1+0x1758] ;  /* 0x0017580001167983 */ /* 0x008ee20000300800 */
[----:B------:R-:W-:-:S05]  /*2f4d0*/  IMAD.MOV.U32 R119, RZ, RZ, R115 ;  /* 0x000000ffff777224 */ /* 0x000fca00078e0073 */
[----:B------:R1:W-:Y:S01]  /*2f4e0*/  LDGSTS.E [R5+0x400c], desc[UR8][R118.64], P0 ;  /* 0x0400c00076057fae */ /* 0x0003e20008121848 */
[----:B------:R-:W-:-:S05]  /*2f4f0*/  IADD3 R109, P1, R109, R2, RZ ;  /* 0x000000026d6d7210 */ /* 0x000fca0007f3e0ff */
        /* <DEDUP_REMOVED lines=9> */
[----:B------:R-:W-:-:S05]  /*2f590*/  IADD3 R23, P2, R23, R2, RZ ;  /* 0x0000000217177210 */ /* 0x000fca0007f5e0ff */
[----:B------:R-:W-:Y:S01]  /*2f5a0*/  IMAD.X R108, R108, 0x1, R0, P2 ;  /* 0x000000016c6c7824 */ /* 0x000fe200010e0600 */
[----:B------:R-:W-:Y:S01]  /*2f5b0*/  STL [R1+0x13c0], R23 ;  /* 0x0013c01701007387 */ /* 0x000fe20000100800 */
[----:B------:R-:W-:Y:S02]  /*2f5c0*/  IMAD.MOV.U32 R118, RZ, RZ, R23 ;  /* 0x000000ffff767224 */ /* 0x000fe400078e0017 */
[----:B------:R-:W-:Y:S01]  /*2f5d0*/  IMAD.MOV.U32 R119, RZ, RZ, R108 ;  /* 0x000000ffff777224 */ /* 0x000fe200078e006c */
[----:B------:R1:W-:Y:S01]  /*2f5e0*/  STL [R1+0x13bc], R108 ;  /* 0x0013bc6c01007387 */ /* 0x0003e20000100800 */
[----:B------:R-:W-:-:S03]  /*2f5f0*/  USEL UR12, URZ, 0x4, !UP1 ;  /* 0x000000043f0c7887 */ /* 0x000fc6000c800000 */
[----:B------:R-:W-:Y:S01]  /*2f600*/  LDGSTS.E [R5+0xc00c], desc[UR8][R118.64], P0 ;  /* 0x0c00c00076057fae */ /* 0x000fe20008121848 */
[----:B------:R-:W-:-:S06]  /*2f610*/  USEL UR12, UR12, URZ, !UP0 ;  /* 0x0000003f0c0c7287 */ /* 0x000fcc000c000000 */
[----:B------:R-:W-:Y:S02]  /*2f620*/  ISETP.NE.U32.AND P1, PT, RZ, UR12, PT ;  /* 0x0000000cff007c0c */ /* 0x000fe4000bf25070 */
[----:B----4-:R-:W-:-:S05]  /*2f630*/  IADD3 R114, P3, R114, R2, RZ ;  /* 0x0000000272727210 */ /* 0x010fca0007f7e0ff */
[----:B------:R-:W-:Y:S01]  /*2f640*/  IMAD.X R116, R116, 0x1, R0, P3 ;  /* 0x0000000174747824 */ /* 0x000fe200018e0600 */
[----:B------:R-:W-:Y:S04]  /*2f650*/  STL [R1+0x1748], R114 ;  /* 0x0017487201007387 */ /* 0x000fe80000100800 */
[----:B-1----:R-:W4:Y:S01]  /*2f660*/  LDL.LU R108, [R1+0x1764] ;  /* 0x00176400016c7983 */ /* 0x002f220000300800 */
[----:B------:R-:W-:-:S03]  /*2f670*/  IMAD.MOV.U32 R117, RZ, RZ, R116 ;  /* 0x000000ffff757224 */ /* 0x000fc600078e0074 */
[----:B------:R1:W-:Y:S04]  /*2f680*/  STL [R1+0x1744], R116 ;  /* 0x0017447401007387 */ /* 0x0003e80000100800 */
[----:B------:R-:W4:Y:S04]  /*2f690*/  LDL.LU R23, [R1+0x1768] ;  /* 0x0017680001177983 */ /* 0x000f280000300800 */
[----:B------:R-:W4:Y:S01]  /*2f6a0*/  LDL.LU R115, [R1+0x176c] ;  /* 0x00176c0001737983 */ /* 0x000f220000300800 */
[----:B-1----:R-:W-:-:S03]  /*2f6b0*/  IMAD.MOV.U32 R116, RZ, RZ, R114 ;  /* 0x000000ffff747224 */ /* 0x002fc600078e0072 */
[----:B------:R-:W4:Y:S04]  /*2f6c0*/  LDL.LU R114, [R1+0x1770] ;  /* 0x0017700001727983 */ /* 0x000f280000300800 */
[----:B------:R1:W-:Y:S01]  /*2f6d0*/  LDGSTS.E [R5+0x10000], desc[UR8][R116.64], P1 ;  /* 0x1000000074057fae */ /* 0x0003e20008921848 */
[----:B--2---:R-:W-:-:S05]  /*2f6e0*/  IADD3 R112, P0, R112, R2, RZ ;  /* 0x0000000270707210 */ /* 0x004fca0007f1e0ff */
[----:B------:R-:W-:Y:S01]  /*2f6f0*/  IMAD.X R113, R113, 0x1, R0, P0 ;  /* 0x0000000171717824 */ /* 0x000fe200000e0600 */
[----:B------:R2:W-:Y:S01]  /*2f700*/  STL [R1+0x1750], R112 ;  /* 0x0017507001007387 */ /* 0x0005e20000100800 */
[----:B-1----:R-:W-:-:S03]  /*2f710*/  IMAD.MOV.U32 R116, RZ, RZ, R112 ;  /* 0x000000ffff747224 */ /* 0x002fc600078e0070 */
[----:B------:R1:W-:Y:S01]  /*2f720*/  STL [R1+0x174c], R113 ;  /* 0x00174c7101007387 */ /* 0x0003e20000100800 */
[----:B---3--:R-:W-:Y:S01]  /*2f730*/  IADD3 R22, P2, R22, R2, RZ ;  /* 0x0000000216167210 */ /* 0x008fe20007f5e0ff */
        /* <DEDUP_REMOVED lines=9> */
[----:B---3--:R-:W3:Y:S04]  /*2f7d0*/  LDL.LU R111, [R1+0x177c] ;  /* 0x00177c00016f7983 */ /* 0x008ee80000300800 */
[----:B------:R-:W3:Y:S04]  /*2f7e0*/  LDL.LU R22, [R1+0x1780] ;  /* 0x0017800001167983 */ /* 0x000ee80000300800 */
[----:B------:R1:W-:Y:S01]  /*2f7f0*/  LDGSTS.E [R5+0x18000], desc[UR8][R116.64], P1 ;  /* 0x1800000074057fae */ /* 0x0003e20008921848 */
[----:B------:R-:W-:-:S05]  /*2f800*/  IADD3 R109, P0, R109, R2, RZ ;  /* 0x000000026d6d7210 */ /* 0x000fca0007f1e0ff */
[----:B------:R-:W-:Y:S01]  /*2f810*/  IMAD.X R110, R110, 0x1, R0, P0 ;  /* 0x000000016e6e7824 */ /* 0x000fe200000e0600 */
[----:B------:R-:W-:Y:S01]  /*2f820*/  STL [R1+0x1760], R109 ;  /* 0x0017606d01007387 */ /* 0x000fe20000100800 */
[----:B-1----:R-:W-:-:S03]  /*2f830*/  IMAD.MOV.U32 R116, RZ, RZ, R109 ;  /* 0x000000ffff747224 */ /* 0x002fc600078e006d */
[----:B------:R1:W-:Y:S01]  /*2f840*/  STL [R1+0x175c], R110 ;  /* 0x00175c6e01007387 */ /* 0x0003e20000100800 */
[----:B------:R-:W-:Y:S01]  /*2f850*/  IMAD.MOV.U32 R117, RZ, RZ, R110 ;  /* 0x000000ffff757224 */ /* 0x000fe200078e006e */
[----:B------:R-:W-:Y:S02]  /*2f860*/  UISETP.GT.AND UP1, UPT, UR16, 0x39, UPT ;  /* 0x000000391000788c */ /* 0x000fe4000bf24270 */
[----:B-1----:R-:W3:Y:S04]  /*2f870*/  LDL.LU R110, [R1+0x1784] ;  /* 0x00178400016e7983 */ /* 0x002ee80000300800 */
[----:B------:R-:W3:Y:S01]  /*2f880*/  LDL.LU R109, [R1+0x1788] ;  /* 0x00178800016d7983 */ /* 0x000ee20000300800 */
[----:B------:R-:W-:-:S03]  /*2f890*/  USEL UR12, URZ, 0x4, !UP1 ;  /* 0x000000043f0c7887 */ /* 0x000fc6000c800000 */
[----:B------:R1:W-:Y:S01]  /*2f8a0*/  LDGSTS.E [R5+0x1c000], desc[UR8][R116.64], P1 ;  /* 0x1c00000074057fae */ /* 0x0003e20008921848 */
[----:B------:R-:W-:-:S06]  /*2f8b0*/  USEL UR12, UR12, URZ, !UP0 ;  /* 0x0000003f0c0c7287 */ /* 0x000fcc000c000000 */
[----:B------:R-:W-:Y:S02]  /*2f8c0*/  ISETP.NE.U32.AND P0, PT, RZ, UR12, PT ;  /* 0x0000000cff007c0c */ /* 0x000fe4000bf05070 */
[----:B----4-:R-:W-:-:S05]  /*2f8d0*/  IADD3 R23, P1, R23, R2, RZ ;  /* 0x0000000217177210 */ /* 0x010fca0007f3e0ff */
        /* <DEDUP_REMOVED lines=9> */
[----:B-1----:R-:W4:Y:S04]  /*2f970*/  LDL.LU R108, [R1+0x178c] ;  /* 0x00178c00016c7983 */ /* 0x002f280000300800 */
[----:B------:R1:W-:Y:S04]  /*2f980*/  STL [R1+0x176c], R115 ;  /* 0x00176c7301007387 */ /* 0x0003e80000100800 */
[----:B------:R-:W4:Y:S04]  /*2f990*/  LDL.LU R23, [R1+0x1790] ;  /* 0x0017900001177983 */ /* 0x000f280000300800 */
[----:B------:R-:W4:Y:S04]  /*2f9a0*/  LDL.LU R117, [R1+0x1794] ;  /* 0x0017940001757983 */ /* 0x000f280000300800 */
[----:B------:R-:W4:Y:S04]  /*2f9b0*/  LDL.LU R116, [R1+0x1798] ;  /* 0x0017980001747983 */ /* 0x000f280000300800 */
[----:B------:R-:W-:Y:S01]  /*2f9c0*/  LDGSTS.E [R5+0x14004], desc[UR8][R114.64], P0 ;  /* 0x1400400072057fae */ /* 0x000fe20008121848 */
[----:B--2---:R-:W-:-:S05]  /*2f9d0*/  IADD3 R112, P1, R112, R2, RZ ;  /* 0x0000000270707210 */ /* 0x004fca0007f3e0ff */
[----:B------:R-:W-:Y:S01]  /*2f9e0*/  IMAD.X R113, R113, 0x1, R0, P1 ;  /* 0x0000000171717824 */ /* 0x000fe200008e0600 */
[----:B------:R-:W-:Y:S03]  /*2f9f0*/  STL [R1+0x1778], R112 ;  /* 0x0017787001007387 */ /* 0x000fe60000100800 */
[----:B------:R-:W-:Y:S01]  /*2fa00*/  IMAD.MOV.U32 R119, RZ, RZ, R113 ;  /* 0x000000ffff777224 */ /* 0x000fe200078e0071 */
[----:B------:R2:W-:Y:S04]  /*2fa10*/  STL [R1+0x1774], R113 ;  /* 0x0017747101007387 */ /* 0x0005e80000100800 */
[----:B-1----:R-:W4:Y:S04]  /*2fa20*/  LDL.LU R115, [R1+0x179c] ;  /* 0x00179c0001737983 */ /* 0x002f280000300800 */
[----:B--2---:R-:W2:Y:S01]  /*2fa30*/  LDL.LU R113, [R1+0x17a0] ;  /* 0x0017a00001717983 */ /* 0x004ea20000300800 */
[----:B------:R-:W-:-:S05]  /*2fa40*/  IMAD.MOV.U32 R118, RZ, RZ, R112 ;  /* 0x000000ffff767224 */ /* 0x000fca00078e0070 */
[----:B------:R1:W-:Y:S01]  /*2fa50*/  LDGSTS.E [R5+0x18004], desc[UR8][R118.64], P0 ;  /* 0x1800400076057fae */ /* 0x0003e20008121848 */
[----:B---3--:R-:W-:-:S05]  /*2fa60*/  IADD3 R22, P2, R22, R2, RZ ;  /* 0x0000000216167210 */ /* 0x008fca0007f5e0ff */
[----:B------:R-:W-:Y:S01]  /*2fa70*/  IMAD.X R111, R111, 0x1, R0, P2 ;  /* 0x000000016f6f7824 */ /* 0x000fe200010e0600 */
[----:B------:R3:W-:Y:S04]  /*2fa80*/  STL [R1+0x1780], R22 ;  /* 0x0017801601007387 */ /* 0x0007e80000100800 */
[----:B------:R3:W-:Y:S01]  /*2fa90*/  STL [R1+0x177c], R111 ;  /* 0x00177c6f01007387 */ /* 0x0007e20000100800 */
[----:B-1----:R-:W-:Y:S02]  /*2faa0*/  IMAD.MOV.U32 R118, RZ, RZ, R22 ;  /* 0x000000ffff767224 */ /* 0x002fe400078e0016 */
[----:B------:R-:W-:-:S05]  /*2fab0*/  IMAD.MOV.U32 R119, RZ, RZ, R111 ;  /* 0x000000ffff777224 */ /* 0x000fca00078e006f */
[----:B------:R1:W-:Y:S01]  /*2fac0*/  LDGSTS.E [R5+0x1c004], desc[UR8][R118.64], P0 ;  /* 0x1c00400076057fae */ /* 0x0003e20008121848 */
[----:B------:R-:W-:-:S05]  /*2fad0*/  IADD3 R109, P3, R109, R2, RZ ;  /* 0x000000026d6d7210 */ /* 0x000fca0007f7e0ff */
[----:B------:R-:W-:Y:S01]  /*2fae0*/  IMAD.X R110, R110, 0x1, R0, P3 ;  /* 0x000000016e6e7824 */ /* 0x000fe200018e0600 */
[----:B------:R-:W-:Y:S04]  /*2faf0*/  STL [R1+0x1788], R109 ;  /* 0x0017886d01007387 */ /* 0x000fe80000100800 */
[----:B------:R-:W2:Y:S04]  /*2fb00*/  LDL.LU R112, [R1+0x17a4] ;  /* 0x0017a40001707983 */ /* 0x000ea80000300800 */
[----:B------:R1:W-:Y:S04]  /*2fb10*/  STL [R1+0x1784], R110 ;  /* 0x0017846e01007387 */ /* 0x0003e80000100800 */
[----:B---3--:R-:W3:Y:S01]  /*2fb20*/  LDL.LU R22, [R1+0x17a8] ;  /* 0x0017a80001167983 */ /* 0x008ee20000300800 */
[----:B-1----:R-:W-:-:S03]  /*2fb30*/  IMAD.MOV.U32 R119, RZ, RZ, R110 ;  /* 0x000000ffff777224 */ /* 0x002fc600078e006e */
[----:B------:R-:W3:Y:S04]  /*2fb40*/  LDL.LU R111, [R1+0x17ac] ;  /* 0x0017ac00016f7983 */ /* 0x000ee80000300800 */
[----:B------:R-:W3:Y:S01]  /*2fb50*/  LDL.LU R110, [R1+0x17b0] ;  /* 0x0017b000016e7983 */ /* 0x000ee20000300800 */
[----:B------:R-:W-:-:S04]  /*2fb60*/  UISETP.GT.AND UP1, UPT, UR16, 0x3a, UPT ;  /* 0x0000003a1000788c */ /* 0x000fc8000bf24270 */
[----:B------:R-:W-:-:S04]  /*2fb70*/  USEL UR12, URZ, 0x4, !UP1 ;  /* 0x000000043f0c7887 */ /* 0x000fc8000c800000 */
[----:B------:R-:W-:-:S06]  /*2fb80*/  USEL UR12, UR12, URZ, !UP0 ;  /* 0x0000003f0c0c7287 */ /* 0x000fcc000c000000 */
[----:B------:R-:W-:Y:S01]  /*2fb90*/  ISETP.NE.U32.AND P1, PT, RZ, UR12, PT ;  /* 0x0000000cff007c0c */ /* 0x000fe2000bf25070 */
[----:B------:R-:W-:-:S12]  /*2fba0*/  IMAD.MOV.U32 R118, RZ, RZ, R109 ;  /* 0x000000ffff767224 */ /* 0x000fd800078e006d */
[----:B------:R1:W-:Y:S01]  /*2fbb0*/  LDGSTS.E [R5+0x10008], desc[UR8][R118.64], P1 ;  /* 0x1000800076057fae */ /* 0x0003e20008921848 */
[----:B------:R-:W-:-:S04]  /*2fbc0*/  UISETP.GT.AND UP1, UPT, UR16, 0x3b, UPT ;  /* 0x0000003b1000788c */ /* 0x000fc8000bf24270 */
[----:B------:R-:W-:-:S04]  /*2fbd0*/  USEL UR12, URZ, 0x4, !UP1 ;  /* 0x000000043f0c7887 */ /* 0x000fc8000c800000 */
[----:B------:R-:W-:Y:S01]  /*2fbe0*/  USEL UR12, UR12, URZ, !UP0 ;  /* 0x0000003f0c0c7287 */ /* 0x000fe2000c000000 */
[----:B----4-:R-:W-:-:S05]  /*2fbf0*/  IADD3 R23, P0, R23, R2, RZ ;  /* 0x0000000217177210 */ /* 0x010fca0007f1e0ff */
[--C-:B------:R-:W-:Y:S01]  /*2fc00*/  IMAD.X R108, R108, 0x1, R0.reuse, P0 ;  /* 0x000000016c6c7824 */ /* 0x100fe200000e0600 */
[----:B------:R-:W-:Y:S01]  /*2fc10*/  IADD3 R116, P2, R116, R2, RZ ;  /* 0x0000000274747210 */ /* 0x000fe20007f5e0ff */
[----:B------:R-:W-:Y:S04]  /*2fc20*/  STL [R1+0x1790], R23 ;  /* 0x0017901701007387 */ /* 0x000fe80000100800 */
[----:B------:R-:W-:Y:S01]  /*2fc30*/  IMAD.X R117, R117, 0x1, R0, P2 ;  /* 0x0000000175757824 */ /* 0x000fe200010e0600 */
[----:B------:R4:W-:Y:S01]  /*2fc40*/  STL [R1+0x178c], R108 ;  /* 0x00178c6c01007387 */ /* 0x0009e20000100800 */
[----:B-1----:R-:W-:-:S03]  /*2fc50*/  IMAD.MOV.U32 R119, RZ, RZ, R108 ;  /* 0x000000ffff777224 */ /* 0x002fc600078e006c */
[----:B------:R1:W-:Y:S01]  /*2fc60*/  STL [R1+0x1798], R116 ;  /* 0x0017987401007387 */ /* 0x0003e20000100800 */
[----:B------:R-:W-:-:S03]  /*2fc70*/  IMAD.MOV.U32 R118, RZ, RZ, R23 ;  /* 0x000000ffff767224 */ /* 0x000fc600078e0017 */
[----:B------:R-:W3:Y:S04]  /*2fc80*/  LDL.LU R114, [R1+0x17b4] ;  /* 0x0017b40001727983 */ /* 0x000ee80000300800 */
[----:B------:R1:W-:Y:S04]  /*2fc90*/  STL [R1+0x1794], R117 ;  /* 0x0017947501007387 */ /* 0x0003e80000100800 */
[----:B------:R-:W3:Y:S04]  /*2fca0*/  LDL.LU R109, [R1+0x17b8] ;  /* 0x0017b800016d7983 */ /* 0x000ee80000300800 */
[----:B----4-:R-:W4:Y:S04]  /*2fcb0*/  LDL.LU R108, [R1+0x17bc] ;  /* 0x0017bc00016c7983 */ /* 0x010f280000300800 */
[----:B------:R-:W4:Y:S04]  /*2fcc0*/  LDL.LU R23, [R1+0x17c0] ;  /* 0x0017c00001177983 */ /* 0x000f280000300800 */
[----:B------:R-:W-:Y:S04]  /*2fcd0*/  LDGSTS.E [R5+0x14008], desc[UR8][R118.64], P1 ;  /* 0x1400800076057fae */ /* 0x000fe80008921848 */
[----:B------:R1:W-:Y:S01]  /*2fce0*/  LDGSTS.E [R5+0x18008], desc[UR8][R116.64], P1 ;  /* 0x1800800074057fae */ /* 0x0003e20008921848 */
[----:B--2---:R-:W-:-:S05]  /*2fcf0*/  IADD3 R113, P0, R113, R2, RZ ;  /* 0x0000000271717210 */ /* 0x004fca0007f1e0ff */
[----:B------:R-:W-:Y:S02]  /*2fd00*/  IMAD.X R115, R115, 0x1, R0, P0 ;  /* 0x0000000173737824 */ /* 0x000fe400000e0600 */
[----:B-1----:R-:W-:Y:S02]  /*2fd10*/  IMAD.MOV.U32 R116, RZ, RZ, R113 ;  /* 0x000000ffff747224 */ /* 0x002fe400078e0071 */
[----:B------:R-:W-:Y:S01]  /*2fd20*/  IMAD.MOV.U32 R117, RZ, RZ, R115 ;  /* 0x000000ffff757224 */ /* 0x000fe200078e0073 */
[----:B------:R-:W-:Y:S01]  /*2fd30*/  STL [R1+0x17a0], R113 ;  /* 0x0017a07101007387 */ /* 0x000fe20000100800 */
[----:B------:R-:W-:-:S03]  /*2fd40*/  ISETP.NE.U32.AND P0, PT, RZ, UR12, PT ;  /* 0x0000000cff007c0c */ /* 0x000fc6000bf05070 */
[----:B------:R1:W-:Y:S04]  /*2fd50*/  LDGSTS.E [R5+0x1c008], desc[UR8][R116.64], P1 ;  /* 0x1c00800074057fae */ /* 0x0003e80008921848 */
[----:B------:R2:W-:Y:S04]  /*2fd60*/  STL [R1+0x179c], R115 ;  /* 0x00179c7301007387 */ /* 0x0005e80000100800 */
[----:B--2---:R-:W2:Y:S04]  /*2fd70*/  LDL.LU R115, [R1+0x13c4] ;  /* 0x0013c40001737983 */ /* 0x004ea80000300800 */
[----:B------:R-:W2:Y:S01]  /*2fd80*/  LDL.LU R113, [R1+0x13c8] ;  /* 0x0013c80001717983 */ /* 0x000ea20000300800 */
[----:B---3--:R-:W-:-:S05]  /*2fd90*/  IADD3 R22, P1, R22, R2, RZ ;  /* 0x0000000216167210 */ /* 0x008fca0007f3e0ff */
[----:B------:R-:W-:Y:S01]  /*2fda0*/  IMAD.X R112, R112, 0x1, R0, P1 ;  /* 0x0000000170707824 */ /* 0x000fe200008e0600 */
[----:B------:R-:W-:Y:S01]  /*2fdb0*/  IADD3 R110, P2, R110, R2, RZ ;  /* 0x000000026e6e7210 */ /* 0x000fe20007f5e0ff */
[----:B------:R3:W-:Y:S01]  /*2fdc0*/  STL [R1+0x17a8], R22 ;  /* 0x0017a81601007387 */ /* 0x0007e20000100800 */
[----:B-1----:R-:W-:Y:S02]  /*2fdd0*/  IMAD.MOV.U32 R116, RZ, RZ, R22 ;  /* 0x000000ffff747224 */ /* 0x002fe400078e0016 */
[----:B------:R-:W-:Y:S01]  /*2fde0*/  IMAD.MOV.U32 R117, RZ, RZ, R112 ;  /* 0x000000ffff757224 */ /* 0x000fe200078e0070 */
[----:B------:R1:W-:Y:S01]  /*2fdf0*/  STL [R1+0x17a4], R112 ;  /* 0x0017a47001007387 */ /* 0x0003e20000100800 */
[----:B------:R-:W-:-:S03]  /*2fe00*/  IMAD.X R111, R111, 0x1, R0, P2 ;  /* 0x000000016f6f7824 */ /* 0x000fc600010e0600 */
[----:B------:R-:W-:Y:S04]  /*2fe10*/  STL [R1+0x17b0], R110 ;  /* 0x0017b06e01007387 */ /* 0x000fe80000100800 */
[----:B---3--:R-:W3:Y:S04]  /*2fe20*/  LDL.LU R22, [R1+0x13d0] ;  /* 0x0013d00001167983 */ /* 0x008ee80000300800 */
[----:B------:R1:W-:Y:S04]  /*2fe30*/  STL [R1+0x17ac], R111 ;  /* 0x0017ac6f01007387 */ /* 0x0003e80000100800 */
[----:B------:R1:W-:Y:S04]  /*2fe40*/  LDGSTS.E [R5+0x1000c], desc[UR8][R116.64], P0 ;  /* 0x1000c00074057fae */ /* 0x0003e80008121848 */
[----:B-1----:R-:W3:Y:S01]  /*2fe50*/  LDL.LU R112, [R1+0x13cc] ;  /* 0x0013cc0001707983 */ /* 0x002ee20000300800 */
[----:B------:R-:W-:-:S02]  /*2fe60*/  IMAD.MOV.U32 R117, RZ, RZ, R111 ;  /* 0x000000ffff757224 */ /* 0x000fc400078e006f */
[----:B------:R-:W-:Y:S01]  /*2fe70*/  IMAD.MOV.U32 R116, RZ, RZ, R110 ;  /* 0x000000ffff747224 */ /* 0x000fe200078e006e */
[----:B------:R-:W3:Y:S04]  /*2fe80*/  LDL.LU R111, [R1+0x13d4] ;  /* 0x0013d400016f7983 */ /* 0x000ee80000300800 */
[----:B------:R-:W3:Y:S01]  /*2fe90*/  LDL.LU R110, [R1+0x13d8] ;  /* 0x0013d800016e7983 */ /* 0x000ee20000300800 */
[----:B------:R-:W1:Y:S03]  /*2fea0*/  S2R R153, SR_TID.X ;  /* 0x0000000000997919 */ /* 0x000e660000002100 */
[----:B------:R4:W-:Y:S01]  /*2feb0*/  LDGSTS.E [R5+0x1400c], desc[UR8][R116.64], P0 ;  /* 0x1400c00074057fae */ /* 0x0009e20008121848 */
[----:B------:R-:W-:-:S04]  /*2fec0*/  UISETP.GT.AND UP1, UPT, UR16, 0x1c, UPT ;  /* 0x0000001c1000788c */ /* 0x000fc8000bf24270 */
[----:B------:R-:W-:-:S04]  /*2fed0*/  USEL UR12, URZ, 0x4, !UP1 ;  /* 0x000000043f0c7887 */ /* 0x000fc8000c800000 */
[----:B------:R-:W-:Y:S01]  /*2fee0*/  USEL UR12, UR12, URZ, !UP0 ;  /* 0x0000003f0c0c7287 */ /* 0x000fe2000c000000 */
[C---:B-1----:R-:W-:Y:S01]  /*2fef0*/  IMAD.SHL.U32 R152, R153.reuse, 0x10, RZ ;  /* 0x0000001099987824 */ /* 0x042fe200078e00ff */
[----:B------:R-:W-:Y:S02]  /*2ff00*/  LOP3.LUT R153, R153, 0x7f, RZ, 0xc0, !PT ;  /* 0x0000007f99997812 */ /* 0x000fe400078ec0ff */
[----:B------:R-:W-:-:S05]  /*2ff10*/  IADD3 R109, P1, R109, R2, RZ ;  /* 0x000000026d6d7210 */ /* 0x000fca0007f3e0ff */
[--C-:B------:R-:W-:Y:S01]  /*2ff20*/  IMAD.X R114, R114, 0x1, R0.reuse, P1 ;  /* 0x0000000172727824 */ /* 0x100fe200008e0600 */
[----:B----4-:R-:W-:Y:S01]  /*2ff30*/  IADD3 R23, P2, R23, R2, RZ ;  /* 0x0000000217177210 */ /* 0x010fe20007f5e0ff */
[----:B------:R1:W-:Y:S04]  /*2ff40*/  STL [R1+0x17b8], R109 ;  /* 0x0017b86d01007387 */ /* 0x0003e80000100800 */
[----:B------:R-:W-:Y:S01]  /*2ff50*/  IMAD.X R108, R108, 0x1, R0, P2 ;  /* 0x000000016c6c7824 */ /* 0x000fe200010e0600 */
[----:B------:R4:W-:Y:S01]  /*2ff60*/  STL [R1+0x17b4], R114 ;  /* 0x0017b47201007387 */ /* 0x0009e20000100800 */
[----:B------:R-:W-:Y:S02]  /*2ff70*/  IMAD.MOV.U32 R116, RZ, RZ, R109 ;  /* 0x000000ffff747224 */ /* 0x000fe400078e006d */
[----:B------:R-:W-:Y:S01]  /*2ff80*/  IMAD.MOV.U32 R117, RZ, RZ, R114 ;  /* 0x000000ffff757224 */ /* 0x000fe200078e0072 */
[----:B------:R-:W-:Y:S04]  /*2ff90*/  STL [R1+0x17c0], R23 ;  /* 0x0017c01701007387 */ /* 0x000fe80000100800 */
[----:B------:R4:W-:Y:S04]  /*2ffa0*/  STL [R1+0x17bc], R108 ;  /* 0x0017bc6c01007387 */ /* 0x0009e80000100800 */
[----:B-1----:R-:W3:Y:S04]  /*2ffb0*/  LDL.LU R109, [R1+0x13e0] ;  /* 0x0013e000016d7983 */ /* 0x002ee80000300800 */
[----:B------:R1:W-:Y:S04]  /*2ffc0*/  LDGSTS.E [R5+0x1800c], desc[UR8][R116.64], P0 ;  /* 0x1800c00074057fae */ /* 0x0003e80008121848 */
[----:B----4-:R-:W4:Y:S01]  /*2ffd0*/  LDL.LU R114, [R1+0x13dc] ;  /* 0x0013dc0001727983 */ /* 0x010f220000300800 */
[----:B-1----:R-:W-:-:S02]  /*2ffe0*/  IMAD.MOV.U32 R116, RZ, RZ, R23 ;  /* 0x000000ffff747224 */ /* 0x002fc400078e0017 */
[----:B------:R-:W-:Y:S02]  /*2fff0*/  IMAD.MOV.U32 R117, RZ, RZ, R108 ;  /* 0x000000ffff757224 */ /* 0x000fe400078e006c */
[----:B------:R-:W4:Y:S04]  /*30000*/  LDL.LU R108, [R1+0x13e4] ;  /* 0x0013e400016c7983 */ /* 0x000f280000300800 */
[----:B------:R1:W-:Y:S04]  /*30010*/  LDGSTS.E [R5+0x1c00c], desc[UR8][R116.64], P0 ;  /* 0x1c00c00074057fae */ /* 0x0003e80008121848 */
[----:B------:R-:W4:Y:S01]  /*30020*/  LDL.LU R23, [R1+0x13e8] ;  /* 0x0013e80001177983 */ /* 0x000f220000300800 */
[----:B-1----:R-:W-:-:S05]  /*30030*/  LOP3.LUT R116, R152, 0x70, RZ, 0xc0, !PT ;  /* 0x0000007098747812 */ /* 0x002fca00078ec0ff */
[----:B------:R-:W-:-:S05]  /*30040*/  IMAD R116, R153, 0x80, R116 ;  /* 0x0000008099747824 */ /* 0x000fca00078e0274 */
[----:B------:R-:W-:Y:S02]  /*30050*/  LOP3.LUT R116, R116, 0x70, RZ, 0x3c, !PT ;  /* 0x0000007074747812 */ /* 0x000fe400078e3cff */
[----:B------:R-:W-:Y:S02]  /*30060*/  ISETP.NE.U32.AND P0, PT, RZ, UR12, PT ;  /* 0x0000000cff007c0c */ /* 0x000fe4000bf05070 */
[----:B--2---:R-:W-:-:S05]  /*30070*/  IADD3 R113, P1, R113, R2, RZ ;  /* 0x0000000271717210 */ /* 0x004fca0007f3e0ff */
[----:B------:R-:W-:Y:S01]  /*30080*/  IMAD.X R115, R115, 0x1, R0, P1 ;  /* 0x0000000173737824 */ /* 0x000fe200008e0600 */
[----:B------:R1:W-:Y:S01]  /*30090*/  STL [R1+0x13c8], R113 ;  /* 0x0013c87101007387 */ /* 0x0003e20000100800 */
[----:B------:R-:W-:-:S03]  /*300a0*/  VIADD R5, R116, UR17 ;  /* 0x0000001174057c36 */ /* 0x000fc60008000000 */
[----:B------:R-:W-:Y:S04]  /*300b0*/  STL [R1+0x13c4], R115 ;  /* 0x0013c47301007387 */ /* 0x000fe80000100800 */
[----:B------:R-:W2:Y:S04]  /*300c0*/  LDL.LU R117, [R1+0x13ec] ;  /* 0x0013ec0001757983 */ /* 0x000ea80000300800 */
[----:B------:R-:W2:Y:S01]  /*300d0*/  LDL.LU R116, [R1+0x13f0] ;  /* 0x0013f00001747983 */ /* 0x000ea20000300800 */
[----:B------:R-:W-:Y:S02]  /*300e0*/  IMAD.MOV.U32 R118, RZ, RZ, R113 ;  /* 0x000000ffff767224 */ /* 0x000fe400078e0071 */
[----:B------:R-:W-:-:S05]  /*300f0*/  IMAD.MOV.U32 R119, RZ, RZ, R115 ;  /* 0x000000ffff777224 */ /* 0x000fca00078e0073 */
[----:B------:R4:W-:Y:S01]  /*30100*/  LDGSTS.E [R5], desc[UR8][R118.64], P0 ;  /* 0x0000000076057fae */ /* 0x0009e20008121848 */
[----:B---3--:R-:W-:-:S05]  /*30110*/  IADD3 R22, P1, R22, R2, RZ ;  /* 0x0000000216167210 */ /* 0x008fca0007f3e0ff */
[----:B------:R-:W-:Y:S01]  /*30120*/  STL [R1+0x13d0], R22 ;  /* 0x0013d01601007387 */ /* 0x000fe20000100800 */
[----:B------:R-:W-:-:S04]  /*30130*/  IMAD.X R112, R112, 0x1, R0, P1 ;  /* 0x0000000170707824 */ /* 0x000fc800008e0600 */
[----:B-1----:R-:W-:Y:S01]  /*30140*/  IMAD.MOV.U32 R113, RZ, RZ, R112 ;  /* 0x000000ffff717224 */ /* 0x002fe200078e0070 */
[----:B------:R1:W-:Y:S01]  /*30150*/  STL [R1+0x13cc], R112 ;  /* 0x0013cc7001007387 */ /* 0x0003e20000100800 */
[----:B------:R-:W-:Y:S01]  /*30160*/  IADD3 R110, P2, R110, R2, RZ ;  /* 0x000000026e6e7210 */ /* 0x000fe20007f5e0ff */
[----:B-1----:R-:W-:-:S04]  /*30170*/  IMAD.MOV.U32 R112, RZ, RZ, R22 ;  /* 0x000000ffff707224 */ /* 0x002fc800078e0016 */
[----:B------:R-:W-:Y:S01]  /*30180*/  IMAD.X R111, R111, 0x1, R0, P2 ;  /* 0x000000016f6f7824 */ /* 0x000fe200010e0600 */
[----:B------:R-:W-:Y:S04]  /*30190*/  STL [R1+0x13d8], R110 ;  /* 0x0013d86e01007387 */ /* 0x000fe80000100800 */
[----:B------:R-:W3:Y:S04]  /*301a0*/  LDL.LU R22, [R1+0x13f8] ;  /* 0x0013f80001167983 */ /* 0x000ee80000300800 */
[----:B------:R1:W-:Y:S04]  /*301b0*/  STL [R1+0x13d4], R111 ;  /* 0x0013d46f01007387 */ /* 0x0003e80000100800 */
[----:B------:R-:W-:Y:S04]  /*301c0*/  LDGSTS.E [R5+0x4000], desc[UR8][R112.64], P0 ;  /* 0x0400000070057fae */ /* 0x000fe80008121848 */
[----:B------:R-:W-:Y:S04]  /*301d0*/  LDGSTS.E [R5+0x8000], desc[UR8][R110.64], P0 ;  /* 0x080000006e057fae */ /* 0x000fe80008121848 */
[----:B------:R-:W3:Y:S04]  /*301e0*/  LDL.LU R113, [R1+0x13f4] ;  /* 0x0013f40001717983 */ /* 0x000ee80000300800 */
[----:B------:R-:W3:Y:S04]  /*301f0*/  LDL.LU R112, [R1+0x13fc] ;  /* 0x0013fc0001707983 */ /* 0x000ee80000300800 */
[----:B-1----:R-:W3:Y:S04]  /*30200*/  LDL.LU R111, [R1+0x1400] ;  /* 0x00140000016f7983 */ /* 0x002ee80000300800 */
[----:B------:R-:W3:Y:S01]  /*30210*/  LDL.LU R110, [R1+0x1404] ;  /* 0x00140400016e7983 */ /* 0x000ee20000300800 */
[----:B------:R-:W-:-:S04]  /*30220*/  UISETP.GT.AND UP1, UPT, UR16, 0x1d, UPT ;  /* 0x0000001d1000788c */ /* 0x000fc8000bf24270 */
[----:B------:R-:W-:-:S04]  /*30230*/  USEL UR12, URZ, 0x4, !UP1 ;  /* 0x000000043f0c7887 */ /* 0x000fc8000c800000 */
[----:B------:R-:W-:Y:S01]  /*30240*/  USEL UR12, UR12, URZ, !UP0 ;  /* 0x0000003f0c0c7287 */ /* 0x000fe2000c000000 */
[----:B------:R-:W-:-:S05]  /*30250*/  IADD3 R109, P1, R109, R2, RZ ;  /* 0x000000026d6d7210 */ /* 0x000fca0007f3e0ff */
[----:B----4-:R-:W-:Y:S01]  /*30260*/  IMAD.X R114, R114, 0x1, R0, P1 ;  /* 0x0000000172727824 */ /* 0x010fe200008e0600 */
[----:B------:R-:W-:Y:S03]  /*30270*/  STL [R1+0x13e0], R109 ;  /* 0x0013e06d01007387 */ /* 0x000fe60000100800 */
[----:B------:R-:W-:Y:S01]  /*30280*/  IMAD.MOV.U32 R115, RZ, RZ, R114 ;  /* 0x000000ffff737224 */ /* 0x000fe200078e0072 */
[----:B------:R1:W-:Y:S02]  /*30290*/  STL [R1+0x13dc], R114 ;  /* 0x0013dc7201007387 */ /* 0x0003e40000100800 */
[----:B-1----:R-:W-:Y:S02]  /*302a0*/  IMAD.MOV.U32 R114, RZ, RZ, R109 ;  /* 0x000000ffff727224 */ /* 0x002fe400078e006d */
[----:B------:R-:W4:Y:S01]  /*302b0*/  LDL.LU R109, [R1+0x1408] ;  /* 0x00140800016d7983 */ /* 0x000f220000300800 */
[----:B------:R-:W-:-:S03]  /*302c0*/  IADD3 R23, P1, R23, R2, RZ ;  /* 0x0000000217177210 */ /* 0x000fc60007f3e0ff */
[----:B------:R-:W-:Y:S01]  /*302d0*/  LDGSTS.E [R5+0xc000], desc[UR8][R114.64], P0 ;  /* 0x0c00000072057fae */ /* 0x000fe20008121848 */
[----:B------:R-:W-:Y:S01]  /*302e0*/  ISETP.NE.U32.AND P0, PT, RZ, UR12, PT ;  /* 0x0000000cff007c0c */ /* 0x000fe2000bf05070 */
[----:B------:R-:W-:Y:S02]  /*302f0*/  IMAD.X R108, R108, 0x1, R0, P1 ;  /* 0x000000016c6c7824 */ /* 0x000fe400008e0600 */
[----:B------:R-:W-:Y:S04]  /*30300*/  STL [R1+0x13e8], R23 ;  /* 0x0013e81701007387 */ /* 0x000fe80000100800 */
[----:B------:R1:W-:Y:S01]  /*30310*/  STL [R1+0x13e4], R108 ;  /* 0x0013e46c01007387 */ /* 0x0003e20000100800 */
[----:B------:R-:W-:Y:S02]  /*30320*/  IMAD.MOV.U32 R119, RZ, RZ, R108 ;  /* 0x000000ffff777224 */ /* 0x000fe400078e006c */
[----:B------:R-:W-:-:S05]  /*30330*/  IMAD.MOV.U32 R118, RZ, RZ, R23 ;  /* 0x000000ffff767224 */ /* 0x000fca00078e0017 */
[----:B------:R-:W-:Y:S01]  /*30340*/  LDGSTS.E [R5+0x4], desc[UR8][R118.64], P0 ;  /* 0x0000400076057fae */ /* 0x000fe20008121848 */
[----:B--2---:R-:W-:-:S05]  /*30350*/  IADD3 R116, P2, R116, R2, RZ ;  /* 0x0000000274747210 */ /* 0x004fca0007f5e0ff */
[----:B------:R-:W-:Y:S01]  /*30360*/  IMAD.X R117, R117, 0x1, R0, P2 ;  /* 0x0000000175757824 */ /* 0x000fe200010e0600 */
[----:B------:R2:W-:Y:S04]  /*30370*/  STL [R1+0x13f0], R116 ;  /* 0x0013f07401007387 */ /* 0x0005e80000100800 */
[----:B------:R-:W4:Y:S04]  /*30380*/  LDL.LU R115, [R1+0x140c] ;  /* 0x00140c0001737983 */ /* 0x000f280000300800 */
[----:B------:R-:W-:Y:S04]  /*30390*/  STL [R1+0x13ec], R117 ;  /* 0x0013ec7501007387 */ /* 0x000fe80000100800 */
[----:B------:R-:W4:Y:S04]  /*303a0*/  LDL.LU R114, [R1+0x1410] ;  /* 0x0014100001727983 */ /* 0x000f280000300800 */
[----:B-1----:R-:W4:Y:S04]  /*303b0*/  LDL.LU R108, [R1+0x1414] ;  /* 0x00141400016c7983 */ /* 0x002f280000300800 */
[----:B------:R-:W4:Y:S04]  /*303c0*/  LDL.LU R23, [R1+0x1418] ;  /* 0x0014180001177983 */ /* 0x000f280000300800 */
[----:B------:R2:W-:Y:S01]  /*303d0*/  LDGSTS.E [R5+0x4004], desc[UR8][R116.64], P0 ;  /* 0x0400400074057fae */ /* 0x0005e20008121848 */
[----:B---3--:R-:W-:-:S05]  /*303e0*/  IADD3 R22, P1, R22, R2, RZ ;  /* 0x0000000216167210 */ /* 0x008fca0007f3e0ff */
[----:B------:R1:W-:Y:S01]  /*303f0*/  STL [R1+0x13f8], R22 ;  /* 0x0013f81601007387 */ /* 0x0003e20000100800 */
[----:B--2---:R-:W-:Y:S02]  /*30400*/  IMAD.MOV.U32 R116, RZ, RZ, R22 ;  /* 0x000000ffff747224 */ /* 0x004fe400078e0016 */
[----:B------:R-:W-:-:S05]  /*30410*/  IMAD.X R113, R113, 0x1, R0, P1 ;  /* 0x0000000171717824 */ /* 0x000fca00008e0600 */
[----:B------:R2:W-:Y:S04]  /*30420*/  STL [R1+0x13f4], R113 ;  /* 0x0013f47101007387 */ /* 0x0005e80000100800 */
[----:B-1----:R-:W3:Y:S01]  /*30430*/  LDL.LU R22, [R1+0x1420] ;  /* 0x0014200001167983 */ /* 0x002ee20000300800 */
[----:B------:R-:W-:-:S03]  /*30440*/  IMAD.MOV.U32 R117, RZ, RZ, R113 ;  /* 0x000000ffff757224 */ /* 0x000fc600078e0071 */
[----:B--2---:R-:W2:Y:S01]  /*30450*/  LDL.LU R113, [R1+0x141c] ;  /* 0x00141c0001717983 */ /* 0x004ea20000300800 */
[----:B------:R-:W-:Y:S01]  /*30460*/  IADD3 R111, P2, R111, R2, RZ ;  /* 0x000000026f6f7210 */ /* 0x000fe20007f5e0ff */
[----:B------:R-:W-:Y:S02]  /*30470*/  UISETP.GT.AND UP1, UPT, UR16, 0x1e, UPT ;  /* 0x0000001e1000788c */ /* 0x000fe4000bf24270 */
[----:B------:R1:W-:Y:S02]  /*30480*/  LDGSTS.E [R5+0x8004], desc[UR8][R116.64], P0 ;  /* 0x0800400074057fae */ /* 0x0003e40008121848 */
[----:B------:R-:W-:Y:S02]  /*30490*/  IMAD.X R112, R112, 0x1, R0, P2 ;  /* 0x0000000170707824 */ /* 0x000fe400010e0600 */
[----:B------:R-:W-:Y:S04]  /*304a0*/  STL [R1+0x1400], R111 ;  /* 0x0014006f01007387 */ /* 0x000fe80000100800 */
[----:B------:R4:W-:Y:S01]  /*304b0*/  STL [R1+0x13fc], R112 ;  /* 0x0013fc7001007387 */ /* 0x0009e20000100800 */
[----:B-1----:R-:W-:-:S02]  /*304c0*/  IMAD.MOV.U32 R116, RZ, RZ, R111 ;  /* 0x000000ffff747224 */ /* 0x002fc400078e006f */
[----:B------:R-:W-:Y:S01]  /*304d0*/  IMAD.MOV.U32 R117, RZ, RZ, R112 ;  /* 0x000000ffff757224 */ /* 0x000fe200078e0070 */
[----:B------:R-:W-:-:S04]  /*304e0*/  USEL UR12, URZ, 0x4, !UP1 ;  /* 0x000000043f0c7887 */ /* 0x000fc8000c800000 */
[----:B------:R1:W-:Y:S01]  /*304f0*/  LDGSTS.E [R5+0xc004], desc[UR8][R116.64], P0 ;  /* 0x0c00400074057fae */ /* 0x0003e20008121848 */
[----:B------:R-:W-:-:S06]  /*30500*/  USEL UR12, UR12, URZ, !UP0 ;  /* 0x0000003f0c0c7287 */ /* 0x000fcc000c000000 */
[----:B------:R-:W-:Y:S02]  /*30510*/  ISETP.NE.U32.AND P1, PT, RZ, UR12, PT ;  /* 0x0000000cff007c0c */ /* 0x000fe4000bf25070 */
[----:B----4-:R-:W-:-:S05]  /*30520*/  IADD3 R109, P3, R109, R2, RZ ;  /* 0x000000026d6d7210 */ /* 0x010fca0007f7e0ff */
[----:B------:R-:W-:Y:S01]  /*30530*/  IMAD.X R110, R110, 0x1, R0, P3 ;  /* 0x000000016e6e7824 */ /* 0x000fe200018e0600 */
[----:B------:R-:W-:Y:S04]  /*30540*/  STL [R1+0x1408], R109 ;  /* 0x0014086d01007387 */ /* 0x000fe80000100800 */
[----:B------:R-:W4:Y:S01]  /*30550*/  LDL.LU R112, [R1+0x1424] ;  /* 0x0014240001707983 */ /* 0x000f220000300800 */
[----:B-1----:R-:W-:-:S03]  /*30560*/  IMAD.MOV.U32 R117, RZ, RZ, R110 ;  /* 0x000000ffff757224 */ /* 0x002fc600078e006e */
[----:B------:R1:W-:Y:S01]  /*30570*/  STL [R1+0x1404], R110 ;  /* 0x0014046e01007387 */ /* 0x0003e20000100800 */
[----:B------:R-:W-:-:S03]  /*30580*/  IMAD.MOV.U32 R116, RZ, RZ, R109 ;  /* 0x000000ffff747224 */ /* 0x000fc600078e006d */
[----:B------:R-:W4:Y:S04]  /*30590*/  LDL.LU R111, [R1+0x1428] ;  /* 0x00142800016f7983 */ /* 0x000f280000300800 */
[----:B------:R-:W-:Y:S04]  /*305a0*/  LDGSTS.E [R5+0x8], desc[UR8][R116.64], P1 ;  /* 0x0000800074057fae */ /* 0x000fe80008921848 */
[----:B-1----:R-:W4:Y:S04]  /*305b0*/  LDL.LU R110, [R1+0x142c] ;  /* 0x00142c00016e7983 */ /* 0x002f280000300800 */
[----:B------:R-:W4:Y:S01]  /*305c0*/  LDL.LU R109, [R1+0x1430] ;  /* 0x00143000016d7983 */ /* 0x000f220000300800 */
[----:B------:R-:W-:-:S05]  /*305d0*/  IADD3 R114, P0, R114, R2, RZ ;  /* 0x0000000272727210 */ /* 0x000fca0007f1e0ff */
[--C-:B------:R-:W-:Y:S01]  /*305e0*/  IMAD.X R115, R115, 0x1, R0.reuse, P0 ;  /* 0x0000000173737824 */ /* 0x100fe200000e0600 */
[----:B------:R-:W-:Y:S01]  /*305f0*/  IADD3 R23, P2, R23, R2, RZ ;  /* 0x0000000217177210 */ /* 0x000fe20007f5e0ff */
[----:B------:R1:W-:Y:S04]  /*30600*/  STL [R1+0x1410], R114 ;  /* 0x0014107201007387 */ /* 0x0003e80000100800 */
[----:B------:R-:W-:Y:S01]  /*30610*/  IMAD.X R108, R108, 0x1, R0, P2 ;  /* 0x000000016c6c7824 */ /* 0x000fe200010e0600 */
[----:B------:R1:W-:Y:S04]  /*30620*/  STL [R1+0x140c], R115 ;  /* 0x00140c7301007387 */ /* 0x0003e80000100800 */
[----:B------:R1:W-:Y:S04]  /*30630*/  LDGSTS.E [R5+0x4008], desc[UR8][R114.64], P1 ;  /* 0x0400800072057fae */ /* 0x0003e80008921848 */
[----:B------:R-:W-:Y:S04]  /*30640*/  STL [R1+0x1418], R23 ;  /* 0x0014181701007387 */ /* 0x000fe80000100800 */
[----:B------:R1:W-:Y:S02]  /*30650*/  STL [R1+0x1414], R108 ;  /* 0x0014146c01007387 */ /* 0x0003e40000100800 */
[----:B-1----:R-:W-:-:S02]  /*30660*/  IMAD.MOV.U32 R114, RZ, RZ, R23 ;  /* 0x000000ffff727224 */ /* 0x002fc400078e0017 */
[----:B------:R-:W4:Y:S01]  /*30670*/  LDL.LU R116, [R1+0x1438] ;  /* 0x0014380001747983 */ /* 0x000f220000300800 */
[----:B------:R-:W-:-:S03]  /*30680*/  IMAD.MOV.U32 R115, RZ, RZ, R108 ;  /* 0x000000ffff737224 */ /* 0x000fc600078e006c */
[----:B------:R-:W4:Y:S04]  /*30690*/  LDL.LU R117, [R1+0x1434] ;  /* 0x0014340001757983 */ /* 0x000f280000300800 */
[----:B------:R-:W4:Y:S04]  /*306a0*/  LDL.LU R108, [R1+0x143c] ;  /* 0x00143c00016c7983 */ /* 0x000f280000300800 */
[----:B------:R-:W-:Y:S04]  /*306b0*/  LDGSTS.E [R5+0x8008], desc[UR8][R114.64], P1 ;  /* 0x0800800072057fae */ /* 0x000fe80008921848 */
[----:B------:R-:W4:Y:S04]  /*306c0*/  LDL.LU R23, [R1+0x1440] ;  /* 0x0014400001177983 */ /* 0x000f280000300800 */
[----:B------:R-:W4:Y:S01]  /*306d0*/  LDL.LU R114, [R1+0x17c4] ;  /* 0x0017c40001727983 */ /* 0x000f220000300800 */
[----:B---3--:R-:W-:-:S05]  /*306e0*/  IADD3 R22, P0, R22, R2, RZ ;  /* 0x0000000216167210 */ /* 0x008fca0007f1e0ff */
[----:B--2---:R-:W-:Y:S01]  /*306f0*/  IMAD.X R113, R113, 0x1, R0, P0 ;  /* 0x0000000171717824 */ /* 0x004fe200000e0600 */
[----:B------:R1:W-:Y:S01]  /*30700*/  STL [R1+0x1420], R22 ;  /* 0x0014201601007387 */ /* 0x0003e20000100800 */
[----:B------:R-:W-:-:S03]  /*30710*/  IMAD.MOV.U32 R118, RZ, RZ, R22 ;  /* 0x000000ffff767224 */ /* 0x000fc600078e0016 */
[----:B------:R2:W-:Y:S04]  /*30720*/  STL [R1+0x141c], R113 ;  /* 0x00141c7101007387 */ /* 0x0005e80000100800 */
[----:B-1----:R-:W3:Y:S01]  /*30730*/  LDL.LU R22, [R1+0x17c8] ;  /* 0x0017c80001167983 */ /* 0x002ee20000300800 */
[----:B------:R-:W-:Y:S01]  /*30740*/  IMAD.MOV.U32 R119, RZ, RZ, R113 ;  /* 0x000000ffff777224 */ /* 0x000fe200078e0071 */
[----:B------:R-:W-:-:S04]  /*30750*/  UISETP.GT.AND UP1, UPT, UR16, 0x1f, UPT ;  /* 0x0000001f1000788c */ /* 0x000fc8000bf24270 */
[----:B------:R1:W-:Y:S01]  /*30760*/  LDGSTS.E [R5+0xc008], desc[UR8][R118.64], P1 ;  /* 0x0c00800076057fae */ /* 0x0003e20008921848 */
[----:B------:R-:W-:-:S04]  /*30770*/  USEL UR12, URZ, 0x4, !UP1 ;  /* 0x000000043f0c7887 */ /* 0x000fc8000c800000 */
[----:B------:R-:W-:-:S06]  /*30780*/  USEL UR12, UR12, URZ, !UP0 ;  /* 0x0000003f0c0c7287 */ /* 0x000fcc000c000000 */
[----:B------:R-:W-:Y:S02]  /*30790*/  ISETP.NE.U32.AND P0, PT, RZ, UR12, PT ;  /* 0x0000000cff007c0c */ /* 0x000fe4000bf05070 */
[----:B----4-:R-:W-:-:S05]  /*307a0*/  IADD3 R111, P1, R111, R2, RZ ;  /* 0x000000026f6f7210 */ /* 0x010fca0007f3e0ff */
[----:B------:R-:W-:Y:S01]  /*307b0*/  IMAD.X R112, R112, 0x1, R0, P1 ;  /* 0x0000000170707824 */ /* 0x000fe200008e0600 */
[----:B------:R-:W-:Y:S01]  /*307c0*/  STL [R1+0x1428], R111 ;  /* 0x0014286f01007387 */ /* 0x000fe20000100800 */
[----:B------:R-:W-:-:S03]  /*307d0*/  IADD3 R109, P2, R109, R2, RZ ;  /* 0x000000026d6d7210 */ /* 0x000fc60007f5e0ff */
[----:B------:R4:W-:Y:S02]  /*307e0*/  STL [R1+0x1424], R112 ;  /* 0x0014247001007387 */ /* 0x0009e40000100800 */
[----:B------:R-:W-:Y:S02]  /*307f0*/  IMAD.X R110, R110, 0x1, R0, P2 ;  /* 0x000000016e6e7824 */ /* 0x000fe400010e0600 */
[----:B------:R-:W-:Y:S01]  /*30800*/  STL [R1+0x1430], R109 ;  /* 0x0014306d01007387 */ /* 0x000fe20000100800 */
[----:B-1----:R-:W-:-:S03]  /*30810*/  IMAD.MOV.U32 R119, RZ, RZ, R112 ;  /* 0x000000ffff777224 */ /* 0x002fc600078e0070 */
[----:B--2---:R-:W2:Y:S04]  /*30820*/  LDL.LU R113, [R1+0x17cc] ;  /* 0x0017cc0001717983 */ /* 0x004ea80000300800 */
[----:B------:R1:W-:Y:S04]  /*30830*/  STL [R1+0x142c], R110 ;  /* 0x00142c6e01007387 */ /* 0x0003e80000100800 */
[----:B----4-:R-:W4:Y:S01]  /*30840*/  LDL.LU R112, [R1+0x17d0] ;  /* 0x0017d00001707983 */ /* 0x010f220000300800 */
[----:B------:R-:W-:-:S03]  /*30850*/  IMAD.MOV.U32 R118, RZ, RZ, R111 ;  /* 0x000000ffff767224 */ /* 0x000fc600078e006f */
[----:B------:R-:W2:Y:S04]  /*30860*/  LDL.LU R115, [R1+0x17d4] ;  /* 0x0017d40001737983 */ /* 0x000ea80000300800 */
[----:B------:R-:W2:Y:S04]  /*30870*/  LDL.LU R111, [R1+0x17d8] ;  /* 0x0017d800016f7983 */ /* 0x000ea80000300800 */
[----:B------:R1:W-:Y:S02]  /*30880*/  LDGSTS.E [R5+0xc], desc[UR8][R118.64], P0 ;  /* 0x0000c00076057fae */ /* 0x0003e40008121848 */
[----:B-1----:R-:W-:-:S02]  /*30890*/  IMAD.MOV.U32 R119, RZ, RZ, R110 ;  /* 0x000000ffff777224 */ /* 0x002fc400078e006e */
[----:B------:R-:W-:Y:S01]  /*308a0*/  IMAD.MOV.U32 R118, RZ, RZ, R109 ;  /* 0x000000ffff767224 */ /* 0x000fe200078e006d */
[----:B------:R-:W2:Y:S04]  /*308b0*/  LDL.LU R110, [R1+0x17dc] ;  /* 0x0017dc00016e7983 */ /* 0x000ea80000300800 */
[----:B------:R-:W2:Y:S04]  /*308c0*/  LDL.LU R109, [R1+0x17e0] ;  /* 0x0017e000016d7983 */ /* 0x000ea80000300800 */
[----:B------:R-:W-:Y:S01]  /*308d0*/  LDGSTS.E [R5+0x400c], desc[UR8][R118.64], P0 ;  /* 0x0400c00076057fae */ /* 0x000fe20008121848 */
[----:B------:R-:W-:-:S05]  /*308e0*/  IADD3 R116, P1, R116, R2, RZ ;  /* 0x0000000274747210 */ /* 0x000fca0007f3e0ff */
[----:B------:R-:W-:Y:S01]  /*308f0*/  IMAD.X R117, R117, 0x1, R0, P1 ;  /* 0x0000000175757824 */ /* 0x000fe200008e0600 */
[----:B------:R1:W-:Y:S01]  /*30900*/  STL [R1+0x1438], R116 ;  /* 0x0014387401007387 */ /* 0x0003e20000100800 */
[----:B------:R-:W-:-:S03]  /*30910*/  IADD3 R23, P2, R23, R2, RZ ;  /* 0x0000000217177210 */ /* 0x000fc60007f5e0ff */
[----:B------:R1:W-:Y:S02]  /*30920*/  STL [R1+0x1434], R117 ;  /* 0x0014347501007387 */ /* 0x0003e40000100800 */
[----:B------:R-:W-:Y:S02]  /*30930*/  IMAD.X R108, R108, 0x1, R0, P2 ;  /* 0x000000016c6c7824 */ /* 0x000fe400010e0600 */
[----:B------:R1:W-:Y:S04]  /*30940*/  LDGSTS.E [R5+0x800c], desc[UR8][R116.64], P0 ;  /* 0x0800c00074057fae */ /* 0x0003e80008121848 */
[----:B------:R-:W-:Y:S04]  /*30950*/  STL [R1+0x1440], R23 ;  /* 0x0014401701007387 */ /* 0x000fe80000100800 */
[----:B------:R3:W-:Y:S01]  /*30960*/  STL [R1+0x143c], R108 ;  /* 0x00143c6c01007387 */ /* 0x0007e20000100800 */
[----:B-1----:R-:W-:-:S02]  /*30970*/  IMAD.MOV.U32 R116, RZ, RZ, R23 ;  /* 0x000000ffff747224 */ /* 0x002fc400078e0017 */
[----:B------:R-:W-:-:S05]  /*30980*/  IMAD.MOV.U32 R117, RZ, RZ, R108 ;  /* 0x000000ffff757224 */ /* 0x000fca00078e006c */
[----:B------:R1:W-:Y:S01]  /*30990*/  LDGSTS.E [R5+0xc00c], desc[UR8][R116.64], P0 ;  /* 0x0c00c00074057fae */ /* 0x0003e20008121848 */
[----:B---3--:R-:W-:-:S05]  /*309a0*/  IADD3 R22, P3, R22, R2, RZ ;  /* 0x0000000216167210 */ /* 0x008fca0007f7e0ff */
[----:B------:R-:W-:Y:S01]  /*309b0*/  IMAD.X R114, R114, 0x1, R0, P3 ;  /* 0x0000000172727824 */ /* 0x000fe200018e0600 */
[----:B------:R-:W-:Y:S04]  /*309c0*/  STL [R1+0x17c8], R22 ;  /* 0x0017c81601007387 */ /* 0x000fe80000100800 */
[----:B------:R-:W3:Y:S01]  /*309d0*/  LDL.LU R108, [R1+0x17e4] ;  /* 0x0017e400016c7983 */ /* 0x000ee20000300800 */
[----:B-1----:R-:W-:-:S03]  /*309e0*/  IMAD.MOV.U32 R117, RZ, RZ, R114 ;  /* 0x000000ffff757224 */ /* 0x002fc600078e0072 */
[----:B------:R1:W-:Y:S01]  /*309f0*/  STL [R1+0x17c4], R114 ;  /* 0x0017c47201007387 */ /* 0x0003e20000100800 */
[----:B------:R-:W-:-:S03]  /*30a00*/  IMAD.MOV.U32 R116, RZ, RZ, R22 ;  /* 0x000000ffff747224 */ /* 0x000fc600078e0016 */
[----:B------:R-:W3:Y:S04]  /*30a10*/  LDL.LU R23, [R1+0x17e8] ;  /* 0x0017e80001177983 */ /* 0x000ee80000300800 */
[----:B-1----:R-:W3:Y:S04]  /*30a20*/  LDL.LU R114, [R1+0x17ec] ;  /* 0x0017ec0001727983 */ /* 0x002ee80000300800 */
[----:B------:R-:W3:Y:S01]  /*30a30*/  LDL.LU R22, [R1+0x17f0] ;  /* 0x0017f00001167983 */ /* 0x000ee20000300800 */
[----:B------:R-:W-:-:S04]  /*30a40*/  UISETP.GT.AND UP1, UPT, UR16, 0x3c, UPT ;  /* 0x0000003c1000788c */ /* 0x000fc8000bf24270 */
[----:B------:R-:W-:-:S04]  /*30a50*/  USEL UR12, URZ, 0x4, !UP1 ;  /* 0x000000043f0c7887 */ /* 0x000fc8000c800000 */
[----:B------:R-:W-:-:S06]  /*30a60*/  USEL UR12, UR12, URZ, !UP0 ;  /* 0x0000003f0c0c7287 */ /* 0x000fcc000c000000 */
[----:B------:R-:W-:-:S13]  /*30a70*/  ISETP.NE.U32.AND P1, PT, RZ, UR12, PT ;  /* 0x0000000cff007c0c */ /* 0x000fda000bf25070 */
[----:B------:R1:W-:Y:S01]  /*30a80*/  LDGSTS.E [R5+0x10000], desc[UR8][R116.64], P1 ;  /* 0x1000000074057fae */ /* 0x0003e20008921848 */
[----:B----4-:R-:W-:-:S05]  /*30a90*/  IADD3 R112, P0, R112, R2, RZ ;  /* 0x0000000270707210 */ /* 0x010fca0007f1e0ff */
[----:B--2---:R-:W-:Y:S01]  /*30aa0*/  IMAD.X R113, R113, 0x1, R0, P0 ;  /* 0x0000000171717824 */ /* 0x004fe200000e0600 */
[----:B------:R-:W-:Y:S01]  /*30ab0*/  IADD3 R111, P2, R111, R2, RZ ;  /* 0x000000026f6f7210 */ /* 0x000fe20007f5e0ff */
[----:B------:R2:W-:Y:S01]  /*30ac0*/  STL [R1+0x17d0], R112 ;  /* 0x0017d07001007387 */ /* 0x0005e20000100800 */
[----:B-1----:R-:W-:-:S03]  /*30ad0*/  IMAD.MOV.U32 R116, RZ, RZ, R112 ;  /* 0x000000ffff747224 */ /* 0x002fc600078e0070 */
[----:B------:R1:W-:Y:S01]  /*30ae0*/  STL [R1+0x17cc], R113 ;  /* 0x0017cc7101007387 */ /* 0x0003e20000100800 */
[----:B------:R-:W-:Y:S02]  /*30af0*/  IMAD.X R115, R115, 0x1, R0, P2 ;  /* 0x0000000173737824 */ /* 0x000fe400010e0600 */
[----:B------:R-:W-:Y:S01]  /*30b00*/  IMAD.MOV.U32 R117, RZ, RZ, R113 ;  /* 0x000000ffff757224 */ /* 0x000fe200078e0071 */
[----:B------:R4:W-:Y:S04]  /*30b10*/  STL [R1+0x17d8], R111 ;  /* 0x0017d86f01007387 */ /* 0x0009e80000100800 */
[----:B--2---:R-:W2:Y:S04]  /*30b20*/  LDL.LU R112, [R1+0x17f8] ;  /* 0x0017f80001707983 */ /* 0x004ea80000300800 */
[----:B------:R-:W-:Y:S04]  /*30b30*/  STL [R1+0x17d4], R115 ;  /* 0x0017d47301007387 */ /* 0x000fe80000100800 */
[----:B------:R4:W-:Y:S01]  /*30b40*/  LDGSTS.E [R5+0x14000], desc[UR8][R116.64], P1 ;  /* 0x1400000074057fae */ /* 0x0009e20008921848 */
[----:B------:R-:W-:-:S03]  /*30b50*/  IADD3 R109, P0, R109, R2, RZ ;  /* 0x000000026d6d7210 */ /* 0x000fc60007f1e0ff */
[----:B-1----:R-:W2:Y:S02]  /*30b60*/  LDL.LU R113, [R1+0x17f4] ;  /* 0x0017f40001717983 */ /* 0x002ea40000300800 */
[----:B------:R-:W-:Y:S02]  /*30b70*/  IMAD.X R110, R110, 0x1, R0, P0 ;  /* 0x000000016e6e7824 */ /* 0x000fe400000e0600 */
[----:B----4-:R-:W-:Y:S02]  /*30b80*/  IMAD.MOV.U32 R116, RZ, RZ, R111 ;  /* 0x000000ffff747224 */ /* 0x010fe400078e006f */
[----:B------:R-:W-:Y:S02]  /*30b90*/  IMAD.MOV.U32 R117, RZ, RZ, R115 ;  /* 0x000000ffff757224 */ /* 0x000fe400078e0073 */
[----:B------:R-:W-:-:S03]  /*30ba0*/  IMAD.MOV.U32 R118, RZ, RZ, R109 ;  /* 0x000000ffff767224 */ /* 0x000fc600078e006d */
[----:B------:R-:W-:Y:S01]  /*30bb0*/  LDGSTS.E [R5+0x18000], desc[UR8][R116.64], P1 ;  /* 0x1800000074057fae */ /* 0x000fe20008921848 */
[----:B------:R-:W-:-:S05]  /*30bc0*/  IMAD.MOV.U32 R119, RZ, RZ, R110 ;  /* 0x000000ffff777224 */ /* 0x000fca00078e006e */
[----:B------:R1:W-:Y:S04]  /*30bd0*/  LDGSTS.E [R5+0x1c000], desc[UR8][R118.64], P1 ;  /* 0x1c00000076057fae */ /* 0x0003e80008921848 */
[----:B------:R-:W4:Y:S04]  /*30be0*/  LDL.LU R116, [R1+0x1800] ;  /* 0x0018000001747983 */ /* 0x000f280000300800 */
[----:B------:R-:W-:Y:S04]  /*30bf0*/  STL [R1+0x17e0], R109 ;  /* 0x0017e06d01007387 */ /* 0x000fe80000100800 */
[----:B------:R1:W-:Y:S04]  /*30c00*/  STL [R1+0x17dc], R110 ;  /* 0x0017dc6e01007387 */ /* 0x0003e80000100800 */
[----:B------:R-:W4:Y:S04]  /*30c10*/  LDL.LU R117, [R1+0x17fc] ;  /* 0x0017fc0001757983 */ /* 0x000f280000300800 */
[----:B------:R-:W4:Y:S04]  /*30c20*/  LDL.LU R111, [R1+0x1804] ;  /* 0x00180400016f7983 */ /* 0x000f280000300800 */
[----:B-1----:R-:W4:Y:S01]  /*30c30*/  LDL.LU R110, [R1+0x1808] ;  /* 0x00180800016e7983 */ /* 0x002f220000300800 */
[----:B---3--:R-:W-:-:S05]  /*30c40*/  IADD3 R23, P1, R23, R2, RZ ;  /* 0x0000000217177210 */ /* 0x008fca0007f3e0ff */
[--C-:B------:R-:W-:Y:S01]  /*30c50*/  IMAD.X R108, R108, 0x1, R0.reuse, P1 ;  /* 0x000000016c6c7824 */ /* 0x100fe200008e0600 */
[----:B------:R-:W-:Y:S01]  /*30c60*/  IADD3 R22, P2, R22, R2, RZ ;  /* 0x0000000216167210 */ /* 0x000fe20007f5e0ff */
[----:B------:R-:W-:Y:S04]  /*30c70*/  STL [R1+0x17e8], R23 ;  /* 0x0017e81701007387 */ /* 0x000fe80000100800 */
[----:B------:R-:W-:Y:S01]  /*30c80*/  IMAD.X R114, R114, 0x1, R0, P2 ;  /* 0x0000000172727824 */ /* 0x000fe200010e0600 */
[----:B------:R1:W-:Y:S01]  /*30c90*/  STL [R1+0x17e4], R108 ;  /* 0x0017e46c01007387 */ /* 0x0003e20000100800 */
[----:B------:R-:W-:-:S03]  /*30ca0*/  IMAD.MOV.U32 R119, RZ, RZ, R108 ;  /* 0x000000ffff777224 */ /* 0x000fc600078e006c */
[----:B------:R-:W-:Y:S01]  /*30cb0*/  STL [R1+0x17f0], R22 ;  /* 0x0017f01601007387 */ /* 0x000fe20000100800 */
[----:B------:R-:W-:-:S03]  /*30cc0*/  IMAD.MOV.U32 R118, RZ, RZ, R23 ;  /* 0x000000ffff767224 */ /* 0x000fc600078e0017 */
[----:B------:R-:W3:Y:S01]  /*30cd0*/  LDL.LU R109, [R1+0x180c] ;  /* 0x00180c00016d7983 */ /* 0x000ee20000300800 */
[----:B------:R-:W-:-:S03]  /*30ce0*/  IMAD.MOV.U32 R115, RZ, RZ, R114 ;  /* 0x000000ffff737224 */ /* 0x000fc600078e0072 */
[----:B------:R1:W-:Y:S04]  /*30cf0*/  STL [R1+0x17ec], R114 ;  /* 0x0017ec7201007387 */ /* 0x0003e80000100800 */
[----:B-1----:R-:W3:Y:S04]  /*30d00*/  LDL.LU R108, [R1+0x1810] ;  /* 0x00181000016c7983 */ /* 0x002ee80000300800 */
[----:B------:R-:W3:Y:S01]  /*30d10*/  LDL.LU R23, [R1+0x1814] ;  /* 0x0018140001177983 */ /* 0x000ee20000300800 */
[----:B------:R-:W-:-:S03]  /*30d20*/  IMAD.MOV.U32 R114, RZ, RZ, R22 ;  /* 0x000000ffff727224 */ /* 0x000fc600078e0016 */
[----:B------:R-:W3:Y:S01]  /*30d30*/  LDL.LU R22, [R1+0x1818] ;  /* 0x0018180001167983 */ /* 0x000ee20000300800 */
[----:B------:R-:W-:-:S04]  /*30d40*/  UISETP.GT.AND UP1, UPT, UR16, 0x3d, UPT ;  /* 0x0000003d1000788c */ /* 0x000fc8000bf24270 */
[----:B------:R-:W-:-:S04]  /*30d50*/  USEL UR12, URZ, 0x4, !UP1 ;  /* 0x000000043f0c7887 */ /* 0x000fc8000c800000 */
[----:B------:R-:W-:-:S06]  /*30d60*/  USEL UR12, UR12, URZ, !UP0 ;  /* 0x0000003f0c0c7287 */ /* 0x000fcc000c000000 */
[----:B------:R-:W-:Y:S01]  /*30d70*/  ISETP.NE.U32.AND P0, PT, RZ, UR12, PT ;  /* 0x0000000cff007c0c */ /* 0x000fe2000bf05070 */
[----:B------:R-:W-:-:S12]  /*30d80*/  UISETP.GT.AND UP1, UPT, UR16, 0x3e, UPT ;  /* 0x0000003e1000788c */ /* 0x000fd8000bf24270 */
[----:B------:R-:W-:Y:S04]  /*30d90*/  LDGSTS.E [R5+0x10004], desc[UR8][R118.64], P0 ;  /* 0x1000400076057fae */ /* 0x000fe80008121848 */
[----:B------:R-:W-:Y:S01]  /*30da0*/  LDGSTS.E [R5+0x14004], desc[UR8][R114.64], P0 ;  /* 0x1400400072057fae */ /* 0x000fe20008121848 */
[----:B------:R-:W-:-:S04]  /*30db0*/  USEL UR12, URZ, 0x4, !UP1 ;  /* 0x000000043f0c7887 */ /* 0x000fc8000c800000 */
[----:B------:R-:W-:Y:S01]  /*30dc0*/  USEL UR12, UR12, URZ, !UP0 ;  /* 0x0000003f0c0c7287 */ /* 0x000fe2000c000000 */
[----:B--2---:R-:W-:-:S05]  /*30dd0*/  IADD3 R112, P1, R112, R2, RZ ;  /* 0x0000000270707210 */ /* 0x004fca0007f3e0ff */
[----:B------:R-:W-:Y:S01]  /*30de0*/  STL [R1+0x17f8], R112 ;  /* 0x0017f87001007387 */ /* 0x000fe20000100800 */
[----:B------:R-:W-:-:S05]  /*30df0*/  IMAD.X R113, R113, 0x1, R0, P1 ;  /* 0x0000000171717824 */ /* 0x000fca00008e0600 */
[----:B------:R1:W-:Y:S04]  /*30e00*/  STL [R1+0x17f4], R113 ;  /* 0x0017f47101007387 */ /* 0x0003e80000100800 */
[----:B------:R-:W2:Y:S04]  /*30e10*/  LDL.LU R115, [R1+0x181c] ;  /* 0x00181c0001737983 */ /* 0x000ea80000300800 */
[----:B------:R-:W2:Y:S04]  /*30e20*/  LDL.LU R114, [R1+0x1820] ;  /* 0x0018200001727983 */ /* 0x000ea80000300800 */
[----:B------:R-:W-:Y:S01]  /*30e30*/  LDGSTS.E [R5+0x18004], desc[UR8][R112.64], P0 ;  /* 0x1800400070057fae */ /* 0x000fe20008121848 */
[----:B----4-:R-:W-:-:S03]  /*30e40*/  IADD3 R116, P2, R116, R2, RZ ;  /* 0x0000000274747210 */ /* 0x010fc60007f5e0ff */
[----:B-1----:R-:W4:Y:S04]  /*30e50*/  LDL.LU R113, [R1+0x1824] ;  /* 0x0018240001717983 */ /* 0x002f280000300800 */
[----:B------:R-:W4:Y:S01]  /*30e60*/  LDL.LU R112, [R1+0x1828] ;  /* 0x0018280001707983 */ /* 0x000f220000300800 */
[----:B------:R-:W-:-:S03]  /*30e70*/  IMAD.X R117, R117, 0x1, R0, P2 ;  /* 0x0000000175757824 */ /* 0x000fc600010e0600 */
[----:B------:R-:W-:Y:S01]  /*30e80*/  STL [R1+0x1800], R116 ;  /* 0x0018007401007387 */ /* 0x000fe20000100800 */
[----:B------:R-:W-:-:S03]  /*30e90*/  IADD3 R110, P3, R110, R2, RZ ;  /* 0x000000026e6e7210 */ /* 0x000fc60007f7e0ff */
[----:B------:R1:W-:Y:S02]  /*30ea0*/  STL [R1+0x17fc], R117 ;  /* 0x0017fc7501007387 */ /* 0x0003e40000100800 */
[----:B------:R-:W-:Y:S02]  /*30eb0*/  IMAD.X R111, R111, 0x1, R0, P3 ;  /* 0x000000016f6f7824 */ /* 0x000fe400018e0600 */
[----:B------:R-:W-:Y:S04]  /*30ec0*/  STL [R1+0x1808], R110 ;  /* 0x0018086e01007387 */ /* 0x000fe80000100800 */
[----:B------:R1:W-:Y:S01]  /*30ed0*/  LDGSTS.E [R5+0x1c004], desc[UR8][R116.64], P0 ;  /* 0x1c00400074057fae */ /* 0x0003e20008121848 */
[----:B------:R-:W-:-:S03]  /*30ee0*/  ISETP.NE.U32.AND P1, PT, RZ, UR12, PT ;  /* 0x0000000cff007c0c */ /* 0x000fc6000bf25070 */
[----:B------:R1:W-:Y:S02]  /*30ef0*/  STL [R1+0x1804], R111 ;  /* 0x0018046f01007387 */ /* 0x0003e40000100800 */
[----:B-1----:R-:W-:Y:S02]  /*30f00*/  IMAD.MOV.U32 R117, RZ, RZ, R111 ;  /* 0x000000ffff757224 */ /* 0x002fe400078e006f */
[----:B------:R-:W-:Y:S01]  /*30f10*/  IMAD.MOV.U32 R116, RZ, RZ, R110 ;  /* 0x000000ffff747224 */ /* 0x000fe200078e006e */
[----:B------:R-:W4:Y:S04]  /*30f20*/  LDL.LU R111, [R1+0x182c] ;  /* 0x00182c00016f7983 */ /* 0x000f280000300800 */
[----:B------:R-:W4:Y:S04]  /*30f30*/  LDL.LU R110, [R1+0x1830] ;  /* 0x00183000016e7983 */ /* 0x000f280000300800 */
[----:B------:R1:W-:Y:S01]  /*30f40*/  LDGSTS.E [R5+0x10008], desc[UR8][R116.64], P1 ;  /* 0x1000800074057fae */ /* 0x0003e20008921848 */
[----:B---3--:R-:W-:-:S05]  /*30f50*/  IADD3 R108, P0, R108, R2, RZ ;  /* 0x000000026c6c7210 */ /* 0x008fca0007f1e0ff */
[--C-:B------:R-:W-:Y:S01]  /*30f60*/  IMAD.X R109, R109, 0x1, R0.reuse, P0 ;  /* 0x000000016d6d7824 */ /* 0x100fe200000e0600 */
[----:B------:R-:W-:Y:S01]  /*30f70*/  IADD3 R22, P2, R22, R2, RZ ;  /* 0x0000000216167210 */ /* 0x000fe20007f5e0ff */
[----:B------:R-:W-:Y:S02]  /*30f80*/  STL [R1+0x1810], R108 ;  /* 0x0018106c01007387 */ /* 0x000fe40000100800 */
[----:B-1----:R-:W-:Y:S02]  /*30f90*/  IMAD.MOV.U32 R117, RZ, RZ, R109 ;  /* 0x000000ffff757224 */ /* 0x002fe400078e006d */
[----:B------:R-:W-:Y:S01]  /*30fa0*/  IMAD.X R23, R23, 0x1, R0, P2 ;  /* 0x0000000117177824 */ /* 0x000fe200010e0600 */
[----:B------:R1:W-:Y:S01]  /*30fb0*/  STL [R1+0x180c], R109 ;  /* 0x00180c6d01007387 */ /* 0x0003e20000100800 */
[----:B------:R-:W-:-:S03]  /*30fc0*/  IMAD.MOV.U32 R116, RZ, RZ, R108 ;  /* 0x000000ffff747224 */ /* 0x000fc600078e006c */
[----:B------:R-:W-:Y:S04]  /*30fd0*/  STL [R1+0x1818], R22 ;  /* 0x0018181601007387 */ /* 0x000fe80000100800 */
[----:B------:R3:W-:Y:S04]  /*30fe0*/  LDGSTS.E [R5+0x14008], desc[UR8][R116.64], P1 ;  /* 0x1400800074057fae */ /* 0x0007e80008921848 */
[----:B-1----:R-:W4:Y:S04]  /*30ff0*/  LDL.LU R109, [R1+0x1834] ;  /* 0x00183400016d7983 */ /* 0x002f280000300800 */
[----:B------:R1:W-:Y:S04]  /*31000*/  STL [R1+0x1814], R23 ;  /* 0x0018141701007387 */ /* 0x0003e80000100800 */
[----:B------:R-:W4:Y:S01]  /*31010*/  LDL.LU R108, [R1+0x1838] ;  /* 0x00183800016c7983 */ /* 0x000f220000300800 */
[----:B---3--:R-:W-:-:S02]  /*31020*/  IMAD.MOV.U32 R117, RZ, RZ, R23 ;  /* 0x000000ffff757224 */ /* 0x008fc400078e0017 */
[----:B------:R-:W-:Y:S01]  /*31030*/  IMAD.MOV.U32 R116, RZ, RZ, R22 ;  /* 0x000000ffff747224 */ /* 0x000fe200078e0016 */
[----:B-1----:R-:W3:Y:S04]  /*31040*/  LDL.LU R23, [R1+0x183c] ;  /* 0x00183c0001177983 */ /* 0x002ee80000300800 */
[----:B------:R-:W3:Y:S04]  /*31050*/  LDL.LU R22, [R1+0x1840] ;  /* 0x0018400001167983 */ /* 0x000ee80000300800 */
[----:B------:R-:W-:Y:S01]  /*31060*/  LDGSTS.E [R5+0x18008], desc[UR8][R116.64], P1 ;  /* 0x1800800074057fae */ /* 0x000fe20008921848 */
[----:B------:R-:W-:-:S04]  /*31070*/  UISETP.GT.AND UP1, UPT, UR16, 0x3f, UPT ;  /* 0x0000003f1000788c */ /* 0x000fc8000bf24270 */
[----:B------:R-:W-:-:S04]  /*31080*/  USEL UR12, URZ, 0x4, !UP1 ;  /* 0x000000043f0c7887 */ /* 0x000fc8000c800000 */
[----:B------:R-:W-:Y:S01]  /*31090*/  USEL UR12, UR12, URZ, !UP0 ;  /* 0x0000003f0c0c7287 */ /* 0x000fe2000c000000 */
[----:B--2---:R-:W-:-:S05]  /*310a0*/  IADD3 R114, P0, R114, R2, RZ ;  /* 0x0000000272727210 */ /* 0x004fca0007f1e0ff */
[----:B------:R-:W-:-:S05]  /*310b0*/  IMAD.X R115, R115, 0x1, R0, P0 ;  /* 0x0000000173737824 */ /* 0x000fca00000e0600 */
[----:B------:R-:W-:Y:S01]  /*310c0*/  LDGSTS.E [R5+0x1c008], desc[UR8][R114.64], P1 ;  /* 0x1c00800072057fae */ /* 0x000fe20008921848 */
[----:B----4-:R-:W-:-:S03]  /*310d0*/  IADD3 R112, P1, R112, R2, RZ ;  /* 0x0000000270707210 */ /* 0x010fc60007f3e0ff */
[----:B------:R-:W-:Y:S02]  /*310e0*/  STL [R1+0x1820], R114 ;  /* 0x0018207201007387 */ /* 0x000fe40000100800 */
[----:B------:R-:W-:Y:S02]  /*310f0*/  IMAD.X R113, R113, 0x1, R0, P1 ;  /* 0x0000000171717824 */ /* 0x000fe400008e0600 */
[----:B------:R1:W-:Y:S04]  /*31100*/  STL [R1+0x181c], R115 ;  /* 0x00181c7301007387 */ /* 0x0003e80000100800 */
[----:B------:R-:W-:Y:S04]  /*31110*/  STL [R1+0x1828], R112 ;  /* 0x0018287001007387 */ /* 0x000fe80000100800 */
[----:B------:R2:W-:Y:S01]  /*31120*/  STL [R1+0x1824], R113 ;  /* 0x0018247101007387 */ /* 0x0005e20000100800 */
[----:B------:R-:W-:-:S13]  /*31130*/  ISETP.NE.U32.AND P0, PT, RZ, UR12, PT ;  /* 0x0000000cff007c0c */ /* 0x000fda000bf05070 */
[----:B------:R-:W-:Y:S01]  /*31140*/  LDGSTS.E [R5+0x1000c], desc[UR8][R112.64], P0 ;  /* 0x1000c00070057fae */ /* 0x000fe20008121848 */
[----:B------:R-:W-:-:S05]  /*31150*/  IADD3 R110, P2, R110, R2, RZ ;  /* 0x000000026e6e7210 */ /* 0x000fca0007f5e0ff */
[----:B------:R-:W-:Y:S01]  /*31160*/  STL [R1+0x1830], R110 ;  /* 0x0018306e01007387 */ /* 0x000fe20000100800 */
[----:B------:R-:W-:-:S03]  /*31170*/  IMAD.X R111, R111, 0x1, R0, P2 ;  /* 0x000000016f6f7824 */ /* 0x000fc600010e0600 */
[----:B------:R-:W4:Y:S04]  /*31180*/  LDL.LU.64 R122, [R1+0x1038] ;  /* 0x00103800017a7983 */ /* 0x000f280000300a00 */
[----:B------:R2:W-:Y:S04]  /*31190*/  STL [R1+0x182c], R111 ;  /* 0x00182c6f01007387 */ /* 0x0005e80000100800 */
[----:B------:R-:W4:Y:S04]  /*311a0*/  LDL.LU.64 R120, [R1+0x1018] ;  /* 0x0010180001787983 */ /* 0x000f280000300a00 */
[----:B------:R-:W4:Y:S04]  /*311b0*/  LDL.LU.64 R118, [R1+0xff8] ;  /* 0x000ff80001767983 */ /* 0x000f280000300a00 */
[----:B------:R-:W4:Y:S01]  /*311c0*/  LDL.LU.64 R116, [R1+0xfd8] ;  /* 0x000fd80001747983 */ /* 0x000f220000300a00 */
[----:B------:R-:W2:Y:S03]  /*311d0*/  S2R R153, SR_TID.X ;  /* 0x0000000000997919 */ /* 0x000ea60000002100 */
[----:B------:R-:W-:Y:S01]  /*311e0*/  LDGSTS.E [R5+0x1400c], desc[UR8][R110.64], P0 ;  /* 0x1400c0006e057fae */ /* 0x000fe20008121848 */
[----:B------:R-:W-:-:S05]  /*311f0*/  IADD3 R108, P1, R108, R2, RZ ;  /* 0x000000026c6c7210 */ /* 0x000fca0007f3e0ff */
[----:B------:R-:W-:Y:S01]  /*31200*/  IMAD.X R109, R109, 0x1, R0, P1 ;  /* 0x000000016d6d7824 */ /* 0x000fe200008e0600 */
[----:B------:R-:W-:Y:S01]  /*31210*/  STL [R1+0x1838], R108 ;  /* 0x0018386c01007387 */ /* 0x000fe20000100800 */
[----:B---3--:R-:W-:-:S03]  /*31220*/  IADD3 R22, P2, R22, R2, RZ ;  /* 0x0000000216167210 */ /* 0x008fc60007f5e0ff */
[----:B------:R3:W-:Y:S04]  /*31230*/  STL [R1+0x1834], R109 ;  /* 0x0018346d01007387 */ /* 0x0007e80000100800 */
[----:B------:R-:W-:Y:S01]  /*31240*/  STL [R1+0x1840], R22 ;  /* 0x0018401601007387 */ /* 0x000fe20000100800 */
[----:B------:R-:W-:-:S03]  /*31250*/  IMAD.X R23, R23, 0x1, R0, P2 ;  /* 0x0000000117177824 */ /* 0x000fc600010e0600 */
[----:B-1----:R-:W4:Y:S04]  /*31260*/  LDL.LU.64 R114, [R1+0xfb8] ;  /* 0x000fb80001727983 */ /* 0x002f280000300a00 */
[----:B------:R1:W-:Y:S04]  /*31270*/  STL [R1+0x183c], R23 ;  /* 0x00183c1701007387 */ /* 0x0003e80000100800 */
[----:B--2---:R-:W2:Y:S01]  /*31280*/  LDL.LU.64 R112, [R1+0xf98] ;  /* 0x000f980001707983 */ /* 0x004ea20000300a00 */
[----:B------:R-:W-:-:S03]  /*31290*/  LOP3.LUT R124, R153, 0x3f, RZ, 0xc0, !PT ;  /* 0x0000003f997c7812 */ /* 0x000fc600078ec0ff */
[----:B------:R-:W-:Y:S04]  /*312a0*/  LDGSTS.E [R5+0x1800c], desc[UR8][R108.64], P0 ;  /* 0x1800c0006c057fae */ /* 0x000fe80008121848 */
[----:B------:R1:W-:Y:S01]  /*312b0*/  LDGSTS.E [R5+0x1c00c], desc[UR8][R22.64], P0 ;  /* 0x1c00c00016057fae */ /* 0x0003e20008121848 */
[----:B------:R-:W-:Y:S02]  /*312c0*/  ISETP.GE.AND P0, PT, R124, UR16, PT ;  /* 0x000000107c007c0c */ /* 0x000fe4000bf06270 */
[----:B------:R-:W-:Y:S01]  /*312d0*/  PLOP3.LUT P1, PT, PT, PT, UP0, 0x80, 0x0 ;  /* 0x000000000000781c */ /* 0x000fe20003f2f008 */
[----:B------:R-:W2:Y:S04]  /*312e0*/  LDL.LU.64 R110, [R1+0xf78] ;  /* 0x000f7800016e7983 */ /* 0x000ea80000300a00 */
[----:B---3--:R-:W3:Y:S01]  /*312f0*/  LDL.LU.64 R108, [R1+0xf58] ;  /* 0x000f5800016c7983 */ /* 0x008ee20000300a00 */
[----:B-1----:R-:W-:-:S03]  /*31300*/  SEL R5, RZ, 0x4, P0 ;  /* 0x00000004ff057807 */ /* 0x002fc60000000000 */
[----:B------:R-:W3:Y:S01]  /*31310*/  LDL.LU.64 R22, [R1+0xf38] ;  /* 0x000f380001167983 */ /* 0x000ee20000300a00 */
[----:B------:R-:W-:Y:S01]  /*31320*/  SEL R5, R5, RZ, !P1 ;  /* 0x000000ff05057207 */ /* 0x000fe20004800000 */
[----:B------:R-:W-:Y:S02]  /*31330*/  ULEA UR12, UR6, UR5, 0x10 ;  /* 0x00000005060c7291 */ /* 0x000fe4000f8e803f */
[----:B------:R-:W0:Y:S01]  /*31340*/  LDGDEPBAR ;  /* 0x00000000000079af */ /* 0x000e220000000000 */
[----:B------:R-:W-:Y:S02]  /*31350*/  ISETP.NE.U32.AND P0, PT, R5, RZ, PT ;  /* 0x000000ff0500720c */ /* 0x000fe40003f05070 */
[----:B----4-:R-:W-:-:S05]  /*31360*/  IADD3 R140, P1, R122, R4, RZ ;  /* 0x000000047a8c7210 */ /* 0x010fca0007f3e0ff */
[----:B------:R-:W-:Y:S01]  /*31370*/  IMAD.X R5, R123, 0x1, R3, P1 ;  /* 0x000000017b057824 */ /* 0x000fe200008e0603 */
[----:B------:R-:W-:-:S05]  /*31380*/  IADD3 R138, P1, R120, R4, RZ ;  /* 0x00000004788a7210 */ /* 0x000fca0007f3e0ff */
[--C-:B------:R-:W-:Y:S01]  /*31390*/  IMAD.X R139, R121, 0x1, R3.reuse, P1 ;  /* 0x00000001798b7824 */ /* 0x100fe200008e0603 */
[-C--:B------:R-:W-:Y:S01]  /*313a0*/  IADD3 R136, P1, R118, R4.reuse, RZ ;  /* 0x0000000476887210 */ /* 0x080fe20007f3e0ff */
[----:B------:R-:W4:Y:S04]  /*313b0*/  LDL.LU.64 R120, [R1+0xf18] ;  /* 0x000f180001787983 */ /* 0x000f280000300a00 */
[--C-:B------:R-:W-:Y:S01]  /*313c0*/  IMAD.X R137, R119, 0x1, R3.reuse, P1 ;  /* 0x0000000177897824 */ /* 0x100fe200008e0603 */
[----:B------:R-:W-:Y:S01]  /*313d0*/  IADD3 R134, P1, R116, R4, RZ ;  /* 0x0000000474867210 */ /* 0x000fe20007f3e0ff */
[----:B------:R-:W4:Y:S04]  /*313e0*/  LDL.LU.64 R118, [R1+0xef8] ;  /* 0x000ef80001767983 */ /* 0x000f280000300a00 */
[----:B------:R-:W-:-:S02]  /*313f0*/  IMAD.X R135, R117, 0x1, R3, P1 ;  /* 0x0000000175877824 */ /* 0x000fc400008e0603 */
[----:B------:R-:W4:Y:S01]  /*31400*/  LDL.LU.64 R116, [R1+0xed8] ;  /* 0x000ed80001747983 */ /* 0x000f220000300a00 */
[----:B------:R-:W-:-:S05]  /*31410*/  IADD3 R132, P1, R114, R4, RZ ;  /* 0x0000000472847210 */ /* 0x000fca0007f3e0ff */
[----:B------:R-:W-:Y:S02]  /*31420*/  IMAD.X R133, R115, 0x1, R3, P1 ;  /* 0x0000000173857824 */ /* 0x000fe400008e0603 */
[----:B------:R-:W4:Y:S01]  /*31430*/  LDL.LU.64 R114, [R1+0xeb8] ;  /* 0x000eb80001727983 */ /* 0x000f220000300a00 */
[----:B--2---:R-:W-:-:S05]  /*31440*/  IADD3 R130, P1, R112, R4, RZ ;  /* 0x0000000470827210 */ /* 0x004fca0007f3e0ff */
[----:B------:R-:W-:Y:S02]  /*31450*/  IMAD.X R131, R113, 0x1, R3, P1 ;  /* 0x0000000171837824 */ /* 0x000fe400008e0603 */
[----:B------:R-:W2:Y:S01]  /*31460*/  LDL.LU.64 R112, [R1+0xe98] ;  /* 0x000e980001707983 */ /* 0x000ea20000300a00 */
[----:B------:R-:W-:-:S05]  /*31470*/  IADD3 R128, P1, R110, R4, RZ ;  /* 0x000000046e807210 */ /* 0x000fca0007f3e0ff */
[----:B------:R-:W-:Y:S01]  /*31480*/  IMAD.X R129, R111, 0x1, R3, P1 ;  /* 0x000000016f817824 */ /* 0x000fe200008e0603 */
[-C--:B---3--:R-:W-:Y:S01]  /*31490*/  IADD3 R126, P1, R108, R4.reuse, RZ ;  /* 0x000000046c7e7210 */ /* 0x088fe20007f3e0ff */
[----:B------:R-:W-:Y:S01]  /*314a0*/  IMAD.MOV.U32 R141, RZ, RZ, R5 ;  /* 0x000000ffff8d7224 */ /* 0x000fe200078e0005 */
[----:B------:R-:W3:Y:S03]  /*314b0*/  LDL.LU.64 R110, [R1+0xe78] ;  /* 0x000e7800016e7983 */ /* 0x000ee60000300a00 */
[--C-:B------:R-:W-:Y:S01]  /*314c0*/  IMAD.X R127, R109, 0x1, R3.reuse, P1 ;  /* 0x000000016d7f7824 */ /* 0x100fe200008e0603 */
[----:B------:R-:W-:Y:S01]  /*314d0*/  IADD3 R124, P1, R22, R4, RZ ;  /* 0x00000004167c7210 */ /* 0x000fe20007f3e0ff */
[----:B------:R-:W3:Y:S04]  /*314e0*/  LDL.LU.64 R108, [R1+0xe58] ;  /* 0x000e5800016c7983 */ /* 0x000ee80000300a00 */
[----:B------:R-:W-:-:S02]  /*314f0*/  IMAD.X R125, R23, 0x1, R3, P1 ;  /* 0x00000001177d7824 */ /* 0x000fc400008e0603 */
[----:B------:R-:W3:Y:S04]  /*31500*/  LDL.LU.64 R22, [R1+0xe38] ;  /* 0x000e380001167983 */ /* 0x000ee80000300a00 */
[----:B------:R-:W3:Y:S04]  /*31510*/  LDL.LU.64 R142, [R1+0xe18] ;  /* 0x000e1800018e7983 */ /* 0x000ee80000300a00 */
        /* <DEDUP_REMOVED lines=9> */
[----:B----4-:R-:W-:-:S05]  /*315b0*/  IADD3 R122, P1, R120, R4, RZ ;  /* 0x00000004787a7210 */ /* 0x010fca0007f3e0ff */
[----:B------:R-:W-:Y:S01]  /*315c0*/  IMAD.X R123, R121, 0x1, R3, P1 ;  /* 0x00000001797b7824 */ /* 0x000fe200008e0603 */
[----:B------:R-:W-:-:S05]  /*315d0*/  IADD3 R120, P1, R118, R4, RZ ;  /* 0x0000000476787210 */ /* 0x000fca0007f3e0ff */
[----:B------:R-:W-:Y:S01]  /*315e0*/  IMAD.X R121, R119, 0x1, R3, P1 ;  /* 0x0000000177797824 */ /* 0x000fe200008e0603 */
[----:B------:R-:W-:-:S05]  /*315f0*/  IADD3 R118, P1, R116, R4, RZ ;  /* 0x0000000474767210 */ /* 0x000fca0007f3e0ff */
[----:B------:R-:W-:Y:S01]  /*31600*/  IMAD.X R119, R117, 0x1, R3, P1 ;  /* 0x0000000175777824 */ /* 0x000fe200008e0603 */
[----:B------:R1:W-:Y:S04]  /*31610*/  STL.64 [R1+0xf18], R122 ;  /* 0x000f187a01007387 */ /* 0x0003e80000100a00 */
[----:B------:R4:W-:Y:S04]  /*31620*/  STL.64 [R1+0xef8], R120 ;  /* 0x000ef87801007387 */ /* 0x0009e80000100a00 */
[----:B------:R4:W-:Y:S01]  /*31630*/  STL.64 [R1+0xed8], R118 ;  /* 0x000ed87601007387 */ /* 0x0009e20000100a00 */
[----:B------:R-:W-:-:S05]  /*31640*/  IADD3 R116, P1, R114, R4, RZ ;  /* 0x0000000472747210 */ /* 0x000fca0007f3e0ff */
[----:B------:R-:W-:Y:S01]  /*31650*/  IMAD.X R117, R115, 0x1, R3, P1 ;  /* 0x0000000173757824 */ /* 0x000fe200008e0603 */
[----:B--2---:R-:W-:-:S05]  /*31660*/  IADD3 R114, P1, R112, R4, RZ ;  /* 0x0000000470727210 */ /* 0x004fca0007f3e0ff */
[----:B------:R-:W-:Y:S01]  /*31670*/  IMAD.X R115, R113, 0x1, R3, P1 ;  /* 0x0000000171737824 */ /* 0x000fe200008e0603 */
[----:B------:R2:W-:Y:S04]  /*31680*/  STL.64 [R1+0xeb8], R116 ;  /* 0x000eb87401007387 */ /* 0x0005e80000100a00 */
[----:B------:R2:W-:Y:S04]  /*31690*/  STL.64 [R1+0xe98], R114 ;  /* 0x000e987201007387 */ /* 0x0005e80000100a00 */
[----:B------:R-:W4:Y:S01]  /*316a0*/  LDL R5, [R1+0x1844] ;  /* 0x0018440001057983 */ /* 0x000f220000100800 */
[----:B---3--:R-:W-:-:S05]  /*316b0*/  IADD3 R112, P1, R110, R4, RZ ;  /* 0x000000046e707210 */ /* 0x008fca0007f3e0ff */
[----:B------:R-:W-:Y:S01]  /*316c0*/  IMAD.X R113, R111, 0x1, R3, P1 ;  /* 0x000000016f717824 */ /* 0x000fe200008e0603 */
[----:B------:R-:W-:-:S05]  /*316d0*/  IADD3 R110, P1, R108, R4, RZ ;  /* 0x000000046c6e7210 */ /* 0x000fca0007f3e0ff */
[----:B------:R-:W-:Y:S01]  /*316e0*/  IMAD.X R111, R109, 0x1, R3, P1 ;  /* 0x000000016d6f7824 */ /* 0x000fe200008e0603 */
[----:B------:R-:W-:-:S05]  /*316f0*/  IADD3 R108, P1, R22, R4, RZ ;  /* 0x00000004166c7210 */ /* 0x000fca0007f3e0ff */
[--C-:B------:R-:W-:Y:S01]  /*31700*/  IMAD.X R109, R23, 0x1, R3.reuse, P1 ;  /* 0x00000001176d7824 */ /* 0x100fe200008e0603 */
[-C--:B------:R-:W-:Y:S01]  /*31710*/  IADD3 R22, P1, R142, R4.reuse, RZ ;  /* 0x000000048e167210 */ /* 0x080fe20007f3e0ff */
[----:B------:R3:W-:Y:S04]  /*31720*/  STL.64 [R1+0xe78], R112 ;  /* 0x000e787001007387 */ /* 0x0007e80000100a00 */
[----:B------:R-:W-:Y:S01]  /*31730*/  IMAD.X R23, R143, 0x1, R3, P1 ;  /* 0x000000018f177824 */ /* 0x000fe200008e0603 */
[----:B------:R3:W-:Y:S04]  /*31740*/  STL.64 [R1+0xe58], R110 ;  /* 0x000e586e01007387 */ /* 0x0007e80000100a00 */
[----:B------:R3:W-:Y:S04]  /*31750*/  STL.64 [R1+0xe38], R108 ;  /* 0x000e386c01007387 */ /* 0x0007e80000100a00 */
[----:B------:R3:W-:Y:S01]  /*31760*/  STL.64 [R1+0xe18], R22 ;  /* 0x000e181601007387 */ /* 0x0007e20000100a00 */
[----:B------:R-:W-:-:S05]  /*31770*/  IADD3 R155, P1, R250, R4, RZ ;  /* 0x00000004fa9b7210 */ /* 0x000fca0007f3e0ff */
[----:B------:R-:W-:Y:S01]  /*31780*/  IMAD.X R250, R251, 0x1, R3, P1 ;  /* 0x00000001fbfa7824 */ /* 0x000fe200008e0603 */
[----:B------:R-:W-:-:S05]  /*31790*/  IADD3 R154, P1, R12, R4, RZ ;  /* 0x000000040c9a7210 */ /* 0x000fca0007f3e0ff */
[----:B------:R-:W-:Y:S01]  /*317a0*/  IMAD.X R12, R13, 0x1, R3, P1 ;  /* 0x000000010d0c7824 */ /* 0x000fe200008e0603 */
[----:B------:R-:W-:-:S05]  /*317b0*/  IADD3 R153, P1, R242, R4, RZ ;  /* 0x00000004f2997210 */ /* 0x000fca0007f3e0ff */
[----:B------:R-:W-:Y:S01]  /*317c0*/  IMAD.X R242, R243, 0x1, R3, P1 ;  /* 0x00000001f3f27824 */ /* 0x000fe200008e0603 */
[----:B------:R-:W-:Y:S01]  /*317d0*/  IADD3 R152, P1, R234, R4, RZ ;  /* 0x00000004ea987210 */ /* 0x000fe20007f3e0ff */
[----:B----4-:R-:W-:-:S05]  /*317e0*/  VIADD R5, R5, UR12 ;  /* 0x0000000c05057c36 */ /* 0x010fca0008000000 */
        /* <DEDUP_REMOVED lines=12> */
[----:B-1----:R-:W4:Y:S04]  /*318b0*/  LDL.LU.64 R122, [R1+0x1030] ;  /* 0x00103000017a7983 */ /* 0x002f280000300a00 */
[----:B------:R-:W4:Y:S04]  /*318c0*/  LDL.LU.64 R120, [R1+0x1010] ;  /* 0x0010100001787983 */ /* 0x000f280000300a00 */
[----:B------:R-:W4:Y:S04]  /*318d0*/  LDL.LU.64 R118, [R1+0xff0] ;  /* 0x000ff00001767983 */ /* 0x000f280000300a00 */
[----:B------:R-:W-:Y:S04]  /*318e0*/  LDGSTS.E [R5+0x63000], desc[UR8][R116.64], P0 ;  /* 0x6300000074057fae */ /* 0x000fe80008121848 */
[----:B------:R-:W-:Y:S01]  /*318f0*/  LDGSTS.E [R5+0x63400], desc[UR8][R114.64], P0 ;  /* 0x6340000072057fae */ /* 0x000fe20008121848 */
[----:B------:R-:W-:-:S03]  /*31900*/  IMAD.X R234, R235, 0x1, R3, P1 ;  /* 0x00000001ebea7824 */ /* 0x000fc600008e0603 */
[----:B--2---:R-:W2:Y:S04]  /*31910*/  LDL.LU.64 R116, [R1+0xfd0] ;  /* 0x000fd00001747983 */ /* 0x004ea80000300a00 */
[----:B------:R-:W2:Y:S01]  /*31920*/  LDL.LU.64 R114, [R1+0xfb0] ;  /* 0x000fb00001727983 */ /* 0x000ea20000300a00 */
[-C--:B------:R-:W-:Y:S01]  /*31930*/  IADD3 R151, P1, R226, R4.reuse, RZ ;  /* 0x00000004e2977210 */ /* 0x080fe20007f3e0ff */
[----:B------:R-:W-:Y:S02]  /*31940*/  IMAD.MOV.U32 R251, RZ, RZ, R250 ;  /* 0x000000fffffb7224 */ /* 0x000fe400078e00fa */
[----:B------:R-:W-:Y:S01]  /*31950*/  IMAD.MOV.U32 R243, RZ, RZ, R242 ;  /* 0x000000fffff37224 */ /* 0x000fe200078e00f2 */
[----:B------:R-:W-:Y:S01]  /*31960*/  LDGSTS.E [R5+0x63800], desc[UR8][R112.64], P0 ;  /* 0x6380000070057fae */ /* 0x000fe20008121848 */
[----:B------:R-:W-:Y:S01]  /*31970*/  IMAD.X R226, R227, 0x1, R3, P1 ;  /* 0x00000001e3e27824 */ /* 0x000fe200008e0603 */
[-C--:B------:R-:W-:Y:S01]  /*31980*/  IADD3 R150, P1, R218, R4.reuse, RZ ;  /* 0x00000004da967210 */ /* 0x080fe20007f3e0ff */
[----:B------:R-:W-:Y:S01]  /*31990*/  IMAD.MOV.U32 R250, RZ, RZ, R155 ;  /* 0x000000fffffa7224 */ /* 0x000fe200078e009b */
[----:B------:R-:W-:Y:S03]  /*319a0*/  LDGSTS.E [R5+0x63c00], desc[UR8][R110.64], P0 ;  /* 0x63c000006e057fae */ /* 0x000fe60008121848 */
[----:B------:R-:W-:Y:S01]  /*319b0*/  IMAD.X R218, R219, 0x1, R3, P1 ;  /* 0x00000001dbda7824 */ /* 0x000fe200008e0603 */
[-C--:B------:R-:W-:Y:S01]  /*319c0*/  IADD3 R149, P1, R210, R4.reuse, RZ ;  /* 0x00000004d2957210 */ /* 0x080fe20007f3e0ff */
[----:B------:R-:W-:Y:S01]  /*319d0*/  IMAD.MOV.U32 R242, RZ, RZ, R153 ;  /* 0x000000fffff27224 */ /* 0x000fe200078e0099 */
[----:B------:R-:W-:Y:S03]  /*319e0*/  LDGSTS.E [R5+0x64000], desc[UR8][R108.64], P0 ;  /* 0x640000006c057fae */ /* 0x000fe60008121848 */
[--C-:B------:R-:W-:Y:S01]  /*319f0*/  IMAD.X R210, R211, 0x1, R3.reuse, P1 ;  /* 0x00000001d3d27824 */ /* 0x100fe200008e0603 */
[-C--:B------:R-:W-:Y:S01]  /*31a00*/  IADD3 R148, P1, R202, R4.reuse, RZ ;  /* 0x00000004ca947210 */ /* 0x080fe20007f3e0ff */
[----:B------:R-:W-:Y:S01]  /*31a10*/  IMAD.MOV.U32 R235, RZ, RZ, R234 ;  /* 0x000000ffffeb7224 */ /* 0x000fe200078e00ea */
[----:B---3--:R-:W3:Y:S03]  /*31a20*/  LDL.LU.64 R112, [R1+0xf90] ;  /* 0x000f900001707983 */ /* 0x008ee60000300a00 */
[--C-:B------:R-:W-:Y:S01]  /*31a30*/  IMAD.X R202, R203, 0x1, R3.reuse, P1 ;  /* 0x00000001cbca7824 */ /* 0x100fe200008e0603 */
[-C--:B------:R-:W-:Y:S01]  /*31a40*/  IADD3 R147, P1, R194, R4.reuse, RZ ;  /* 0x00000004c2937210 */ /* 0x080fe20007f3e0ff */
[----:B------:R-:W-:Y:S01]  /*31a50*/  IMAD.MOV.U32 R234, RZ, RZ, R152 ;  /* 0x000000ffffea7224 */ /* 0x000fe200078e0098 */
[----:B------:R-:W-:Y:S03]  /*31a60*/  LDGSTS.E [R5+0x64400], desc[UR8][R22.64], P0 ;  /* 0x6440000016057fae */ /* 0x000fe60008121848 */
[--C-:B------:R-:W-:Y:S01]  /*31a70*/  IMAD.X R194, R195, 0x1, R3.reuse, P1 ;  /* 0x00000001c3c27824 */ /* 0x100fe200008e0603 */
        /* <DEDUP_REMOVED lines=10> */
[----:B------:R-:W-:Y:S03]  /*31b20*/  LDGSTS.E [R5+0x65000], desc[UR8][R234.64], P0 ;  /* 0x65000000ea057fae */ /* 0x000fe60008121848 */
[--C-:B------:R-:W-:Y:S01]  /*31b30*/  IMAD.X R170, R171, 0x1, R3.reuse, P1 ;  /* 0x00000001abaa7824 */ /* 0x100fe200008e0603 */
[-C--:B------:R-:W-:Y:S01]  /*31b40*/  IADD3 R143, P1, R162, R4.reuse, RZ ;  /* 0x00000004a28f7210 */ /* 0x080fe20007f3e0ff */
[----:B------:R-:W-:Y:S01]  /*31b50*/  IMAD.MOV.U32 R218, RZ, RZ, R150 ;  /* 0x000000ffffda7224 */ /* 0x000fe200078e0096 */
[----:B------:R-:W3:Y:S03]  /*31b60*/  LDL.LU.64 R110, [R1+0xf70] ;  /* 0x000f7000016e7983 */ /* 0x000ee60000300a00 */
[----:B------:R-:W-:Y:S01]  /*31b70*/  IMAD.X R162, R163, 0x1, R3, P1 ;  /* 0x00000001a3a27824 */ /* 0x000fe200008e0603 */
[----:B------:R-:W-:Y:S01]  /*31b80*/  IADD3 R142, P1, R20, R4, RZ ;  /* 0x00000004148e7210 */ /* 0x000fe20007f3e0ff */
[----:B------:R-:W-:Y:S01]  /*31b90*/  IMAD.MOV.U32 R211, RZ, RZ, R210 ;  /* 0x000000ffffd37224 */ /* 0x000fe200078e00d2 */
[----:B------:R-:W-:Y:S01]  /*31ba0*/  LDGSTS.E [R5+0x65400], desc[UR8][R226.64], P0 ;  /* 0x65400000e2057fae */ /* 0x000fe20008121848 */
[----:B------:R-:W-:-:S02]  /*31bb0*/  IMAD.MOV.U32 R210, RZ, RZ, R149 ;  /* 0x000000ffffd27224 */ /* 0x000fc400078e0095 */
[----:B------:R-:W-:Y:S01]  /*31bc0*/  IMAD.MOV.U32 R203, RZ, RZ, R202 ;  /* 0x000000ffffcb7224 */ /* 0x000fe200078e00ca */
[----:B------:R-:W-:Y:S01]  /*31bd0*/  LDGSTS.E [R5+0x65800], desc[UR8][R218.64], P0 ;  /* 0x65800000da057fae */ /* 0x000fe20008121848 */
[----:B------:R-:W-:Y:S02]  /*31be0*/  IMAD.MOV.U32 R202, RZ, RZ, R148 ;  /* 0x000000ffffca7224 */ /* 0x000fe400078e0094 */
[----:B------:R-:W-:Y:S01]  /*31bf0*/  IMAD.MOV.U32 R195, RZ, RZ, R194 ;  /* 0x000000ffffc37224 */ /* 0x000fe200078e00c2 */
[----:B------:R-:W-:Y:S01]  /*31c00*/  LDGSTS.E [R5+0x65c00], desc[UR8][R210.64], P0 ;  /* 0x65c00000d2057fae */ /* 0x000fe20008121848 */
[----:B------:R-:W-:Y:S02]  /*31c10*/  IMAD.X R20, R21, 0x1, R3, P1 ;  /* 0x0000000115147824 */ /* 0x000fe400008e0603 */
        /* <DEDUP_REMOVED lines=8> */
[----:B------:R-:W-:Y:S02]  /*31ca0*/  IMAD.MOV.U32 R171, RZ, RZ, R170 ;  /* 0x000000ffffab7224 */ /* 0x000fe400078e00aa */
[----:B------:R-:W-:Y:S01]  /*31cb0*/  IMAD.MOV.U32 R170, RZ, RZ, R144 ;  /* 0x000000ffffaa7224 */ /* 0x000fe200078e0090 */
[----:B------:R-:W3:Y:S01]  /*31cc0*/  LDL.LU.64 R108, [R1+0xf50] ;  /* 0x000f5000016c7983 */ /* 0x000ee20000300a00 */
        /* <DEDUP_REMOVED lines=8> */
[----:B------:R-:W-:Y:S04]  /*31d50*/  LDGSTS.E [R5+0x67400], desc[UR8][R162.64], P0 ;  /* 0x67400000a2057fae */ /* 0x000fe80008121848 */
[----:B------:R-:W-:Y:S04]  /*31d60*/  LDGSTS.E [R5+0x67800], desc[UR8][R20.64], P0 ;  /* 0x6780000014057fae */ /* 0x000fe80008121848 */
[----:B------:R1:W-:Y:S04]  /*31d70*/  LDGSTS.E [R5+0x67c00], desc[UR8][R12.64], P0 ;  /* 0x67c000000c057fae */ /* 0x0003e80008121848 */
[----:B------:R-:W3:Y:S01]  /*31d80*/  LDL.LU.64 R22, [R1+0xf30] ;  /* 0x000f300001167983 */ /* 0x000ee20000300a00 */
[----:B----4-:R-:W-:-:S05]  /*31d90*/  IADD3 R140, P1, R122, R4, RZ ;  /* 0x000000047a8c7210 */ /* 0x010fca0007f3e0ff */
[----:B-1----:R-:W-:Y:S01]  /*31da0*/  IMAD.X R5, R123, 0x1, R3, P1 ;  /* 0x000000017b057824 */ /* 0x002fe200008e0603 */
[----:B------:R-:W-:-:S05]  /*31db0*/  IADD3 R138, P1, R120, R4, RZ ;  /* 0x00000004788a7210 */ /* 0x000fca0007f3e0ff */
[--C-:B------:R-:W-:Y:S01]  /*31dc0*/  IMAD.X R139, R121, 0x1, R3.reuse, P1 ;  /* 0x00000001798b7824 */ /* 0x100fe200008e0603 */
[-C--:B------:R-:W-:Y:S01]  /*31dd0*/  IADD3 R136, P1, R118, R4.reuse, RZ ;  /* 0x0000000476887210 */ /* 0x080fe20007f3e0ff */
[----:B------:R-:W4:Y:S04]  /*31de0*/  LDL.LU.64 R120, [R1+0xf10] ;  /* 0x000f100001787983 */ /* 0x000f280000300a00 */
[----:B------:R-:W-:Y:S02]  /*31df0*/  IMAD.X R137, R119, 0x1, R3, P1 ;  /* 0x0000000177897824 */ /* 0x000fe400008e0603 */
[----:B------:R-:W4:Y:S01]  /*31e00*/  LDL.LU.64 R118, [R1+0xef0] ;  /* 0x000ef00001767983 */ /* 0x000f220000300a00 */
[----:B--2---:R-:W-:-:S05]  /*31e10*/  IADD3 R134, P1, R116, R4, RZ ;  /* 0x0000000474867210 */ /* 0x004fca0007f3e0ff */
[--C-:B------:R-:W-:Y:S01]  /*31e20*/  IMAD.X R135, R117, 0x1, R3.reuse, P1 ;  /* 0x0000000175877824 */ /* 0x100fe200008e0603 */
[-C--:B------:R-:W-:Y:S01]  /*31e30*/  IADD3 R132, P1, R114, R4.reuse, RZ ;  /* 0x0000000472847210 */ /* 0x080fe20007f3e0ff */
[----:B------:R-:W2:Y:S04]  /*31e40*/  LDL.LU.64 R116, [R1+0xed0] ;  /* 0x000ed00001747983 */ /* 0x000ea80000300a00 */
[----:B------:R-:W-:Y:S02]  /*31e50*/  IMAD.X R133, R115, 0x1, R3, P1 ;  /* 0x0000000173857824 */ /* 0x000fe400008e0603 */
[----:B------:R-:W2:Y:S01]  /*31e60*/  LDL.LU.64 R114, [R1+0xeb0] ;  /* 0x000eb00001727983 */ /* 0x000ea20000300a00 */
[----:B---3--:R-:W-:-:S05]  /*31e70*/  IADD3 R130, P1, R112, R4, RZ ;  /* 0x0000000470827210 */ /* 0x008fca0007f3e0ff */
[----:B------:R-:W-:Y:S02]  /*31e80*/  IMAD.X R131, R113, 0x1, R3, P1 ;  /* 0x0000000171837824 */ /* 0x000fe400008e0603 */
[----:B------:R-:W3:Y:S01]  /*31e90*/  LDL.LU.64 R112, [R1+0xe90] ;  /* 0x000e900001707983 */ /* 0x000ee20000300a00 */
[----:B------:R-:W-:-:S05]  /*31ea0*/  IADD3 R128, P1, R110, R4, RZ ;  /* 0x000000046e807210 */ /* 0x000fca0007f3e0ff */
[----:B------:R-:W-:Y:S02]  /*31eb0*/  IMAD.X R129, R111, 0x1, R3, P1 ;  /* 0x000000016f817824 */ /* 0x000fe400008e0603 */
[----:B------:R-:W-:Y:S01]  /*31ec0*/  IMAD.MOV.U32 R141, RZ, RZ, R5 ;  /* 0x000000ffff8d7224 */ /* 0x000fe200078e0005 */
[----:B------:R-:W3:Y:S01]  /*31ed0*/  LDL.LU.64 R110, [R1+0xe70] ;  /* 0x000e7000016e7983 */ /* 0x000ee20000300a00 */
[----:B------:R-:W-:-:S05]  /*31ee0*/  IADD3 R126, P1, R108, R4, RZ ;  /* 0x000000046c7e7210 */ /* 0x000fca0007f3e0ff */
[----:B------:R-:W-:Y:S02]  /*31ef0*/  IMAD.X R127, R109, 0x1, R3, P1 ;  /* 0x000000016d7f7824 */ /* 0x000fe400008e0603 */
[----:B------:R-:W3:Y:S01]  /*31f00*/  LDL.LU.64 R108, [R1+0xe50] ;  /* 0x000e5000016c7983 */ /* 0x000ee20000300a00 */
[----:B------:R-:W-:-:S05]  /*31f10*/  IADD3 R124, P1, R22, R4, RZ ;  /* 0x00000004167c7210 */ /* 0x000fca0007f3e0ff */
[----:B------:R-:W-:Y:S02]  /*31f20*/  IMAD.X R125, R23, 0x1, R3, P1 ;  /* 0x00000001177d7824 */ /* 0x000fe400008e0603 */
        /* <DEDUP_REMOVED lines=15> */
[----:B--2---:R-:W-:-:S05]  /*32020*/  IADD3 R118, P1, R116, R4, RZ ;  /* 0x0000000474767210 */ /* 0x004fca0007f3e0ff */
[--C-:B------:R-:W-:Y:S01]  /*32030*/  IMAD.X R119, R117, 0x1, R3.reuse, P1 ;  /* 0x0000000175777824 */ /* 0x100fe200008e0603 */
[-C--:B------:R-:W-:Y:S01]  /*32040*/  IADD3 R116, P1, R114, R4.reuse, RZ ;  /* 0x0000000472747210 */ /* 0x080fe20007f3e0ff */
[----:B------:R1:W-:Y:S04]  /*32050*/  STL.64 [R1+0xf10], R122 ;  /* 0x000f107a01007387 */ /* 0x0003e80000100a00 */
[----:B------:R-:W-:Y:S01]  /*32060*/  IMAD.X R117, R115, 0x1, R3, P1 ;  /* 0x0000000173757824 */ /* 0x000fe200008e0603 */
[----:B------:R2:W-:Y:S04]  /*32070*/  STL.64 [R1+0xef0], R120 ;  /* 0x000ef07801007387 */ /* 0x0005e80000100a00 */
[----:B------:R4:W-:Y:S04]  /*32080*/  STL.64 [R1+0xed0], R118 ;  /* 0x000ed07601007387 */ /* 0x0009e80000100a00 */
[----:B------:R4:W-:Y:S04]  /*32090*/  STL.64 [R1+0xeb0], R116 ;  /* 0x000eb07401007387 */ /* 0x0009e80000100a00 */
[----:B------:R-:W2:Y:S01]  /*320a0*/  LDL R5, [R1+0x1afc] ;  /* 0x001afc0001057983 */ /* 0x000ea20000100800 */
[----:B---3--:R-:W-:-:S05]  /*320b0*/  IADD3 R114, P1, R112, R4, RZ ;  /* 0x0000000470727210 */ /* 0x008fca0007f3e0ff */
[----:B------:R-:W-:Y:S01]  /*320c0*/  IMAD.X R115, R113, 0x1, R3, P1 ;  /* 0x0000000171737824 */ /* 0x000fe200008e0603 */
[----:B------:R-:W-:-:S05]  /*320d0*/  IADD3 R112, P1, R110, R4, RZ ;  /* 0x000000046e707210 */ /* 0x000fca0007f3e0ff */
[----:B------:R-:W-:Y:S01]  /*320e0*/  IMAD.X R113, R111, 0x1, R3, P1 ;  /* 0x000000016f717824 */ /* 0x000fe200008e0603 */
[----:B------:R3:W-:Y:S04]  /*320f0*/  STL.64 [R1+0xe90], R114 ;  /* 0x000e907201007387 */ /* 0x0007e80000100a00 */
[----:B------:R3:W-:Y:S01]  /*32100*/  STL.64 [R1+0xe70], R112 ;  /* 0x000e707001007387 */ /* 0x0007e20000100a00 */
[----:B------:R-:W-:-:S05]  /*32110*/  IADD3 R110, P1, R108, R4, RZ ;  /* 0x000000046c6e7210 */ /* 0x000fca0007f3e0ff */
[----:B------:R-:W-:-:S05]  /*32120*/  IMAD.X R111, R109, 0x1, R3, P1 ;  /* 0x000000016d6f7824 */ /* 0x000fca00008e0603 */
[----:B------:R3:W-:Y:S01]  /*32130*/  STL.64 [R1+0xe50], R110 ;  /* 0x000e506e01007387 */ /* 0x0007e20000100a00 */
[----:B------:R-:W-:-:S05]  /*32140*/  IADD3 R108, P1, R22, R4, RZ ;  /* 0x00000004166c7210 */ /* 0x000fca0007f3e0ff */
[----:B------:R-:W-:Y:S01]  /*32150*/  IMAD.X R109, R23, 0x1, R3, P1 ;  /* 0x00000001176d7824 */ /* 0x000fe200008e0603 */
[----:B------:R-:W-:-:S05]  /*32160*/  IADD3 R22, P1, R142, R4, RZ ;  /* 0x000000048e167210 */ /* 0x000fca0007f3e0ff */
[----:B------:R-:W-:Y:S01]  /*32170*/  IMAD.X R23, R143, 0x1, R3, P1 ;  /* 0x000000018f177824 */ /* 0x000fe200008e0603 */
[----:B------:R3:W-:Y:S04]  /*32180*/  STL.64 [R1+0xe30], R108 ;  /* 0x000e306c01007387 */ /* 0x0007e80000100a00 */
[----:B------:R3:W-:Y:S01]  /*32190*/  STL.64 [R1+0xe10], R22 ;  /* 0x000e101601007387 */ /* 0x0007e20000100a00 */
[----:B--2---:R-:W-:-:S05]  /*321a0*/  VIADD R5, R5, UR12 ;  /* 0x0000000c05057c36 */ /* 0x004fca0008000000 */
        /* <DEDUP_REMOVED lines=12> */
[----:B-1----:R-:W2:Y:S04]  /*32270*/  LDL.LU.64 R122, [R1+0x1028] ;  /* 0x00102800017a7983 */ /* 0x002ea80000300a00 */
[----:B------:R-:W2:Y:S04]  /*32280*/  LDL.LU.64 R120, [R1+0x1008] ;  /* 0x0010080001787983 */ /* 0x000ea80000300a00 */
[----:B----4-:R-:W4:Y:S04]  /*32290*/  LDL.LU.64 R118, [R1+0xfe8] ;  /* 0x000fe80001767983 */ /* 0x010f280000300a00 */
[----:B------:R-:W-:Y:S04]  /*322a0*/  LDGSTS.E [R5+0x63100], desc[UR8][R116.64], P0 ;  /* 0x6310000074057fae */ /* 0x000fe80008121848 */
[----:B------:R-:W-:Y:S01]  /*322b0*/  LDGSTS.E [R5+0x63500], desc[UR8][R114.64], P0 ;  /* 0x6350000072057fae */ /* 0x000fe20008121848 */
[----:B------:R-:W-:-:S03]  /*322c0*/  IADD3 R155, P1, R248, R4, RZ ;  /* 0x00000004f89b7210 */ /* 0x000fc60007f3e0ff */
[----:B------:R-:W-:Y:S04]  /*322d0*/  LDGSTS.E [R5+0x63900], desc[UR8][R112.64], P0 ;  /* 0x6390000070057fae */ /* 0x000fe80008121848 */
[----:B------:R-:W4:Y:S04]  /*322e0*/  LDL.LU.64 R116, [R1+0xfc8] ;  /* 0x000fc80001747983 */ /* 0x000f280000300a00 */
[----:B---3--:R-:W3:Y:S01]  /*322f0*/  LDL.LU.64 R114, [R1+0xfa8] ;  /* 0x000fa80001727983 */ /* 0x008ee20000300a00 */
[----:B------:R-:W-:Y:S01]  /*32300*/  IMAD.X R248, R249, 0x1, R3, P1 ;  /* 0x00000001f9f87824 */ /* 0x000fe200008e0603 */
[----:B------:R-:W-:-:S02]  /*32310*/  IADD3 R154, P1, R240, R4, RZ ;  /* 0x00000004f09a7210 */ /* 0x000fc40007f3e0ff */
[----:B------:R-:W-:Y:S03]  /*32320*/  LDGSTS.E [R5+0x63d00], desc[UR8][R110.64], P0 ;  /* 0x63d000006e057fae */ /* 0x000fe60008121848 */
[--C-:B------:R-:W-:Y:S01]  /*32330*/  IMAD.X R240, R241, 0x1, R3.reuse, P1 ;  /* 0x00000001f1f07824 */ /* 0x100fe200008e0603 */
[-C--:B------:R-:W-:Y:S01]  /*32340*/  IADD3 R153, P1, R232, R4.reuse, RZ ;  /* 0x00000004e8997210 */ /* 0x080fe20007f3e0ff */
[----:B------:R-:W-:Y:S01]  /*32350*/  IMAD.MOV.U32 R249, RZ, RZ, R248 ;  /* 0x000000fffff97224 */ /* 0x000fe200078e00f8 */
[----:B------:R-:W3:Y:S03]  /*32360*/  LDL.LU.64 R112, [R1+0xf88] ;  /* 0x000f880001707983 */ /* 0x000ee60000300a00 */
        /* <DEDUP_REMOVED lines=18> */
[----:B------:R-:W3:Y:S04]  /*32490*/  LDL.LU.64 R110, [R1+0xf68] ;  /* 0x000f6800016e7983 */ /* 0x000ee80000300a00 */
[----:B------:R-:W-:Y:S01]  /*324a0*/  IMAD.X R200, R201, 0x1, R3, P1 ;  /* 0x00000001c9c87824 */ /* 0x000fe200008e0603 */
[-C--:B------:R-:W-:Y:S01]  /*324b0*/  IADD3 R147, P1, R192, R4.reuse, RZ ;  /* 0x00000004c0937210 */ /* 0x080fe20007f3e0ff */
[----:B------:R-:W-:Y:S01]  /*324c0*/  IMAD.MOV.U32 R232, RZ, RZ, R153 ;  /* 0x000000ffffe87224 */ /* 0x000fe200078e0099 */
[----:B------:R-:W3:Y:S03]  /*324d0*/  LDL.LU.64 R108, [R1+0xf48] ;  /* 0x000f4800016c7983 */ /* 0x000ee60000300a00 */
        /* <DEDUP_REMOVED lines=9> */
[----:B------:R-:W-:-:S05]  /*32570*/  IADD3 R144, P1, R168, R4, RZ ;  /* 0x00000004a8907210 */ /* 0x000fca0007f3e0ff */
[----:B------:R-:W-:Y:S01]  /*32580*/  IMAD.X R168, R169, 0x1, R3, P1 ;  /* 0x00000001a9a87824 */ /* 0x000fe200008e0603 */
[----:B------:R-:W-:Y:S01]  /*32590*/  IADD3 R143, P1, R160, R4, RZ ;  /* 0x00000004a08f7210 */ /* 0x000fe20007f3e0ff */
[----:B------:R-:W-:-:S04]  /*325a0*/  IMAD.MOV.U32 R224, RZ, RZ, R152 ;  /* 0x000000ffffe07224 */ /* 0x000fc800078e0098 */
[----:B------:R-:W-:Y:S01]  /*325b0*/  IMAD.X R160, R161, 0x1, R3, P1 ;  /* 0x00000001a1a07824 */ /* 0x000fe200008e0603 */
[----:B------:R-:W-:Y:S01]  /*325c0*/  IADD3 R142, P1, R18, R4, RZ ;  /* 0x00000004128e7210 */ /* 0x000fe20007f3e0ff */
[----:B------:R-:W-:Y:S01]  /*325d0*/  IMAD.MOV.U32 R216, RZ, RZ, R150 ;  /* 0x000000ffffd87224 */ /* 0x000fe200078e0096 */
[----:B------:R-:W-:Y:S01]  /*325e0*/  LDGSTS.E [R5+0x65500], desc[UR8][R224.64], P0 ;  /* 0x65500000e0057fae */ /* 0x000fe20008121848 */
[----:B------:R-:W-:Y:S02]  /*325f0*/  IMAD.MOV.U32 R209, RZ, RZ, R208 ;  /* 0x000000ffffd17224 */ /* 0x000fe400078e00d0 */
[----:B------:R-:W-:Y:S01]  /*32600*/  IMAD.MOV.U32 R208, RZ, RZ, R149 ;  /* 0x000000ffffd07224 */ /* 0x000fe200078e0095 */
[----:B------:R-:W-:Y:S01]  /*32610*/  LDGSTS.E [R5+0x65900], desc[UR8][R216.64], P0 ;  /* 0x65900000d8057fae */ /* 0x000fe20008121848 */
[----:B------:R-:W-:Y:S02]  /*32620*/  IMAD.MOV.U32 R201, RZ, RZ, R200 ;  /* 0x000000ffffc97224 */ /* 0x000fe400078e00c8 */
[----:B------:R-:W-:Y:S01]  /*32630*/  IMAD.MOV.U32 R200, RZ, RZ, R148 ;  /* 0x000000ffffc87224 */ /* 0x000fe200078e0094 */
[----:B------:R-:W-:Y:S01]  /*32640*/  LDGSTS.E [R5+0x65d00], desc[UR8][R208.64], P0 ;  /* 0x65d00000d0057fae */ /* 0x000fe20008121848 */
[----:B------:R-:W-:-:S02]  /*32650*/  IMAD.MOV.U32 R193, RZ, RZ, R192 ;  /* 0x000000ffffc17224 */ /* 0x000fc400078e00c0 */
[----:B------:R-:W-:Y:S01]  /*32660*/  IMAD.X R18, R19, 0x1, R3, P1 ;  /* 0x0000000113127824 */ /* 0x000fe200008e0603 */
[----:B------:R-:W-:Y:S01]  /*32670*/  LDGSTS.E [R5+0x66100], desc[UR8][R200.64], P0 ;  /* 0x66100000c8057fae */ /* 0x000fe20008121848 */
[----:B------:R-:W-:Y:S02]  /*32680*/  IMAD.MOV.U32 R192, RZ, RZ, R147 ;  /* 0x000000ffffc07224 */ /* 0x000fe400078e0093 */
[----:B------:R-:W-:Y:S02]  /*32690*/  IMAD.MOV.U32 R185, RZ, RZ, R184 ;  /* 0x000000ffffb97224 */ /* 0x000fe400078e00b8 */
[----:B------:R-:W-:Y:S01]  /*326a0*/  IMAD.MOV.U32 R184, RZ, RZ, R146 ;  /* 0x000000ffffb87224 */ /* 0x000fe200078e0092 */
[----:B------:R-:W-:Y:S01]  /*326b0*/  LDGSTS.E [R5+0x66500], desc[UR8][R192.64], P0 ;  /* 0x66500000c0057fae */ /* 0x000fe20008121848 */
[----:B------:R-:W-:Y:S02]  /*326c0*/  IMAD.MOV.U32 R177, RZ, RZ, R176 ;  /* 0x000000ffffb17224 */ /* 0x000fe400078e00b0 */
        /* <DEDUP_REMOVED lines=12> */
[----:B------:R-:W-:-:S03]  /*32790*/  IMAD.MOV.U32 R10, RZ, RZ, R151 ;  /* 0x000000ffff0a7224 */ /* 0x000fc600078e0097 */
[----:B------:R-:W-:Y:S04]  /*327a0*/  LDGSTS.E [R5+0x67900], desc[UR8][R18.64], P0 ;  /* 0x6790000012057fae */ /* 0x000fe80008121848 */
[----:B------:R1:W-:Y:S01]  /*327b0*/  LDGSTS.E [R5+0x67d00], desc[UR8][R10.64], P0 ;  /* 0x67d000000a057fae */ /* 0x0003e20008121848 */
[----:B--2---:R-:W-:-:S05]  /*327c0*/  IADD3 R140, P1, R122, R4, RZ ;  /* 0x000000047a8c7210 */ /* 0x004fca0007f3e0ff */
[----:B-1----:R-:W-:Y:S01]  /*327d0*/  IMAD.X R5, R123, 0x1, R3, P1 ;  /* 0x000000017b057824 */ /* 0x002fe200008e0603 */
[----:B------:R-:W-:-:S05]  /*327e0*/  IADD3 R138, P1, R120, R4, RZ ;  /* 0x00000004788a7210 */ /* 0x000fca0007f3e0ff */
[--C-:B------:R-:W-:Y:S01]  /*327f0*/  IMAD.X R139, R121, 0x1, R3.reuse, P1 ;  /* 0x00000001798b7824 */ /* 0x100fe200008e0603 */
[-C--:B----4-:R-:W-:Y:S01]  /*32800*/  IADD3 R136, P1, R118, R4.reuse, RZ ;  /* 0x0000000476887210 */ /* 0x090fe20007f3e0ff */
[----:B------:R-:W2:Y:S04]  /*32810*/  LDL.LU.64 R120, [R1+0xf08] ;  /* 0x000f080001787983 */ /* 0x000ea80000300a00 */
[----:B------:R-:W-:Y:S02]  /*32820*/  IMAD.X R137, R119, 0x1, R3, P1 ;  /* 0x0000000177897824 */ /* 0x000fe400008e0603 */
[----:B------:R-:W4:Y:S01]  /*32830*/  LDL.LU.64 R118, [R1+0xee8] ;  /* 0x000ee80001767983 */ /* 0x000f220000300a00 */
[----:B------:R-:W-:-:S05]  /*32840*/  IADD3 R134, P1, R116, R4, RZ ;  /* 0x0000000474867210 */ /* 0x000fca0007f3e0ff */
[--C-:B------:R-:W-:Y:S01]  /*32850*/  IMAD.X R135, R117, 0x1, R3.reuse, P1 ;  /* 0x0000000175877824 */ /* 0x100fe200008e0603 */
[-C--:B---3--:R-:W-:Y:S01]  /*32860*/  IADD3 R132, P1, R114, R4.reuse, RZ ;  /* 0x0000000472847210 */ /* 0x088fe20007f3e0ff */
[----:B------:R-:W3:Y:S04]  /*32870*/  LDL.LU.64 R116, [R1+0xec8] ;  /* 0x000ec80001747983 */ /* 0x000ee80000300a00 */
[----:B------:R-:W-:Y:S02]  /*32880*/  IMAD.X R133, R115, 0x1, R3, P1 ;  /* 0x0000000173857824 */ /* 0x000fe400008e0603 */
[----:B------:R-:W3:Y:S01]  /*32890*/  LDL.LU.64 R114, [R1+0xea8] ;  /* 0x000ea80001727983 */ /* 0x000ee20000300a00 */
[----:B------:R-:W-:-:S05]  /*328a0*/  IADD3 R130, P1, R112, R4, RZ ;  /* 0x0000000470827210 */ /* 0x000fca0007f3e0ff */
[----:B------:R-:W-:Y:S02]  /*328b0*/  IMAD.X R131, R113, 0x1, R3, P1 ;  /* 0x0000000171837824 */ /* 0x000fe400008e0603 */
[----:B------:R-:W3:Y:S01]  /*328c0*/  LDL.LU.64 R112, [R1+0xe88] ;  /* 0x000e880001707983 */ /* 0x000ee20000300a00 */
[----:B------:R-:W-:-:S05]  /*328d0*/  IADD3 R128, P1, R110, R4, RZ ;  /* 0x000000046e807210 */ /* 0x000fca0007f3e0ff */
[----:B------:R-:W-:Y:S01]  /*328e0*/  IMAD.X R129, R111, 0x1, R3, P1 ;  /* 0x000000016f817824 */ /* 0x000fe200008e0603 */
[-C--:B------:R-:W-:Y:S01]  /*328f0*/  IADD3 R126, P1, R108, R4.reuse, RZ ;  /* 0x000000046c7e7210 */ /* 0x080fe20007f3e0ff */
[----:B------:R-:W-:Y:S01]  /*32900*/  IMAD.MOV.U32 R141, RZ, RZ, R5 ;  /* 0x000000ffff8d7224 */ /* 0x000fe200078e0005 */
[----:B------:R-:W3:Y:S03]  /*32910*/  LDL.LU.64 R110, [R1+0xe68] ;  /* 0x000e6800016e7983 */ /* 0x000ee60000300a00 */
        /* <DEDUP_REMOVED lines=14> */
[----:B------:R1:W-:Y:S01]  /*32a00*/  STL.64 [R1+0xf28], R124 ;  /* 0x000f287c01007387 */ /* 0x0003e20000100a00 */
[----:B--2---:R-:W-:-:S05]  /*32a10*/  IADD3 R122, P1, R120, R4, RZ ;  /* 0x00000004787a7210 */ /* 0x004fca0007f3e0ff */
[----:B------:R-:W-:Y:S01]  /*32a20*/  IMAD.X R123, R121, 0x1, R3, P1 ;  /* 0x00000001797b7824 */ /* 0x000fe200008e0603 */
[----:B----4-:R-:W-:-:S05]  /*32a30*/  IADD3 R120, P1, R118, R4, RZ ;  /* 0x0000000476787210 */ /* 0x010fca0007f3e0ff */
[----:B------:R-:W-:Y:S01]  /*32a40*/  IMAD.X R121, R119, 0x1, R3, P1 ;  /* 0x0000000177797824 */ /* 0x000fe200008e0603 */
[----:B---3--:R-:W-:-:S05]  /*32a50*/  IADD3 R118, P1, R116, R4, RZ ;  /* 0x0000000474767210 */ /* 0x008fca0007f3e0ff */
[--C-:B------:R-:W-:Y:S01]  /*32a60*/  IMAD.X R119, R117, 0x1, R3.reuse, P1 ;  /* 0x0000000175777824 */ /* 0x100fe200008e0603 */
[-C--:B------:R-:W-:Y:S01]  /*32a70*/  IADD3 R116, P1, R114, R4.reuse, RZ ;  /* 0x0000000472747210 */ /* 0x080fe20007f3e0ff */
[----:B------:R-:W-:Y:S04]  /*32a80*/  STL.64 [R1+0xf08], R122 ;  /* 0x000f087a01007387 */ /* 0x000fe80000100a00 */
[----:B------:R-:W-:Y:S01]  /*32a90*/  IMAD.X R117, R115, 0x1, R3, P1 ;  /* 0x0000000173757824 */ /* 0x000fe200008e0603 */
[----:B------:R2:W-:Y:S04]  /*32aa0*/  STL.64 [R1+0xee8], R120 ;  /* 0x000ee87801007387 */ /* 0x0005e80000100a00 */
[----:B------:R3:W-:Y:S04]  /*32ab0*/  STL.64 [R1+0xec8], R118 ;  /* 0x000ec87601007387 */ /* 0x0007e80000100a00 */
[----:B------:R4:W-:Y:S04]  /*32ac0*/  STL.64 [R1+0xea8], R116 ;  /* 0x000ea87401007387 */ /* 0x0009e80000100a00 */
[----:B------:R-:W2:Y:S01]  /*32ad0*/  LDL R5, [R1+0x1af8] ;  /* 0x001af80001057983 */ /* 0x000ea20000100800 */
[----:B------:R-:W-:-:S05]  /*32ae0*/  IADD3 R114, P1, R112, R4, RZ ;  /* 0x0000000470727210 */ /* 0x000fca0007f3e0ff */
[----:B------:R-:W-:Y:S01]  /*32af0*/  IMAD.X R115, R113, 0x1, R3, P1 ;  /* 0x0000000171737824 */ /* 0x000fe200008e0603 */
[----:B------:R-:W-:-:S05]  /*32b00*/  IADD3 R112, P1, R110, R4, RZ ;  /* 0x000000046e707210 */ /* 0x000fca0007f3e0ff */
        /* <DEDUP_REMOVED lines=10> */
[----:B------:R4:W-:Y:S04]  /*32bb0*/  STL.64 [R1+0xe28], R108 ;  /* 0x000e286c01007387 */ /* 0x0009e80000100a00 */
[----:B------:R4:W-:Y:S01]  /*32bc0*/  STL.64 [R1+0xe08], R22 ;  /* 0x000e081601007387 */ /* 0x0009e20000100a00 */
[----:B------:R-:W-:-:S05]  /*32bd0*/  IADD3 R155, P1, R246, R4, RZ ;  /* 0x00000004f69b7210 */ /* 0x000fca0007f3e0ff */
[----:B------:R-:W-:Y:S01]  /*32be0*/  IMAD.X R246, R247, 0x1, R3, P1 ;  /* 0x00000001f7f67824 */ /* 0x000fe200008e0603 */
[----:B------:R-:W-:Y:S01]  /*32bf0*/  IADD3 R154, P1, R238, R4, RZ ;  /* 0x00000004ee9a7210 */ /* 0x000fe20007f3e0ff */
[----:B--2---:R-:W-:-:S05]  /*32c00*/  VIADD R5, R5, UR12 ;  /* 0x0000000c05057c36 */ /* 0x004fca0008000000 */
        /* <DEDUP_REMOVED lines=10> */
[----:B------:R-:W-:Y:S04]  /*32cb0*/  LDGSTS.E [R5+0x62a00], desc[UR8][R120.64], P0 ;  /* 0x62a0000078057fae */ /* 0x000fe80008121848 */
[----:B-1----:R-:W2:Y:S04]  /*32cc0*/  LDL.LU.64 R124, [R1+0x1020] ;  /* 0x00102000017c7983 */ /* 0x002ea80000300a00 */
[----:B------:R-:W-:Y:S04]  /*32cd0*/  LDGSTS.E [R5+0x62e00], desc[UR8][R118.64], P0 ;  /* 0x62e0000076057fae */ /* 0x000fe80008121848 */
[----:B------:R-:W2:Y:S04]  /*32ce0*/  LDL.LU.64 R120, [R1+0x1000] ;  /* 0x0010000001787983 */ /* 0x000ea80000300a00 */
[----:B------:R-:W-:Y:S04]  /*32cf0*/  LDGSTS.E [R5+0x63200], desc[UR8][R116.64], P0 ;  /* 0x6320000074057fae */ /* 0x000fe80008121848 */
[----:B---3--:R-:W3:Y:S04]  /*32d00*/  LDL.LU.64 R118, [R1+0xfe0] ;  /* 0x000fe00001767983 */ /* 0x008ee80000300a00 */
[----:B------:R-:W-:Y:S04]  /*32d10*/  LDGSTS.E [R5+0x63600], desc[UR8][R114.64], P0 ;  /* 0x6360000072057fae */ /* 0x000fe80008121848 */
[----:B----4-:R-:W4:Y:S04]  /*32d20*/  LDL.LU.64 R116, [R1+0xfc0] ;  /* 0x000fc00001747983 */ /* 0x010f280000300a00 */
[----:B------:R-:W-:Y:S04]  /*32d30*/  LDGSTS.E [R5+0x63a00], desc[UR8][R112.64], P0 ;  /* 0x63a0000070057fae */ /* 0x000fe80008121848 */
[----:B------:R-:W4:Y:S01]  /*32d40*/  LDL.LU.64 R114, [R1+0xfa0] ;  /* 0x000fa00001727983 */ /* 0x000f220000300a00 */
[----:B------:R-:W-:-:S03]  /*32d50*/  IMAD.X R238, R239, 0x1, R3, P1 ;  /* 0x00000001efee7824 */ /* 0x000fc600008e0603 */
[----:B------:R-:W-:Y:S04]  /*32d60*/  LDGSTS.E [R5+0x63e00], desc[UR8][R110.64], P0 ;  /* 0x63e000006e057fae */ /* 0x000fe80008121848 */
[----:B------:R-:W4:Y:S01]  /*32d70*/  LDL.LU.64 R112, [R1+0xf80] ;  /* 0x000f800001707983 */ /* 0x000f220000300a00 */
[----:B------:R-:W-:-:S03]  /*32d80*/  IADD3 R153, P1, R230, R4, RZ ;  /* 0x00000004e6997210 */ /* 0x000fc60007f3e0ff */
[----:B------:R-:W-:Y:S04]  /*32d90*/  LDGSTS.E [R5+0x64200], desc[UR8][R108.64], P0 ;  /* 0x642000006c057fae */ /* 0x000fe80008121848 */
[----:B------:R-:W4:Y:S01]  /*32da0*/  LDL.LU.64 R110, [R1+0xf60] ;  /* 0x000f6000016e7983 */ /* 0x000f220000300a00 */
[--C-:B------:R-:W-:Y:S01]  /*32db0*/  IMAD.X R230, R231, 0x1, R3.reuse, P1 ;  /* 0x00000001e7e67824 */ /* 0x100fe200008e0603 */
[-C--:B------:R-:W-:Y:S02]  /*32dc0*/  IADD3 R152, P1, R222, R4.reuse, RZ ;  /* 0x00000004de987210 */ /* 0x080fe40007f3e0ff */
[----:B------:R-:W-:Y:S04]  /*32dd0*/  LDGSTS.E [R5+0x64600], desc[UR8][R22.64], P0 ;  /* 0x6460000016057fae */ /* 0x000fe80008121848 */
[----:B------:R-:W4:Y:S01]  /*32de0*/  LDL.LU.64 R108, [R1+0xf40] ;  /* 0x000f4000016c7983 */ /* 0x000f220000300a00 */
[----:B------:R-:W-:Y:S01]  /*32df0*/  IMAD.X R222, R223, 0x1, R3, P1 ;  /* 0x00000001dfde7824 */ /* 0x000fe200008e0603 */
[----:B------:R-:W-:-:S02]  /*32e00*/  IADD3 R151, P1, R214, R4, RZ ;  /* 0x00000004d6977210 */ /* 0x000fc40007f3e0ff */
[----:B------:R-:W4:Y:S03]  /*32e10*/  LDL.LU.64 R22, [R1+0xf20] ;  /* 0x000f200001167983 */ /* 0x000f260000300a00 */
[----:B------:R-:W-:Y:S01]  /*32e20*/  IMAD.X R214, R215, 0x1, R3, P1 ;  /* 0x00000001d7d67824 */ /* 0x000fe200008e0603 */
[----:B------:R-:W-:-:S05]  /*32e30*/  IADD3 R150, P1, R206, R4, RZ ;  /* 0x00000004ce967210 */ /* 0x000fca0007f3e0ff */
        /* <DEDUP_REMOVED lines=11> */
[----:B------:R-:W-:Y:S01]  /*32ef0*/  IADD3 R144, P1, R158, R4, RZ ;  /* 0x000000049e907210 */ /* 0x000fe20007f3e0ff */
[----:B------:R-:W-:-:S04]  /*32f00*/  IMAD.MOV.U32 R247, RZ, RZ, R246 ;  /* 0x000000fffff77224 */ /* 0x000fc800078e00f6 */
[----:B------:R-:W-:Y:S01]  /*32f10*/  IMAD.X R158, R159, 0x1, R3, P1 ;  /* 0x000000019f9e7824 */ /* 0x000fe200008e0603 */
[-C--:B------:R-:W-:Y:S01]  /*32f20*/  IADD3 R143, P1, R16, R4.reuse, RZ ;  /* 0x00000004108f7210 */ /* 0x080fe20007f3e0ff */
[----:B------:R-:W-:Y:S02]  /*32f30*/  IMAD.MOV.U32 R246, RZ, RZ, R155 ;  /* 0x000000fffff67224 */ /* 0x000fe400078e009b */
[----:B------:R-:W-:Y:S02]  /*32f40*/  IMAD.MOV.U32 R239, RZ, RZ, R238 ;  /* 0x000000ffffef7224 */ /* 0x000fe400078e00ee */
[----:B------:R-:W-:Y:S01]  /*32f50*/  IMAD.MOV.U32 R238, RZ, RZ, R154 ;  /* 0x000000ffffee7224 */ /* 0x000fe200078e009a */
[----:B------:R-:W-:Y:S01]  /*32f60*/  LDGSTS.E [R5+0x64a00], desc[UR8][R246.64], P0 ;  /* 0x64a00000f6057fae */ /* 0x000fe20008121848 */
[----:B------:R-:W-:Y:S02]  /*32f70*/  IMAD.MOV.U32 R231, RZ, RZ, R230 ;  /* 0x000000ffffe77224 */ /* 0x000fe400078e00e6 */
        /* <DEDUP_REMOVED lines=20> */
[----:B------:R-:W-:Y:S01]  /*330c0*/  IMAD.X R8, R9, 0x1, R3, P1 ;  /* 0x0000000109087824 */ /* 0x000fe200008e0603 */
[----:B------:R-:W-:Y:S01]  /*330d0*/  LDGSTS.E [R5+0x66600], desc[UR8][R190.64], P0 ;  /* 0x66600000be057fae */ /* 0x000fe20008121848 */
[----:B------:R-:W-:-:S02]  /*330e0*/  IMAD.MOV.U32 R182, RZ, RZ, R147 ;  /* 0x000000ffffb67224 */ /* 0x000fc400078e0093 */
[----:B------:R-:W-:Y:S02]  /*330f0*/  IMAD.MOV.U32 R175, RZ, RZ, R174 ;  /* 0x000000ffffaf7224 */ /* 0x000fe400078e00ae */
        /* <DEDUP_REMOVED lines=13> */
[----:B------:R-:W-:Y:S04]  /*331d0*/  LDGSTS.E [R5+0x67a00], desc[UR8][R16.64], P0 ;  /* 0x67a0000010057fae */ /* 0x000fe80008121848 */
[----:B------:R1:W-:Y:S04]  /*331e0*/  LDGSTS.E [R5+0x67e00], desc[UR8][R8.64], P0 ;  /* 0x67e0000008057fae */ /* 0x0003e80008121848 */
[----:B------:R-:W4:Y:S01]  /*331f0*/  LDL.LU.64 R142, [R1+0xf00] ;  /* 0x000f0000018e7983 */ /* 0x000f220000300a00 */
[----:B--2---:R-:W-:-:S05]  /*33200*/  IADD3 R122, P1, R124, R4, RZ ;  /* 0x000000047c7a7210 */ /* 0x004fca0007f3e0ff */
[----:B-1----:R-:W-:Y:S01]  /*33210*/  IMAD.X R5, R125, 0x1, R3, P1 ;  /* 0x000000017d057824 */ /* 0x002fe200008e0603 */
[----:B------:R-:W-:-:S05]  /*33220*/  IADD3 R124, P1, R120, R4, RZ ;  /* 0x00000004787c7210 */ /* 0x000fca0007f3e0ff */
[----:B------:R-:W-:Y:S02]  /*33230*/  IMAD.X R125, R121, 0x1, R3, P1 ;  /* 0x00000001797d7824 */ /* 0x000fe400008e0603 */
[----:B------:R-:W2:Y:S01]  /*33240*/  LDL.LU.64 R120, [R1+0xee0] ;  /* 0x000ee00001787983 */ /* 0x000ea20000300a00 */
[----:B---3--:R-:W-:-:S05]  /*33250*/  IADD3 R126, P1, R118, R4, RZ ;  /* 0x00000004767e7210 */ /* 0x008fca0007f3e0ff */
[----:B------:R-:W-:Y:S02]  /*33260*/  IMAD.X R127, R119, 0x1, R3, P1 ;  /* 0x00000001777f7824 */ /* 0x000fe400008e0603 */
[----:B------:R-:W3:Y:S01]  /*33270*/  LDL.LU.64 R118, [R1+0xec0] ;  /* 0x000ec00001767983 */ /* 0x000ee20000300a00 */
[----:B----4-:R-:W-:-:S05]  /*33280*/  IADD3 R128, P1, R116, R4, RZ ;  /* 0x0000000474807210 */ /* 0x010fca0007f3e0ff */
[----:B------:R-:W-:Y:S02]  /*33290*/  IMAD.X R129, R117, 0x1, R3, P1 ;  /* 0x0000000175817824 */ /* 0x000fe400008e0603 */
[----:B------:R-:W4:Y:S01]  /*332a0*/  LDL.LU.64 R116, [R1+0xea0] ;  /* 0x000ea00001747983 */ /* 0x000f220000300a00 */
[----:B------:R-:W-:-:S05]  /*332b0*/  IADD3 R130, P1, R114, R4, RZ ;  /* 0x0000000472827210 */ /* 0x000fca0007f3e0ff */
        /* <DEDUP_REMOVED lines=9> */
[----:B------:R-:W-:Y:S01]  /*33350*/  IMAD.X R137, R109, 0x1, R3, P1 ;  /* 0x000000016d897824 */ /* 0x000fe200008e0603 */
[----:B------:R-:W-:-:S05]  /*33360*/  IADD3 R138, P1, R22, R4, RZ ;  /* 0x00000004168a7210 */ /* 0x000fca0007f3e0ff */
[----:B------:R-:W-:Y:S02]  /*33370*/  IMAD.X R139, R23, 0x1, R3, P1 ;  /* 0x00000001178b7824 */ /* 0x000fe400008e0603 */
[----:B------:R-:W4:Y:S04]  /*33380*/  LDL.LU.64 R22, [R1+0xe20] ;  /* 0x000e200001167983 */ /* 0x000f280000300a00 */
[----:B------:R-:W4:Y:S01]  /*33390*/  LDL.LU.64 R108, [R1+0xe00] ;  /* 0x000e0000016c7983 */ /* 0x000f220000300a00 */
[----:B------:R-:W-:-:S05]  /*333a0*/  IMAD.MOV.U32 R123, RZ, RZ, R5 ;  /* 0x000000ffff7b7224 */ /* 0x000fca00078e0005 */
        /* <DEDUP_REMOVED lines=8> */
[----:B------:R1:W-:Y:S01]  /*33430*/  STL.64 [R1+0xf20], R138 ;  /* 0x000f208a01007387 */ /* 0x0003e20000100a00 */
[----:B------:R-:W-:-:S05]  /*33440*/  IADD3 R140, P1, R142, R4, RZ ;  /* 0x000000048e8c7210 */ /* 0x000fca0007f3e0ff */
[----:B------:R-:W-:-:S05]  /*33450*/  IMAD.X R141, R143, 0x1, R3, P1 ;  /* 0x000000018f8d7824 */ /* 0x000fca00008e0603 */
[----:B------:R1:W-:Y:S01]  /*33460*/  STL.64 [R1+0xf00], R140 ;  /* 0x000f008c01007387 */ /* 0x0003e20000100a00 */
[----:B--2---:R-:W-:-:S05]  /*33470*/  IADD3 R142, P1, R120, R4, RZ ;  /* 0x00000004788e7210 */ /* 0x004fca0007f3e0ff */
[----:B------:R-:W-:Y:S01]  /*33480*/  IMAD.X R143, R121, 0x1, R3, P1 ;  /* 0x00000001798f7824 */ /* 0x000fe200008e0603 */
[----:B---3--:R-:W-:-:S05]  /*33490*/  IADD3 R144, P1, R118, R4, RZ ;  /* 0x0000000476907210 */ /* 0x008fca0007f3e0ff */
[--C-:B------:R-:W-:Y:S01]  /*334a0*/  IMAD.X R145, R119, 0x1, R3.reuse, P1 ;  /* 0x0000000177917824 */ /* 0x100fe200008e0603 */
[-C--:B----4-:R-:W-:Y:S01]  /*334b0*/  IADD3 R146, P1, R116, R4.reuse, RZ ;  /* 0x0000000474927210 */ /* 0x090fe20007f3e0ff */
[----:B------:R2:W-:Y:S04]  /*334c0*/  STL.64 [R1+0xee0], R142 ;  /* 0x000ee08e01007387 */ /* 0x0005e80000100a00 */
[----:B------:R-:W-:Y:S01]  /*334d0*/  IMAD.X R147, R117, 0x1, R3, P1 ;  /* 0x0000000175937824 */ /* 0x000fe200008e0603 */
        /* <DEDUP_REMOVED lines=36> */
[----:B------:R4:W-:Y:S01]  /*33720*/  STL.64 [R1+0xe80], R148 ;  /* 0x000e809401007387 */ /* 0x0009e20000100a00 */
[----:B------:R-:W-:Y:S02]  /*33730*/  IMAD.MOV.U32 R245, RZ, RZ, R244 ;  /* 0x000000fffff57224 */ /* 0x000fe400078e00f4 */
[----:B------:R-:W-:Y:S01]  /*33740*/  IMAD.MOV.U32 R244, RZ, RZ, R108 ;  /* 0x000000fffff47224 */ /* 0x000fe200078e006c */
[----:B------:R4:W-:Y:S01]  /*33750*/  STL.64 [R1+0xe60], R150 ;  /* 0x000e609601007387 */ /* 0x0009e20000100a00 */
[----:B------:R-:W-:Y:S01]  /*33760*/  IMAD.X R156, R157, 0x1, R3, P1 ;  /* 0x000000019d9c7824 */ /* 0x000fe200008e0603 */
[----:B------:R-:W-:Y:S01]  /*33770*/  IADD3 R120, P1, R14, R4, RZ ;  /* 0x000000040e787210 */ /* 0x000fe20007f3e0ff */
[----:B------:R-:W-:Y:S01]  /*33780*/  IMAD.MOV.U32 R237, RZ, RZ, R236 ;  /* 0x000000ffffed7224 */ /* 0x000fe200078e00ec */
[----:B------:R1:W5:Y:S01]  /*33790*/  LDL.LU R108, [R1+0x1bc4] ;  /* 0x001bc400016c7983 */ /* 0x0003620000300800 */
[----:B------:R-:W-:-:S02]  /*337a0*/  IMAD.MOV.U32 R236, RZ, RZ, R109 ;  /* 0x000000ffffec7224 */ /* 0x000fc400078e006d */
[----:B------:R-:W-:Y:S01]  /*337b0*/  IMAD.MOV.U32 R229, RZ, RZ, R228 ;  /* 0x000000ffffe57224 */ /* 0x000fe200078e00e4 */
[----:B------:R4:W-:Y:S01]  /*337c0*/  STL.64 [R1+0xe40], R154 ;  /* 0x000e409a01007387 */ /* 0x0009e20000100a00 */
[----:B------:R-:W-:-:S03]  /*337d0*/  IMAD.MOV.U32 R228, RZ, RZ, R110 ;  /* 0x000000ffffe47224 */ /* 0x000fc600078e006e */
[----:B------:R1:W5:Y:S01]  /*337e0*/  LDL.LU R109, [R1+0x1bc0] ;  /* 0x001bc000016d7983 */ /* 0x0003620000300800 */
[----:B------:R-:W-:Y:S01]  /*337f0*/  IMAD.X R14, R15, 0x1, R3, P1 ;  /* 0x000000010f0e7824 */ /* 0x000fe200008e0603 */
[----:B------:R-:W-:Y:S01]  /*33800*/  IADD3 R121, P1, R6, R4, RZ ;  /* 0x0000000406797210 */ /* 0x000fe20007f3e0ff */
[----:B------:R-:W-:Y:S01]  /*33810*/  IMAD.MOV.U32 R221, RZ, RZ, R220 ;  /* 0x000000ffffdd7224 */ /* 0x000fe200078e00dc */
[----:B------:R4:W-:Y:S01]  /*33820*/  STL.64 [R1+0xe20], R152 ;  /* 0x000e209801007387 */ /* 0x0009e20000100a00 */
[----:B------:R-:W-:Y:S02]  /*33830*/  IMAD.MOV.U32 R220, RZ, RZ, R111 ;  /* 0x000000ffffdc7224 */ /* 0x000fe400078e006f */
[----:B------:R-:W-:Y:S01]  /*33840*/  IMAD.MOV.U32 R213, RZ, RZ, R212 ;  /* 0x000000ffffd57224 */ /* 0x000fe200078e00d4 */
[----:B------:R1:W5:Y:S01]  /*33850*/  LDL.LU R110, [R1+0x1bbc] ;  /* 0x001bbc00016e7983 */ /* 0x0003620000300800 */
[----:B------:R-:W-:Y:S02]  /*33860*/  IMAD.MOV.U32 R212, RZ, RZ, R112 ;  /* 0x000000ffffd47224 */ /* 0x000fe400078e0070 */
[----:B------:R-:W-:Y:S01]  /*33870*/  IMAD.MOV.U32 R205, RZ, RZ, R204 ;  /* 0x000000ffffcd7224 */ /* 0x000fe200078e00cc */
[----:B------:R4:W-:Y:S01]  /*33880*/  STL.64 [R1+0xe00], R22 ;  /* 0x000e001601007387 */ /* 0x0009e20000100a00 */
[----:B------:R-:W-:-:S02]  /*33890*/  IMAD.MOV.U32 R204, RZ, RZ, R113 ;  /* 0x000000ffffcc7224 */ /* 0x000fc400078e0071 */
[----:B------:R-:W-:Y:S01]  /*338a0*/  IMAD.MOV.U32 R197, RZ, RZ, R196 ;  /* 0x000000ffffc57224 */ /* 0x000fe200078e00c4 */
[----:B------:R1:W5:Y:S01]  /*338b0*/  LDL.LU R111, [R1+0x1bb8] ;  /* 0x001bb800016f7983 */ /* 0x0003620000300800 */
[----:B------:R-:W-:Y:S02]  /*338c0*/  IMAD.MOV.U32 R196, RZ, RZ, R114 ;  /* 0x000000ffffc47224 */ /* 0x000fe400078e0072 */
[----:B------:R-:W-:Y:S01]  /*338d0*/  IMAD.MOV.U32 R189, RZ, RZ, R188 ;  /* 0x000000ffffbd7224 */ /* 0x000fe200078e00bc */
[----:B------:R1:W5:Y:S01]  /*338e0*/  LDL.LU R112, [R1+0x1bb4] ;  /* 0x001bb40001707983 */ /* 0x0003620000300800 */
[----:B------:R-:W-:Y:S02]  /*338f0*/  IMAD.MOV.U32 R188, RZ, RZ, R115 ;  /* 0x000000ffffbc7224 */ /* 0x000fe400078e0073 */
[----:B------:R-:W-:Y:S01]  /*33900*/  IMAD.MOV.U32 R181, RZ, RZ, R180 ;  /* 0x000000ffffb57224 */ /* 0x000fe200078e00b4 */
[----:B------:R1:W5:Y:S01]  /*33910*/  LDL.LU R113, [R1+0x1bb0] ;  /* 0x001bb00001717983 */ /* 0x0003620000300800 */
[----:B------:R-:W-:-:S02]  /*33920*/  IMAD.X R6, R7, 0x1, R3, P1 ;  /* 0x0000000107067824 */ /* 0x000fc400008e0603 */
        /* <DEDUP_REMOVED lines=16> */
[----:B------:R1:W5:Y:S04]  /*33a30*/  LDL.LU R119, [R1+0x1b98] ;  /* 0x001b980001777983 */ /* 0x0003680000300800 */
[----:B------:R1:W5:Y:S04]  /*33a40*/  LDL.LU R120, [R1+0x1b94] ;  /* 0x001b940001787983 */ /* 0x0003680000300800 */
[----:B------:R1:W5:Y:S01]  /*33a50*/  LDL.LU R121, [R1+0x1b90] ;  /* 0x001b900001797983 */ /* 0x0003620000300800 */
[----:B--2---:R-:W-:-:S05]  /*33a60*/  VIADD R5, R5, UR12 ;  /* 0x0000000c05057c36 */ /* 0x004fca0008000000 */
[----:B------:R2:W-:Y:S04]  /*33a70*/  LDGSTS.E [R5+0x60300], desc[UR8][R122.64], P0 ;  /* 0x603000007a057fae */ /* 0x0005e80008121848 */
[----:B------:R2:W-:Y:S04]  /*33a80*/  LDGSTS.E [R5+0x60700], desc[UR8][R124.64], P0 ;  /* 0x607000007c057fae */ /* 0x0005e80008121848 */
[----:B------:R2:W-:Y:S04]  /*33a90*/  LDGSTS.E [R5+0x60b00], desc[UR8][R126.64], P0 ;  /* 0x60b000007e057fae */ /* 0x0005e80008121848 */
[----:B-1----:R2:W5:Y:S04]  /*33aa0*/  LDL.LU.64 R122, [R1+0x1b88] ;  /* 0x001b8800017a7983 */ /* 0x0025680000300a00 */
[----:B------:R2:W5:Y:S04]  /*33ab0*/  LDL.LU.64 R124, [R1+0x1b80] ;  /* 0x001b8000017c7983 */ /* 0x0005680000300a00 */
[----:B------:R2:W5:Y:S04]  /*33ac0*/  LDL.LU.64 R126, [R1+0x1b78] ;  /* 0x001b7800017e7983 */ /* 0x0005680000300a00 */
[----:B------:R2:W-:Y:S04]  /*33ad0*/  LDGSTS.E [R5+0x60f00], desc[UR8][R128.64], P0 ;  /* 0x60f0000080057fae */ /* 0x0005e80008121848 */
[----:B------:R2:W-:Y:S04]  /*33ae0*/  LDGSTS.E [R5+0x61300], desc[UR8][R130.64], P0 ;  /* 0x6130000082057fae */ /* 0x0005e80008121848 */
[----:B------:R2:W-:Y:S04]  /*33af0*/  LDGSTS.E [R5+0x61700], desc[UR8][R132.64], P0 ;  /* 0x6170000084057fae */ /* 0x0005e80008121848 */
[----:B------:R2:W5:Y:S04]  /*33b00*/  LDL.LU.64 R128, [R1+0x1b70] ;  /* 0x001b700001807983 */ /* 0x0005680000300a00 */
        /* <DEDUP_REMOVED lines=13> */
[----:B---3--:R2:W5:Y:S04]  /*33be0*/  LDL.LU.64 R144, [R1+0x1b30] ;  /* 0x001b300001907983 */ /* 0x0085680000300a00 */
[----:B------:R2:W-:Y:S04]  /*33bf0*/  LDGSTS.E [R5+0x63300], desc[UR8][R146.64], P0 ;  /* 0x6330000092057fae */ /* 0x0005e80008121848 */
[----:B------:R2:W-:Y:S04]  /*33c00*/  LDGSTS.E [R5+0x63700], desc[UR8][R148.64], P0 ;  /* 0x6370000094057fae */ /* 0x0005e80008121848 */
[----:B------:R2:W-:Y:S04]  /*33c10*/  LDGSTS.E [R5+0x63b00], desc[UR8][R150.64], P0 ;  /* 0x63b0000096057fae */ /* 0x0005e80008121848 */
[----:B----4-:R2:W5:Y:S04]  /*33c20*/  LDL.LU.64 R146, [R1+0x1b28] ;  /* 0x001b280001927983 */ /* 0x0105680000300a00 */
        /* <DEDUP_REMOVED lines=8> */
[----:B------:R2:W-:Y:S01]  /*33cb0*/  LDGSTS.E [R5+0x64b00], desc[UR8][R244.64], P0 ;  /* 0x64b00000f4057fae */ /* 0x0005e20008121848 */
[----:B------:R-:W-:-:S03]  /*33cc0*/  UIADD3 UR4, UR4, 0x1, URZ ;  /* 0x0000000104047890 */ /* 0x000fc6000fffe03f */
[----:B------:R2:W-:Y:S04]  /*33cd0*/  LDGSTS.E [R5+0x64f00], desc[UR8][R236.64], P0 ;  /* 0x64f00000ec057fae */ /* 0x0005e80008121848 */
[----:B------:R2:W-:Y:S04]  /*33ce0*/  LDGSTS.E [R5+0x65300], desc[UR8][R228.64], P0 ;  /* 0x65300000e4057fae */ /* 0x0005e80008121848 */
[----:B------:R2:W-:Y:S04]  /*33cf0*/  LDGSTS.E [R5+0x65700], desc[UR8][R220.64], P0 ;  /* 0x65700000dc057fae */ /* 0x0005e80008121848 */
[----:B------:R2:W-:Y:S01]  /*33d00*/  LDGSTS.E [R5+0x65b00], desc[UR8][R212.64], P0 ;  /* 0x65b00000d4057fae */ /* 0x0005e20008121848 */
[----:B------:R-:W-:-:S03]  /*33d10*/  UISETP.NE.U32.AND UP0, UPT, UR4, UR10, UPT ;  /* 0x0000000a0400728c */ /* 0x000fc6000bf05070 */
        /* <DEDUP_REMOVED lines=9> */
[----:B------:R-:W-:-:S03]  /*33db0*/  PLOP3.LUT P0, PT, PT, PT, UP0, 0x80, 0x0 ;  /* 0x000000000000781c */ /* 0x000fc60003f0f008 */
[----:B------:R-:W0:Y:S10]  /*33dc0*/  LDGDEPBAR ;  /* 0x00000000000079af */ /* 0x000e340000000000 */
[----:B--2---:R-:W-:Y:S05]  /*33dd0*/  @P0 BRA `(.L_x_1) ;  /* 0xfffffec400600947 */ /* 0x004fea000383ffff */
.L_x_0:
[----:B------:R-:W1:Y:S01]  /*33de0*/  S2R R4, SR_TID.X ;  /* 0x0000000000047919 */ /* 0x000e620000002100 */
[----:B------:R-:W-:Y:S01]  /*33df0*/  ULDC.64 UR10, c[0x0][0x228] ;  /* 0x00008a00000a7ab9 */ /* 0x000fe20000000a00 */
[----:B------:R-:W-:-:S04]  /*33e00*/  DEPBAR.LE SB0, 0x0 ;  /* 0x000080000000791a */ /* 0x000fc80000000000 */
[----:B------:R-:W2:Y:S01]  /*33e10*/  S2R R9, SR_TID.X ;  /* 0x0000000000097919 */ /* 0x000ea20000002100 */
[----:B------:R-:W-:Y:S01]  /*33e20*/  ULDC.64 UR6, c[0x0][0x228] ;  /* 0x00008a0000067ab9 */ /* 0x000fe20000000a00 */
[----:B------:R-:W-:Y:S01]  /*33e30*/  ULDC UR4, c[0x0][0x248] ;  /* 0x0000920000047ab9 */ /* 0x000fe20000000800 */
[----:B------:R-:W-:Y:S01]  /*33e40*/  ULDC UR12, c[0x0][0x248] ;  /* 0x00009200000c7ab9 */ /* 0x000fe20000000800 */
[----:B------:R-:W3:Y:S01]  /*33e50*/  S2R R8, SR_TID.X ;  /* 0x0000000000087919 */ /* 0x000ee20000002100 */
[----:B------:R-:W-:Y:S01]  /*33e60*/  ULDC.64 UR38, c[0x0][0x228] ;  /* 0x00008a0000267ab9 */ /* 0x000fe20000000a00 */
        /* <DEDUP_REMOVED lines=20> */
[C---:B-1----:R-:W-:Y:S01]  /*33fb0*/  IMAD.SHL.U32 R3, R4.reuse, 0x10, RZ ;  /* 0x0000001004037824 */ /* 0x042fe200078e00ff */
[----:B------:R-:W-:Y:S01]  /*33fc0*/  ULDC UR48, c[0x0][0x228] ;  /* 0x00008a0000307ab9 */ /* 0x000fe20000000800 */
[----:B------:R-:W-:Y:S01]  /*33fd0*/  IMAD.SHL.U32 R2, R4, 0x40, RZ ;  /* 0x0000004004027824 */ /* 0x000fe200078e00ff */
[----:B------:R-:W-:Y:S01]  /*33fe0*/  ULDC UR49, c[0x0][0x228] ;  /* 0x00008a0000317ab9 */ /* 0x000fe20000000800 */
[----:B------:R-:W-:Y:S01]  /*33ff0*/  ULDC UR50, c[0x0][0x228] ;  /* 0x00008a0000327ab9 */ /* 0x000fe20000000800 */
[----:B------:R-:W-:Y:S01]  /*34000*/  LOP3.LUT R3, R3, 0xf0, RZ, 0xc0, !PT ;  /* 0x000000f003037812 */ /* 0x000fe200078ec0ff */
[C---:B--2---:R-:W-:Y:S01]  /*34010*/  IMAD.SHL.U32 R4, R9.reuse, 0x10, RZ ;  /* 0x0000001009047824 */ /* 0x044fe200078e00ff */
[----:B------:R-:W-:Y:S01]  /*34020*/  LOP3.LUT R2, R2, 0x400, RZ, 0xc0, !PT ;  /* 0x0000040002027812 */ /* 0x000fe200078ec0ff */
[C---:B-----5:R-:W-:Y:S01]  /*34030*/  IMAD.SHL.U32 R155, R9.reuse, 0x40, RZ ;  /* 0x00000040099b7824 */ /* 0x060fe200078e00ff */
[----:B------:R-:W-:Y:S01]  /*34040*/  ULDC UR51, c[0x0][0x228] ;  /* 0x00008a0000337ab9 */ /* 0x000fe20000000800 */
[----:B---3--:R-:W-:Y:S01]  /*34050*/  IMAD.SHL.U32 R5, R8, 0x8, RZ ;  /* 0x0000000808057824 */ /* 0x008fe200078e00ff */
[----:B------:R-:W-:Y:S01]  /*34060*/  LOP3.LUT R4, R4, 0xf0, RZ, 0xc0, !PT ;  /* 0x000000f004047812 */ /* 0x000fe200078ec0ff */
[----:B------:R-:W-:Y:S01]  /*34070*/  IMAD.SHL.U32 R6, R9, 0x8, RZ ;  /* 0x0000000809067824 */ /* 0x000fe200078e00ff */
[----:B------:R-:W-:Y:S01]  /*34080*/  LOP3.LUT R155, R155, 0x400, RZ, 0xc0, !PT ;  /* 0x000004009b9b7812 */ /* 0x000fe200078ec0ff */
[----:B------:R-:W-:Y:S01]  /*34090*/  ULDC UR19, c[0x0][0x228] ;  /* 0x00008a0000137ab9 */ /* 0x000fe20000000800 */
[----:B------:R-:W-:Y:S01]  /*340a0*/  IADD3 R2, R2, UR5, R3 ;  /* 0x0000000502027c10 */ /* 0x000fe2000fffe003 */
[----:B------:R-:W-:Y:S01]  /*340b0*/  ULDC UR25, c[0x0][0x228] ;  /* 0x00008a0000197ab9 */ /* 0x000fe20000000800 */
[----:B------:R-:W-:Y:S01]  /*340c0*/  IADD3 R155, R155, UR5, R4 ;  /* 0x000000059b9b7c10 */ /* 0x000fe2000fffe004 */
[----:B------:R-:W-:Y:S01]  /*340d0*/  VIADD R4, R22, 0x81 ;  /* 0x0000008116047836 */ /* 0x000fe20000000000 */
[----:B------:R-:W-:Y:S01]  /*340e0*/  LOP3.LUT R5, R5, 0x300, RZ, 0xc0, !PT ;  /* 0x0000030005057812 */ /* 0x000fe200078ec0ff */
[----:B------:R-:W-:Y:S01]  /*340f0*/  ULDC UR26, c[0x0][0x228] ;  /* 0x00008a00001a7ab9 */ /* 0x000fe20000000800 */
[----:B------:R-:W-:Y:S01]  /*34100*/  LOP3.LUT R3, R6, 0x300, RZ, 0xc0, !PT ;  /* 0x0000030006037812 */ /* 0x000fe200078ec0ff */
[----:B------:R-:W-:Y:S01]  /*34110*/  ULDC UR20, c[0x0][0x228] ;  /* 0x00008a0000147ab9 */ /* 0x000fe20000000800 */
[----:B------:R-:W-:Y:S01]  /*34120*/  ISETP.GE.AND P1, PT, R4, UR11, PT ;  /* 0x0000000b04007c0c */ /* 0x000fe2000bf26270 */
[----:B------:R-:W-:Y:S01]  /*34130*/  IMAD.IADD R2, R2, 0x1, R5 ;  /* 0x0000000102027824 */ /* 0x000fe200078e0205 */
[----:B------:R-:W2:Y:S01]  /*34140*/  LDL.LU R4, [R1+0xc00] ;  /* 0x000c000001047983 */ /* 0x000ea20000300800 */
[----:B------:R-:W-:Y:S01]  /*34150*/  IMAD.IADD R155, R155, 0x1, R3 ;  /* 0x000000019b9b7824 */ /* 0x000fe200078e0203 */
[----:B------:R-:W-:Y:S01]  /*34160*/  LOP3.LUT R8, R8, 0x7f, RZ, 0xc0, !PT ;  /* 0x0000007f08087812 */ /* 0x000fe200078ec0ff */
[----:B------:R-:W-:Y:S01]  /*34170*/  VIADD R3, R22, 0x80 ;  /* 0x0000008016037836 */ /* 0x000fe20000000000 */
[----:B------:R-:W2:Y:S01]  /*34180*/  LDL.LU R5, [R1+0xc08] ;  /* 0x000c080001057983 */ /* 0x000ea20000300800 */
[----:B------:R-:W-:Y:S01]  /*34190*/  ULDC UR11, c[0x0][0x248] ;  /* 0x00009200000b7ab9 */ /* 0x000fe20000000800 */
[----:B------:R-:W-:Y:S01]  /*341a0*/  ULDC UR21, c[0x0][0x228] ;  /* 0x00008a0000157ab9 */ /* 0x000fe20000000800 */
[----:B------:R-:W-:Y:S01]  /*341b0*/  ULDC UR22, c[0x0][0x228] ;  /* 0x00008a0000167ab9 */ /* 0x000fe20000000800 */
[----:B------:R-:W2:Y:S01]  /*341c0*/  LDL.LU R6, [R1+0xa00] ;  /* 0x000a000001067983 */ /* 0x000ea20000300800 */
[----:B------:R-:W-:Y:S01]  /*341d0*/  ISETP.GE.AND P0, PT, R3, UR7, PT ;  /* 0x0000000703007c0c */ /* 0x000fe2000bf06270 */
[----:B------:R-:W-:Y:S01]  /*341e0*/  ULDC UR7, c[0x0][0x248] ;  /* 0x0000920000077ab9 */ /* 0x000fe20000000800 */
[----:B------:R-:W-:Y:S01]  /*341f0*/  ULDC UR27, c[0x0][0x228] ;  /* 0x00008a00001b7ab9 */ /* 0x000fe20000000800 */
[----:B------:R-:W2:Y:S01]  /*34200*/  LDL.LU R7, [R1+0xa08] ;  /* 0x000a080001077983 */ /* 0x000ea20000300800 */
[----:B------:R-:W-:Y:S01]  /*34210*/  ULDC UR16, c[0x0][0x228] ;  /* 0x00008a0000107ab9 */ /* 0x000fe20000000800 */
[----:B------:R-:W-:Y:S01]  /*34220*/  ULDC UR17, c[0x0][0x228] ;  /* 0x00008a0000117ab9 */ /* 0x000fe20000000800 */
[----:B------:R-:W-:Y:S01]  /*34230*/  ULDC UR18, c[0x0][0x228] ;  /* 0x00008a0000127ab9 */ /* 0x000fe20000000800 */
[----:B------:R-:W3:Y:S01]  /*34240*/  LDL.LU R156, [R1+0x800] ;  /* 0x00080000019c7983 */ /* 0x000ee20000300800 */
        /* <DEDUP_REMOVED lines=15> */
[----:B------:R-:W-:Y:S01]  /*34340*/  BAR.SYNC.DEFER_BLOCKING 0x0 ;  /* 0x0000000000007b1d */ /* 0x000fe20000010000 */
[----:B------:R-:W-:-:S05]  /*34350*/  LEA R3, R8, UR5, 0x4 ;  /* 0x0000000508037c11 */ /* 0x000fca000f8e20ff */
[----:B--2---:R1:W-:Y:S02]  /*34360*/  STSM.16.M88.4 [R2], R4 ;  /* 0x0000000402007844 */ /* 0x0043e40000000200 */
[----:B------:R-:W-:Y:S06]  /*34370*/  BAR.SYNC.DEFER_BLOCKING 0x0 ;  /* 0x0000000000007b1d */ /* 0x000fec0000010000 */
[----:B-1----:R-:W2:Y:S04]  /*34380*/  LDL.LU R4, [R1+0x400] ;  /* 0x0004000001047983 */ /* 0x002ea80000300800 */
[----:B------:R-:W2:Y:S04]  /*34390*/  LDL.LU R5, [R1+0x408] ;  /* 0x0004080001057983 */ /* 0x000ea80000300800 */
[----:B------:R-:W2:Y:S04]  /*343a0*/  LDL.LU R6, [R1+0x200] ;  /* 0x0002000001067983 */ /* 0x000ea80000300800 */
[----:B------:R-:W1:Y:S01]  /*343b0*/  LDS.128 R160, [R3] ;  /* 0x0000000003a07984 */ /* 0x000e620000000c00 */
[----:B------:R-:W-:Y:S06]  /*343c0*/  BAR.SYNC.DEFER_BLOCKING 0x0 ;  /* 0x0000000000007b1d */ /* 0x000fec0000010000 */
[----:B------:R-:W2:Y:S04]  /*343d0*/  LDL.LU R7, [R1+0x208] ;  /* 0x0002080001077983 */ /* 0x000ea80000300800 */
[----:B---3--:R-:W-:Y:S01]  /*343e0*/  STSM.16.M88.4 [R2], R156 ;  /* 0x0000009c02007844 */ /* 0x008fe20000000200 */
[----:B------:R-:W-:Y:S06]  /*343f0*/  BAR.SYNC.DEFER_BLOCKING 0x0 ;  /* 0x0000000000007b1d */ /* 0x000fec0000010000 */
[----:B------:R-:W3:Y:S04]  /*34400*/  LDS.128 R156, [R3] ;  /* 0x00000000039c7984 */ /* 0x000ee80000000c00 */
[----:B-1----:R-:W-:Y:S04]  /*34410*/  STL.64 [R1+0xe10], R160 ;  /* 0x000e10a001007387 */ /* 0x002fe80000100a00 */
[----:B------:R-:W-:Y:S01]  /*34420*/  STL.64 [R1+0xe18], R162 ;  /* 0x000e18a201007387 */ /* 0x000fe20000100a00 */
[----:B------:R-:W-:Y:S06]  /*34430*/  BAR.SYNC.DEFER_BLOCKING 0x0 ;  /* 0x0000000000007b1d */ /* 0x000fec0000010000 */
[----:B---3--:R1:W-:Y:S04]  /*34440*/  STL.64 [R1+0xe00], R156 ;  /* 0x000e009c01007387 */ /* 0x0083e80000100a00 */
[----:B------:R3:W-:Y:S04]  /*34450*/  STL.64 [R1+0xe08], R158 ;  /* 0x000e089e01007387 */ /* 0x0007e80000100a00 */
[----:B-1----:R-:W4:Y:S04]  /*34460*/  LDL.LU R156, [R1] ;  /* 0x00000000019c7983 */ /* 0x002f280000300800 */
[----:B------:R-:W4:Y:S01]  /*34470*/  LDL.LU R157, [R1+0x8] ;  /* 0x00000800019d7983 */ /* 0x000f220000300800 */
[----:B---3--:R-:W-:-:S02]  /*34480*/  IMAD.MOV.U32 R158, RZ, RZ, R24 ;  /* 0x000000ffff9e7224 */ /* 0x008fc400078e0018 */
[----:B------:R-:W-:Y:S01]  /*34490*/  IMAD.MOV.U32 R159, RZ, RZ, R26 ;  /* 0x000000ffff9f7224 */ /* 0x000fe200078e001a */
[----:B--2---:R1:W-:Y:S01]  /*344a0*/  STSM.16.M88.4 [R2], R4 ;  /* 0x0000000402007844 */ /* 0x0043e20000000200 */
[----:B------:R-:W-:Y:S06]  /*344b0*/  BAR.SYNC.DEFER_BLOCKING 0x0 ;  /* 0x0000000000007b1d */ /* 0x000fec0000010000 */
[----:B-1----:R-:W2:Y:S04]  /*344c0*/  LDL.LU R4, [R1+0xc04] ;  /* 0x000c040001047983 */ /* 0x002ea80000300800 */
[----:B------:R-:W2:Y:S04]  /*344d0*/  LDL.LU R5, [R1+0xc0c] ;  /* 0x000c0c0001057983 */ /* 0x000ea80000300800 */
[----:B------:R-:W2:Y:S04]  /*344e0*/  LDL.LU R6, [R1+0xa04] ;  /* 0x000a040001067983 */ /* 0x000ea80000300800 */
[----:B------:R-:W1:Y:S01]  /*344f0*/  LDS.128 R160, [R3] ;  /* 0x0000000003a07984 */ /* 0x000e620000000c00 */
[----:B------:R-:W-:Y:S06]  /*34500*/  BAR.SYNC.DEFER_BLOCKING 0x0 ;  /* 0x0000000000007b1d */ /* 0x000fec0000010000 */
[----:B------:R-:W2:Y:S04]  /*34510*/  LDL.LU R7, [R1+0xa0c] ;  /* 0x000a0c0001077983 */ /* 0x000ea80000300800 */
[----:B----4-:R-:W-:Y:S01]  /*34520*/  STSM.16.M88.4 [R2], R156 ;  /* 0x0000009c02007844 */ /* 0x010fe20000000200 */
[----:B------:R-:W-:Y:S06]  /*34530*/  BAR.SYNC.DEFER_BLOCKING 0x0 ;  /* 0x0000000000007b1d */ /* 0x000fec0000010000 */
[----:B------:R-:W3:Y:S04]  /*34540*/  LDS.128 R156, [R3] ;  /* 0x00000000039c7984 */ /* 0x000ee80000000c00 */
[----:B-1----:R-:W-:Y:S04]  /*34550*/  STL.64 [R1+0xc00], R160 ;  /* 0x000c00a001007387 */ /* 0x002fe80000100a00 */
[----:B------:R-:W-:Y:S01]  /*34560*/  STL.64 [R1+0xc08], R162 ;  /* 0x000c08a201007387 */ /* 0x000fe20000100a00 */
[----:B------:R-:W-:Y:S06]  /*34570*/  BAR.SYNC.DEFER_BLOCKING 0x0 ;  /* 0x0000000000007b1d */ /* 0x000fec0000010000 */
[----:B---3--:R1:W-:Y:S04]  /*34580*/  STL.64 [R1+0xa00], R156 ;  /* 0x000a009c01007387 */ /* 0x0083e80000100a00 */
[----:B------:R3:W-:Y:S04]  /*34590*/  STL.64 [R1+0xa08], R158 ;  /* 0x000a089e01007387 */ /* 0x0007e80000100a00 */
[----:B-1----:R-:W4:Y:S04]  /*345a0*/  LDL.LU R156, [R1+0x804] ;  /* 0x00080400019c7983 */ /* 0x002f280000300800 */
[----:B------:R-:W4:Y:S04]  /*345b0*/  LDL.LU R157, [R1+0x80c] ;  /* 0x00080c00019d7983 */ /* 0x000f280000300800 */
[----:B---3--:R-:W4:Y:S04]  /*345c0*/  LDL.LU R158, [R1+0x604] ;  /* 0x00060400019e7983 */ /* 0x008f280000300800 */
[----:B------:R-:W4:Y:S04]  /*345d0*/  LDL.LU R159, [R1+0x60c] ;  /* 0x00060c00019f7983 */ /* 0x000f280000300800 */
        /* <DEDUP_REMOVED lines=8> */
[----:B-1----:R-:W-:Y:S04]  /*34660*/  STL.64 [R1+0x600], R160 ;  /* 0x000600a001007387 */ /* 0x002fe80000100a00 */
[----:B------:R-:W-:Y:S04]  /*34670*/  STL.64 [R1+0x608], R162 ;  /* 0x000608a201007387 */ /* 0x000fe80000100a00 */
[----:B----4-:R-:W-:Y:S01]  /*34680*/  STSM.16.M88.4 [R2], R156 ;  /* 0x0000009c02007844 */ /* 0x010fe20000000200 */
[----:B------:R-:W-:Y:S06]  /*34690*/  BAR.SYNC.DEFER_BLOCKING 0x0 ;  /* 0x0000000000007b1d */ /* 0x000fec0000010000 */
[----:B------:R-:W1:Y:S02]  /*346a0*/  LDS.128 R156, [R3] ;  /* 0x00000000039c7984 */ /* 0x000e640000000c00 */
[----:B------:R-:W-:Y:S06]  /*346b0*/  BAR.SYNC.DEFER_BLOCKING 0x0 ;  /* 0x0000000000007b1d */ /* 0x000fec0000010000 */
[----:B-1----:R1:W-:Y:S04]  /*346c0*/  STL.64 [R1+0x400], R156 ;  /* 0x0004009c01007387 */ /* 0x0023e80000100a00 */
[----:B------:R3:W-:Y:S04]  /*346d0*/  STL.64 [R1+0x408], R158 ;  /* 0x0004089e01007387 */ /* 0x0007e80000100a00 */
[----:B-1----:R-:W4:Y:S04]  /*346e0*/  LDL.LU R156, [R1+0x4] ;  /* 0x00000400019c7983 */ /* 0x002f280000300800 */
        /* <DEDUP_REMOVED lines=17> */
[----:B-1----:R1:W-:Y:S04]  /*34800*/  STL.64 [R1], R24 ;  /* 0x0000001801007387 */ /* 0x0023e80000100a00 */
        /* <DEDUP_REMOVED lines=22> */
[----:B------:R-:W4:Y:S04]  /*34970*/  LDL.LU R25, [R1+0x18] ;  /* 0x0000180001197983 */ /* 0x000f280000300800 */
[----:B--2---:R1:W-:Y:S01]  /*34980*/  STSM.16.M88.4 [R2], R4 ;  /* 0x0000000402007844 */ /* 0x0043e20000000200 */
[----:B------:R-:W-:Y:S01]  /*34990*/  BAR.SYNC.DEFER_BLOCKING 0x0 ;  /* 0x0000000000007b1d */ /* 0x000fe20000010000 */
[----:B---3--:R-:W-:-:S02]  /*349a0*/  IMAD.MOV.U32 R26, RZ, RZ, R28 ;  /* 0x000000ffff1a7224 */ /* 0x008fc400078e001c */
[----:B------:R-:W-:-:S03]  /*349b0*/  IMAD.MOV.U32 R27, RZ, RZ, R30 ;  /* 0x000000ffff1b7224 */ /* 0x000fc600078e001e */
        /* <DEDUP_REMOVED lines=33> */
[----:B------:R-:W-:Y:S04]  /*34bd0*/  STL.64 [R1+0x618], R26 ;  /* 0x0006181a01007387 */ /* 0x000fe80000100a00 */
[----:B-1----:R-:W3:Y:S04]  /*34be0*/  LDL.LU R24, [R1+0x14] ;  /* 0x0000140001187983 */ /* 0x002ee80000300800 */
[----:B------:R-:W3:Y:S04]  /*34bf0*/  LDL.LU R25, [R1+0x1c] ;  /* 0x00001c0001197983 */ /* 0x000ee80000300800 */
[----:B--2---:R1:W-:Y:S04]  /*34c00*/  STSM.16.M88.4 [R2], R4 ;  /* 0x0000000402007844 */ /* 0x0043e80000000200 */
[----:B-1----:R-:W2:Y:S04]  /*34c10*/  LDL.LU R4, [R1+0xc20] ;  /* 0x000c200001047983 */ /* 0x002ea80000300800 */
[----:B------:R-:W2:Y:S04]  /*34c20*/  LDL.LU R5, [R1+0xc28] ;  /* 0x000c280001057983 */ /* 0x000ea80000300800 */
[----:B------:R-:W2:Y:S04]  /*34c30*/  LDL.LU R6, [R1+0xa20] ;  /* 0x000a200001067983 */ /* 0x000ea80000300800 */
[----:B------:R-:W2:Y:S01]  /*34c40*/  LDL.LU R7, [R1+0xa28] ;  /* 0x000a280001077983 */ /* 0x000ea20000300800 */
[----:B------:R-:W-:Y:S01]  /*34c50*/  BAR.SYNC.DEFER_BLOCKING 0x0 ;  /* 0x0000000000007b1d */ /* 0x000fe20000010000 */
[----:B------:R-:W-:-:S02]  /*34c60*/  IMAD.MOV.U32 R26, RZ, RZ, R29 ;  /* 0x000000ffff1a7224 */ /* 0x000fc400078e001d */
[----:B------:R-:W-:-:S03]  /*34c70*/  IMAD.MOV.U32 R27, RZ, RZ, R31 ;  /* 0x000000ffff1b7224 */ /* 0x000fc600078e001f */
[----:B------:R-:W1:Y:S02]  /*34c80*/  LDS.128 R28, [R3] ;  /* 0x00000000031c7984 */ /* 0x000e640000000c00 */
[----:B------:R-:W-:Y:S06]  /*34c90*/  BAR.SYNC.DEFER_BLOCKING 0x0 ;  /* 0x0000000000007b1d */ /* 0x000fec0000010000 */
[----:B-1----:R-:W-:Y:S04]  /*34ca0*/  STL.64 [R1+0x410], R28 ;  /* 0x0004101c01007387 */ /* 0x002fe80000100a00 */
[----:B------:R-:W-:Y:S04]  /*34cb0*/  STL.64 [R1+0x418], R30 ;  /* 0x0004181e01007387 */ /* 0x000fe80000100a00 */
[----:B---3--:R-:W-:Y:S01]  /*34cc0*/  STSM.16.M88.4 [R2], R24 ;  /* 0x0000001802007844 */ /* 0x008fe20000000200 */
        /* <DEDUP_REMOVED lines=14> */
[----:B------:R-:W2:Y:S04]  /*34db0*/  LDL.LU R7, [R1+0x228] ;  /* 0x0002280001077983 */ /* 0x000ea80000300800 */
[----:B------:R-:W1:Y:S01]  /*34dc0*/  LDS.128 R28, [R3] ;  /* 0x00000000031c7984 */ /* 0x000e620000000c00 */
[----:B------:R-:W-:Y:S06]  /*34dd0*/  BAR.SYNC.DEFER_BLOCKING 0x0 ;  /* 0x0000000000007b1d */ /* 0x000fec0000010000 */
        /* <DEDUP_REMOVED lines=10> */
[----:B--2---:R1:W-:Y:S01]  /*34e80*/  STSM.16.M88.4 [R2], R4 ;  /* 0x0000000402007844 */ /* 0x0043e20000000200 */
[----:B------:R-:W-:Y:S06]  /*34e90*/  BAR.SYNC.DEFER_BLOCKING 0x0 ;  /* 0x0000000000007b1d */ /* 0x000fec0000010000 */
[----:B-1----:R-:W2:Y:S04]  /*34ea0*/  LDL.LU R4, [R1+0xc24] ;  /* 0x000c240001047983 */ /* 0x002ea80000300800 */
[----:B------:R-:W2:Y:S04]  /*34eb0*/  LDL.LU R5, [R1+0xc2c] ;  /* 0x000c2c0001057983 */ /* 0x000ea80000300800 */
[----:B------:R-:W2:Y:S04]  /*34ec0*/  LDL.LU R6, [R1+0xa24] ;  /* 0x000a240001067983 */ /* 0x000ea80000300800 */
[----:B------:R-:W2:Y:S04]  /*34ed0*/  LDL.LU R7, [R1+0xa2c] ;  /* 0x000a2c0001077983 */ /* 0x000ea80000300800 */
[----:B------:R-:W1:Y:S01]  /*34ee0*/  LDS.128 R28, [R3] ;  /* 0x00000000031c7984 */ /* 0x000e620000000c00 */
[----:B------:R-:W-:-:S02]  /*34ef0*/  IMAD.MOV.U32 R26, RZ, RZ, R32 ;  /* 0x000000ffff1a7224 */ /* 0x000fc400078e0020 */
[----:B------:R-:W-:Y:S01]  /*34f00*/  IMAD.MOV.U32 R27, RZ, RZ, R34 ;  /* 0x000000ffff1b7224 */ /* 0x000fe200078e0022 */
        /* <DEDUP_REMOVED lines=27> */
[----:B--2---:R2:W-:Y:S02]  /*350c0*/  STSM.16.M88.4 [R2], R4 ;  /* 0x0000000402007844 */ /* 0x0045e40000000200 */
[----:B------:R-:W-:Y:S06]  /*350d0*/  BAR.SYNC.DEFER_BLOCKING 0x0 ;  /* 0x0000000000007b1d */ /* 0x000fec0000010000 */
[----:B-1----:R1:W-:Y:S04]  /*350e0*/  STL.64 [R1+0x420], R24 ;  /* 0x0004201801007387 */ /* 0x0023e80000100a00 */
[----:B------:R3:W-:Y:S04]  /*350f0*/  STL.64 [R1+0x428], R26 ;  /* 0x0004281a01007387 */ /* 0x0007e80000100a00 */
[----:B--2---:R-:W2:Y:S04]  /*35100*/  LDL.LU R4, [R1+0x24] ;  /* 0x0000240001047983 */ /* 0x004ea80000300800 */
[----:B------:R-:W2:Y:S04]  /*35110*/  LDL.LU R5, [R1+0x2c] ;  /* 0x00002c0001057983 */ /* 0x000ea80000300800 */
[----:B------:R-:W4:Y:S01]  /*35120*/  LDS.128 R28, [R3] ;  /* 0x00000000031c7984 */ /* 0x000f220000000c00 */
[----:B------:R-:W-:-:S02]  /*35130*/  IMAD.MOV.U32 R6, RZ, RZ, R33 ;  /* 0x000000ffff067224 */ /* 0x000fc400078e0021 */
[----:B------:R-:W-:Y:S01]  /*35140*/  IMAD.MOV.U32 R7, RZ, RZ, R35 ;  /* 0x000000ffff077224 */ /* 0x000fe200078e0023 */
[----:B------:R-:W-:Y:S01]  /*35150*/  BAR.SYNC.DEFER_BLOCKING 0x0 ;  /* 0x0000000000007b1d */ /* 0x000fe20000010000 */
[----:B-1----:R-:W-:Y:S01]  /*35160*/  LOP3.LUT R24, R9, 0x7f, RZ, 0xc0, !PT ;  /* 0x0000007f09187812 */ /* 0x002fe200078ec0ff */
[----:B------:R-:W-:-:S06]  /*35170*/  IMAD R2, R22, UR4, RZ ;  /* 0x0000000416027c24 */ /* 0x000fcc000f8e02ff */
[----:B---3--:R-:W1:Y:S01]  /*35180*/  LDC R27, c[0x0][0x244] ;  /* 0x00009100ff1b7b82 */ /* 0x008e620000000800 */
[----:B----4-:R3:W-:Y:S04]  /*35190*/  STL.64 [R1+0x220], R28 ;  /* 0x0002201c01007387 */ /* 0x0107e80000100a00 */
[----:B------:R4:W-:Y:S04]  /*351a0*/  STL.64 [R1+0x228], R30 ;  /* 0x0002281e01007387 */ /* 0x0009e80000100a00 */
[----:B---3--:R-:W3:Y:S04]  /*351b0*/  LDL.LU R28, [R1+0xc30] ;  /* 0x000c3000011c7983 */ /* 0x008ee80000300800 */
[----:B------:R-:W3:Y:S04]  /*351c0*/  LDL.LU R29, [R1+0xc38] ;  /* 0x000c3800011d7983 */ /* 0x000ee80000300800 */
[----:B----4-:R-:W3:Y:S04]  /*351d0*/  LDL.LU R30, [R1+0xa30] ;  /* 0x000a3000011e7983 */ /* 0x010ee80000300800 */
[----:B------:R-:W3:Y:S01]  /*351e0*/  LDL.LU R31, [R1+0xa38] ;  /* 0x000a3800011f7983 */ /* 0x000ee20000300800 */
[----:B------:R-:W-:-:S03]  /*351f0*/  LEA R24, R24, UR5, 0x4 ;  /* 0x0000000518187c11 */ /* 0x000fc6000f8e20ff */
[----:B--2---:R2:W-:Y:S01]  /*35200*/  STSM.16.M88.4 [R155], R4 ;  /* 0x000000049b007844 */ /* 0x0045e20000000200 */
[----:B------:R-:W-:Y:S01]  /*35210*/  VIADD R2, R2, UR4 ;  /* 0x0000000402027c36 */ /* 0x000fe20008000000 */
[----:B------:R-:W-:Y:S01]  /*35220*/  ULDC UR5, c[0x0][0x248] ;  /* 0x0000920000057ab9 */ /* 0x000fe20000000800 */
[----:B------:R-:W-:Y:S06]  /*35230*/  BAR.SYNC.DEFER_BLOCKING 0x0 ;  /* 0x0000000000007b1d */ /* 0x000fec0000010000 */
[----:B--2---:R-:W2:Y:S04]  /*35240*/  LDL.LU R4, [R1+0x830] ;  /* 0x0008300001047983 */ /* 0x004ea80000300800 */
[----:B------:R-:W2:Y:S04]  /*35250*/  LDL.LU R5, [R1+0x838] ;  /* 0x0008380001057983 */ /* 0x000ea80000300800 */
[----:B------:R-:W2:Y:S04]  /*35260*/  LDL.LU R6, [R1+0x630] ;  /* 0x0006300001067983 */ /* 0x000ea80000300800 */
[----:B------:R-:W4:Y:S01]  /*35270*/  LDS.128 R32, [R24] ;  /* 0x0000000018207984 */ /* 0x000f220000000c00 */
[----:B------:R-:W-:Y:S06]  /*35280*/  BAR.SYNC.DEFER_BLOCKING 0x0 ;  /* 0x0000000000007b1d */ /* 0x000fec0000010000 */
[----:B------:R-:W2:Y:S04]  /*35290*/  LDL.LU R7, [R1+0x638] ;  /* 0x0006380001077983 */ /* 0x000ea80000300800 */
[----:B---3--:R-:W-:Y:S01]  /*352a0*/  STSM.16.M88.4 [R155], R28 ;  /* 0x0000001c9b007844 */ /* 0x008fe20000000200 */
[----:B------:R-:W-:Y:S06]  /*352b0*/  BAR.SYNC.DEFER_BLOCKING 0x0 ;  /* 0x0000000000007b1d */ /* 0x000fec0000010000 */
[----:B------:R-:W3:Y:S04]  /*352c0*/  LDS.128 R28, [R24] ;  /* 0x00000000181c7984 */ /* 0x000ee80000000c00 */
[----:B----4-:R-:W-:Y:S04]  /*352d0*/  STL.64 [R1+0x20], R32 ;  /* 0x0000202001007387 */ /* 0x010fe80000100a00 */
[----:B------:R-:W-:Y:S01]  /*352e0*/  STL.64 [R1+0x28], R34 ;  /* 0x0000282201007387 */ /* 0x000fe20000100a00 */
[----:B------:R-:W-:Y:S06]  /*352f0*/  BAR.SYNC.DEFER_BLOCKING 0x0 ;  /* 0x0000000000007b1d */ /* 0x000fec0000010000 */
[----:B---3--:R3:W-:Y:S04]  /*35300*/  STL.64 [R1+0xe70], R28 ;  /* 0x000e701c01007387 */ /* 0x0087e80000100a00 */
[----:B------:R4:W-:Y:S04]  /*35310*/  STL.64 [R1+0xe78], R30 ;  /* 0x000e781e01007387 */ /* 0x0009e80000100a00 */
[----:B---3--:R-:W3:Y:S04]  /*35320*/  LDL.LU R28, [R1+0x430] ;  /* 0x00043000011c7983 */ /* 0x008ee80000300800 */
[----:B------:R-:W3:Y:S04]  /*35330*/  LDL.LU R29, [R1+0x438] ;  /* 0x00043800011d7983 */ /* 0x000ee80000300800 */
[----:B----4-:R-:W3:Y:S04]  /*35340*/  LDL.LU R30, [R1+0x230] ;  /* 0x00023000011e7983 */ /* 0x010ee80000300800 */
[----:B------:R-:W3:Y:S04]  /*35350*/  LDL.LU R31, [R1+0x238] ;  /* 0x00023800011f7983 */ /* 0x000ee80000300800 */
[----:B--2---:R2:W-:Y:S01]  /*35360*/  STSM.16.M88.4 [R155], R4 ;  /* 0x000000049b007844 */ /* 0x0045e20000000200 */
[----:B------:R-:W-:Y:S06]  /*35370*/  BAR.SYNC.DEFER_BLOCKING 0x0 ;  /* 0x0000000000007b1d */ /* 0x000fec0000010000 */
[----:B--2---:R-:W2:Y:S04]  /*35380*/  LDL.LU R4, [R1+0x30] ;  /* 0x0000300001047983 */ /* 0x004ea80000300800 */
[----:B------:R-:W2:Y:S04]  /*35390*/  LDL.LU R5, [R1+0x38] ;  /* 0x0000380001057983 */ /* 0x000ea80000300800 */
[----:B------:R-:W4:Y:S01]  /*353a0*/  LDS.128 R32, [R24] ;  /* 0x0000000018207984 */ /* 0x000f220000000c00 */
[----:B------:R-:W-:Y:S06]  /*353b0*/  BAR.SYNC.DEFER_BLOCKING 0x0 ;  /* 0x0000000000007b1d */ /* 0x000fec0000010000 */
[----:B---3--:R-:W-:Y:S02]  /*353c0*/  STSM.16.M88.4 [R155], R28 ;  /* 0x0000001c9b007844 */ /* 0x008fe40000000200 */
        /* <DEDUP_REMOVED lines=10> */
[----:B------:R-:W3:Y:S01]  /*35470*/  LDL.LU R31, [R1+0xa3c] ;  /* 0x000a3c00011f7983 */ /* 0x000ee20000300800 */
[----:B------:R-:W-:-:S02]  /*35480*/  IMAD.MOV.U32 R6, RZ, RZ, R36 ;  /* 0x000000ffff067224 */ /* 0x000fc400078e0024 */
[----:B------:R-:W-:-:S05]  /*35490*/  IMAD.MOV.U32 R7, RZ, RZ, R38 ;  /* 0x000000ffff077224 */ /* 0x000fca00078e0026 */
[----:B--2---:R2:W-:Y:S01]  /*354a0*/  STSM.16.M88.4 [R155], R4 ;  /* 0x000000049b007844 */ /* 0x0045e20000000200 */
[----:B------:R-:W-:Y:S06]  /*354b0*/  BAR.SYNC.DEFER_BLOCKING 0x0 ;  /* 0x0000000000007b1d */ /* 0x000fec0000010000 */
[----:B--2---:R-:W2:Y:S04]  /*354c0*/  LDL.LU R4, [R1+0x834] ;  /* 0x0008340001047983 */ /* 0x004ea80000300800 */
[----:B------:R-:W2:Y:S04]  /*354d0*/  LDL.LU R5, [R1+0x83c] ;  /* 0x00083c0001057983 */ /* 0x000ea80000300800 */
[----:B------:R-:W2:Y:S04]  /*354e0*/  LDL.LU R6, [R1+0x634] ;  /* 0x0006340001067983 */ /* 0x000ea80000300800 */
[----:B------:R-:W4:Y:S01]  /*354f0*/  LDS.128 R32, [R24] ;  /* 0x0000000018207984 */ /* 0x000f220000000c00 */
[----:B------:R-:W-:Y:S06]  /*35500*/  BAR.SYNC.DEFER_BLOCKING 0x0 ;  /* 0x0000000000007b1d */ /* 0x000fec0000010000 */
[----:B------:R-:W2:Y:S04]  /*35510*/  LDL.LU R7, [R1+0x63c] ;  /* 0x00063c0001077983 */ /* 0x000ea80000300800 */
[----:B----4-:R-:W-:Y:S04]  /*35520*/  STL.64 [R1+0x820], R32 ;  /* 0x0008202001007387 */ /* 0x010fe80000100a00 */
[----:B------:R-:W-:Y:S04]  /*35530*/  STL.64 [R1+0x828], R34 ;  /* 0x0008282201007387 */ /* 0x000fe80000100a00 */
[----:B---3--:R-:W-:Y:S01]  /*35540*/  STSM.16.M88.4 [R155], R28 ;  /* 0x0000001c9b007844 */ /* 0x008fe20000000200 */
[----:B------:R-:W-:Y:S06]  /*35550*/  BAR.SYNC.DEFER_BLOCKING 0x0 ;  /* 0x0000000000007b1d */ /* 0x000fec0000010000 */
[----:B------:R-:W3:Y:S02]  /*35560*/  LDS.128 R28, [R24] ;  /* 0x00000000181c7984 */ /* 0x000ee40000000c00 */
        /* <DEDUP_REMOVED lines=13> */
[----:B----4-:R-:W-:Y:S04]  /*35640*/  STL.64 [R1+0x430], R32 ;  /* 0x0004302001007387 */ /* 0x010fe80000100a00 */
[----:B------:R-:W-:Y:S04]  /*35650*/  STL.64 [R1+0x438], R34 ;  /* 0x0004382201007387 */ /* 0x000fe80000100a00 */
[----:B---3--:R-:W-:Y:S01]  /*35660*/  STSM.16.M88.4 [R155], R28 ;  /* 0x0000001c9b007844 */ /* 0x008fe20000000200 */
[----:B------:R-:W-:Y:S06]  /*35670*/  BAR.SYNC.DEFER_BLOCKING 0x0 ;  /* 0x0000000000007b1d */ /* 0x000fec0000010000 */
[----:B------:R-:W3:Y:S04]  /*35680*/  LDS.128 R28, [R24] ;  /* 0x00000000181c7984 */ /* 0x000ee80000000c00 */
[----:B---3--:R3:W-:Y:S04]  /*35690*/  STL.64 [R1+0x230], R28 ;  /* 0x0002301c01007387 */ /* 0x0087e80000100a00 */
[----:B------:R4:W-:Y:S04]  /*356a0*/  STL.64 [R1+0x238], R30 ;  /* 0x0002381e01007387 */ /* 0x0009e80000100a00 */
[----:B---3--:R-:W3:Y:S04]  /*356b0*/  LDL.LU R28, [R1+0xc40] ;  /* 0x000c4000011c7983 */ /* 0x008ee80000300800 */
[----:B------:R-:W3:Y:S04]  /*356c0*/  LDL.LU R29, [R1+0xc48] ;  /* 0x000c4800011d7983 */ /* 0x000ee80000300800 */
[----:B----4-:R-:W3:Y:S04]  /*356d0*/  LDL.LU R30, [R1+0xa40] ;  /* 0x000a4000011e7983 */ /* 0x010ee80000300800 */
[----:B------:R-:W3:Y:S01]  /*356e0*/  LDL.LU R31, [R1+0xa48] ;  /* 0x000a4800011f7983 */ /* 0x000ee20000300800 */
[----:B------:R-:W-:Y:S01]  /*356f0*/  BAR.SYNC.DEFER_BLOCKING 0x0 ;  /* 0x0000000000007b1d */ /* 0x000fe20000010000 */
        /* <DEDUP_REMOVED lines=1087> */
[----:B------:R-:W2:Y:S04]  /*39af0*/  LDL.LU R7, [R1+0x71c] ;  /* 0x00071c0001077983 */ /* 0x000ea80000300800 */
[----:B------:R-:W4:Y:S01]  /*39b00*/  LDS.128 R32, [R24] ;  /* 0x0000000018207984 */ /* 0x000f220000000c00 */
[----:B------:R-:W-:Y:S06]  /*39b10*/  BAR.SYNC.DEFER_BLOCKING 0x0 ;  /* 0x0000000000007b1d */ /* 0x000fec0000010000 */
        /* <DEDUP_REMOVED lines=19> */
[----:B------:R-:W-:Y:S01]  /*39c50*/  STL.64 [R1+0x118], R34 ;  /* 0x0001182201007387 */ /* 0x000fe20000100a00 */
[----:B------:R-:W-:-:S02]  /*39c60*/  IMAD.MOV.U32 R6, RZ, RZ, R93 ;  /* 0x000000ffff067224 */ /* 0x000fc400078e005d */
[----:B------:R-:W-:Y:S01]  /*39c70*/  IMAD.MOV.U32 R7, RZ, RZ, R95 ;  /* 0x000000ffff077224 */ /* 0x000fe200078e005f */
        /* <DEDUP_REMOVED lines=35> */
[----:B------:R-:W-:Y:S01]  /*39eb0*/  BAR.SYNC.DEFER_BLOCKING 0x0 ;  /* 0x0000000000007b1d */ /* 0x000fe20000010000 */
[----:B------:R-:W-:-:S02]  /*39ec0*/  IMAD.MOV.U32 R6, RZ, RZ, R96 ;  /* 0x000000ffff067224 */ /* 0x000fc400078e0060 */
[----:B------:R-:W-:-:S03]  /*39ed0*/  IMAD.MOV.U32 R7, RZ, RZ, R98 ;  /* 0x000000ffff077224 */ /* 0x000fc600078e0062 */
[----:B----4-:R-:W-:Y:S04]  /*39ee0*/  STL.64 [R1+0xf80], R32 ;  /* 0x000f802001007387 */ /* 0x010fe80000100a00 */
[----:B------:R-:W-:Y:S04]  /*39ef0*/  STL.64 [R1+0xf88], R34 ;  /* 0x000f882201007387 */ /* 0x000fe80000100a00 */
[----:B---3--:R-:W-:Y:S01]  /*39f00*/  STSM.16.M88.4 [R155], R28 ;  /* 0x0000001c9b007844 */ /* 0x008fe20000000200 */
[----:B------:R-:W-:Y:S06]  /*39f10*/  BAR.SYNC.DEFER_BLOCKING 0x0 ;  /* 0x0000000000007b1d */ /* 0x000fec0000010000 */
[----:B------:R-:W3:Y:S02]  /*39f20*/  LDS.128 R28, [R24] ;  /* 0x00000000181c7984 */ /* 0x000ee40000000c00 */
[----:B------:R-:W-:Y:S06]  /*39f30*/  BAR.SYNC.DEFER_BLOCKING 0x0 ;  /* 0x0000000000007b1d */ /* 0x000fec0000010000 */
[----:B--2---:R2:W-:Y:S04]  /*39f40*/  STSM.16.M88.4 [R155], R4 ;  /* 0x000000049b007844 */ /* 0x0045e80000000200 */
[----:B---3--:R-:W-:Y:S04]  /*39f50*/  STL.64 [R1+0xf70], R28 ;  /* 0x000f701c01007387 */ /* 0x008fe80000100a00 */
[----:B------:R-:W-:Y:S04]  /*39f60*/  STL.64 [R1+0xf78], R30 ;  /* 0x000f781e01007387 */ /* 0x000fe80000100a00 */
[----:B--2---:R-:W2:Y:S04]  /*39f70*/  LDL.LU R4, [R1+0xd24] ;  /* 0x000d240001047983 */ /* 0x004ea80000300800 */
[----:B------:R-:W2:Y:S04]  /*39f80*/  LDL.LU R5, [R1+0xd2c] ;  /* 0x000d2c0001057983 */ /* 0x000ea80000300800 */
[----:B------:R-:W2:Y:S04]  /*39f90*/  LDL.LU R6, [R1+0xb24] ;  /* 0x000b240001067983 */ /* 0x000ea80000300800 */
[----:B------:R-:W2:Y:S01]  /*39fa0*/  LDL.LU R7, [R1+0xb2c] ;  /* 0x000b2c0001077983 */ /* 0x000ea20000300800 */
[----:B------:R-:W-:Y:S06]  /*39fb0*/  BAR.SYNC.DEFER_BLOCKING 0x0 ;  /* 0x0000000000007b1d */ /* 0x000fec0000010000 */
[----:B------:R-:W3:Y:S02]  /*39fc0*/  LDS.128 R28, [R24] ;  /* 0x00000000181c7984 */ /* 0x000ee40000000c00 */
[----:B------:R-:W-:Y:S06]  /*39fd0*/  BAR.SYNC.DEFER_BLOCKING 0x0 ;  /* 0x0000000000007b1d */ /* 0x000fec0000010000 */
[----:B---3--:R-:W-:Y:S04]  /*39fe0*/  STL.64 [R1+0xb10], R28 ;  /* 0x000b101c01007387 */ /* 0x008fe80000100a00 */
[----:B------:R-:W-:Y:S04]  /*39ff0*/  STL.64 [R1+0xb18], R30 ;  /* 0x000b181e01007387 */ /* 0x000fe80000100a00 */
[----:B--2---:R2:W-:Y:S01]  /*3a000*/  STSM.16.M88.4 [R155], R4 ;  /* 0x000000049b007844 */ /* 0x0045e20000000200 */
[----:B------:R-:W-:Y:S06]  /*3a010*/  BAR.SYNC.DEFER_BLOCKING 0x0 ;  /* 0x0000000000007b1d */ /* 0x000fec0000010000 */
[----:B--2---:R-:W2:Y:S04]  /*3a020*/  LDL.LU R4, [R1+0x924] ;  /* 0x0009240001047983 */ /* 0x004ea80000300800 */
[----:B------:R-:W2:Y:S04]  /*3a030*/  LDL.LU R5, [R1+0x92c] ;  /* 0x00092c0001057983 */ /* 0x000ea80000300800 */
[----:B------:R-:W2:Y:S04]  /*3a040*/  LDL.LU R6, [R1+0x724] ;  /* 0x0007240001067983 */ /* 0x000ea80000300800 */
[----:B------:R-:W2:Y:S04]  /*3a050*/  LDL.LU R7, [R1+0x72c] ;  /* 0x00072c0001077983 */ /* 0x000ea80000300800 */
[----:B------:R-:W3:Y:S01]  /*3a060*/  LDS.128 R28, [R24] ;  /* 0x00000000181c7984 */ /* 0x000ee20000000c00 */
        /* <DEDUP_REMOVED lines=10> */
[----:B------:R-:W-:Y:S01]  /*3a110*/  BAR.SYNC.DEFER_BLOCKING 0x0 ;  /* 0x0000000000007b1d */ /* 0x000fe20000010000 */
[----:B------:R-:W-:-:S04]  /*3a120*/  VIADD R2, R2, UR4 ;  /* 0x0000000402027c36 */ /* 0x000fc80008000000 */
[----:B------:R-:W-:-:S05]  /*3a130*/  VIADD R2, R2, UR4 ;  /* 0x0000000402027c36 */ /* 0x000fca0008000000 */
[----:B------:R4:W-:Y:S02]  /*3a140*/  STL [R1+0x1164], R2 ;  /* 0x0011640201007387 */ /* 0x0009e40000100800 */
[----:B----4-:R-:W-:-:S05]  /*3a150*/  VIADD R2, R2, UR4 ;  /* 0x0000000402027c36 */ /* 0x010fca0008000000 */
[----:B------:R-:W-:Y:S04]  /*3a160*/  STL [R1+0x10a8], R2 ;  /* 0x0010a80201007387 */ /* 0x000fe80000100800 */
[----:B---3--:R-:W-:Y:S04]  /*3a170*/  STL.64 [R1+0x520], R28 ;  /* 0x0005201c01007387 */ /* 0x008fe80000100a00 */
[----:B------:R-:W-:Y:S04]  /*3a180*/  STL.64 [R1+0x528], R30 ;  /* 0x0005281e01007387 */ /* 0x000fe80000100a00 */
[----:B--2---:R2:W-:Y:S01]  /*3a190*/  STSM.16.M88.4 [R155], R4 ;  /* 0x000000049b007844 */ /* 0x0045e20000000200 */
[----:B------:R-:W-:Y:S06]  /*3a1a0*/  BAR.SYNC.DEFER_BLOCKING 0x0 ;  /* 0x0000000000007b1d */ /* 0x000fec0000010000 */
[----:B--2---:R-:W2:Y:S04]  /*3a1b0*/  LDL.LU R4, [R1+0x124] ;  /* 0x0001240001047983 */ /* 0x004ea80000300800 */
[----:B------:R-:W2:Y:S04]  /*3a1c0*/  LDL.LU R5, [R1+0x12c] ;  /* 0x00012c0001057983 */ /* 0x000ea80000300800 */
[----:B------:R-:W3:Y:S01]  /*3a1d0*/  LDS.128 R28, [R24] ;  /* 0x00000000181c7984 */ /* 0x000ee20000000c00 */
[----:B------:R-:W-:-:S02]  /*3a1e0*/  IMAD.MOV.U32 R6, RZ, RZ, R97 ;  /* 0x000000ffff067224 */ /* 0x000fc400078e0061 */
[----:B------:R-:W-:Y:S01]  /*3a1f0*/  IMAD.MOV.U32 R7, RZ, RZ, R99 ;  /* 0x000000ffff077224 */ /* 0x000fe200078e0063 */
        /* <DEDUP_REMOVED lines=10> */
[----:B------:R-:W-:Y:S01]  /*3a2a0*/  VIADD R25, R2, UR4 ;  /* 0x0000000402197c36 */ /* 0x000fe20008000000 */
[----:B------:R-:W-:Y:S03]  /*3a2b0*/  BAR.SYNC.DEFER_BLOCKING 0x0 ;  /* 0x0000000000007b1d */ /* 0x000fe60000010000 */
        /* <DEDUP_REMOVED lines=32> */
[----:B------:R4:W-:Y:S02]  /*3a4c0*/  STL [R1+0x1004], R2 ;  /* 0x0010040201007387 */ /* 0x0009e40000100800 */
[----:B----4-:R-:W-:Y:S02]  /*3a4d0*/  VIADD R2, R2, UR4 ;  /* 0x0000000402027c36 */ /* 0x010fe40008000000 */
[----:B---3--:R-:W-:Y:S04]  /*3a4e0*/  STL.64 [R1+0xf90], R28 ;  /* 0x000f901c01007387 */ /* 0x008fe80000100a00 */
[----:B------:R-:W-:Y:S04]  /*3a4f0*/  STL.64 [R1+0xf98], R30 ;  /* 0x000f981e01007387 */ /* 0x000fe80000100a00 */
[----:B--2---:R2:W-:Y:S01]  /*3a500*/  STSM.16.M88.4 [R155], R4 ;  /* 0x000000049b007844 */ /* 0x0045e20000000200 */
[----:B------:R-:W-:Y:S06]  /*3a510*/  BAR.SYNC.DEFER_BLOCKING 0x0 ;  /* 0x0000000000007b1d */ /* 0x000fec0000010000 */
[----:B--2---:R-:W2:Y:S04]  /*3a520*/  LDL.LU R4, [R1+0x130] ;  /* 0x0001300001047983 */ /* 0x004ea80000300800 */
[----:B------:R3:W-:Y:S04]  /*3a530*/  STL [R1+0x1008], R2 ;  /* 0x0010080201007387 */ /* 0x0007e80000100800 */
[----:B------:R-:W2:Y:S04]  /*3a540*/  LDL.LU R5, [R1+0x138] ;  /* 0x0001380001057983 */ /* 0x000ea80000300800 */
[----:B------:R-:W4:Y:S01]  /*3a550*/  LDS.128 R28, [R24] ;  /* 0x00000000181c7984 */ /* 0x000f220000000c00 */
[----:B---3--:R-:W-:Y:S01]  /*3a560*/  VIADD R2, R2, UR4 ;  /* 0x0000000402027c36 */ /* 0x008fe20008000000 */
[----:B------:R-:W-:-:S04]  /*3a570*/  ULDC UR4, c[0x0][0x248] ;  /* 0x0000920000047ab9 */ /* 0x000fc80000000800 */
[----:B------:R3:W-:Y:S01]  /*3a580*/  STL [R1+0x100c], R2 ;  /* 0x00100c0201007387 */ /* 0x0007e20000100800 */
[----:B------:R-:W-:Y:S02]  /*3a590*/  IMAD.MOV.U32 R6, RZ, RZ, R100 ;  /* 0x000000ffff067224 */ /* 0x000fe400078e0064 */
[----:B------:R-:W-:Y:S01]  /*3a5a0*/  IMAD.MOV.U32 R7, RZ, RZ, R102 ;  /* 0x000000ffff077224 */ /* 0x000fe200078e0066 */
[----:B------:R-:W-:Y:S01]  /*3a5b0*/  BAR.SYNC.DEFER_BLOCKING 0x0 ;  /* 0x0000000000007b1d */ /* 0x000fe20000010000 */
[----:B---3--:R-:W-:-:S05]  /*3a5c0*/  VIADD R2, R2, UR5 ;  /* 0x0000000502027c36 */ /* 0x008fca0008000000 */
[----:B------:R-:W-:Y:S01]  /*3a5d0*/  ULDC UR5, c[0x0][0x248] ;  /* 0x0000920000057ab9 */ /* 0x000fe20000000800 */
[----:B------:R3:W-:Y:S02]  /*3a5e0*/  STL [R1+0x1010], R2 ;  /* 0x0010100201007387 */ /* 0x0007e40000100800 */
[----:B---3--:R-:W-:Y:S01]  /*3a5f0*/  VIADD R2, R2, UR7 ;  /* 0x0000000702027c36 */ /* 0x008fe20008000000 */
[----:B------:R-:W-:Y:S01]  /*3a600*/  ULDC UR7, c[0x0][0x248] ;  /* 0x0000920000077ab9 */ /* 0x000fe20000000800 */
[----:B----4-:R-:W-:Y:S04]  /*3a610*/  STL.64 [R1+0xd20], R28 ;  /* 0x000d201c01007387 */ /* 0x010fe80000100a00 */
[----:B------:R-:W-:Y:S04]  /*3a620*/  STL.64 [R1+0xd28], R30 ;  /* 0x000d281e01007387 */ /* 0x000fe80000100a00 */
[----:B--2---:R2:W-:Y:S01]  /*3a630*/  STSM.16.M88.4 [R155], R4 ;  /* 0x000000049b007844 */ /* 0x0045e20000000200 */
[----:B------:R-:W-:Y:S06]  /*3a640*/  BAR.SYNC.DEFER_BLOCKING 0x0 ;  /* 0x0000000000007b1d */ /* 0x000fec0000010000 */
[----:B--2---:R-:W2:Y:S04]  /*3a650*/  LDL.LU R4, [R1+0xd34] ;  /* 0x000d340001047983 */ /* 0x004ea80000300800 */
[----:B------:R3:W-:Y:S04]  /*3a660*/  STL [R1+0x1014], R2 ;  /* 0x0010140201007387 */ /* 0x0007e80000100800 */
[----:B------:R-:W2:Y:S04]  /*3a670*/  LDL.LU R5, [R1+0xd3c] ;  /* 0x000d3c0001057983 */ /* 0x000ea80000300800 */
[----:B------:R-:W2:Y:S04]  /*3a680*/  LDL.LU R6, [R1+0xb34] ;  /* 0x000b340001067983 */ /* 0x000ea80000300800 */
[----:B------:R-:W2:Y:S04]  /*3a690*/  LDL.LU R7, [R1+0xb3c] ;  /* 0x000b3c0001077983 */ /* 0x000ea80000300800 */
[----:B------:R-:W4:Y:S01]  /*3a6a0*/  LDS.128 R28, [R24] ;  /* 0x00000000181c7984 */ /* 0x000f220000000c00 */
[----:B------:R-:W-:Y:S01]  /*3a6b0*/  BAR.SYNC.DEFER_BLOCKING 0x0 ;  /* 0x0000000000007b1d */ /* 0x000fe20000010000 */
[----:B---3--:R-:W-:-:S05]  /*3a6c0*/  VIADD R2, R2, UR4 ;  /* 0x0000000402027c36 */ /* 0x008fca0008000000 */
[----:B------:R-:W-:Y:S01]  /*3a6d0*/  ULDC UR4, c[0x0][0x248] ;  /* 0x0000920000047ab9 */ /* 0x000fe20000000800 */
[----:B------:R3:W-:Y:S02]  /*3a6e0*/  STL [R1+0x1018], R2 ;  /* 0x0010180201007387 */ /* 0x0007e40000100800 */
[----:B---3--:R-:W-:Y:S01]  /*3a6f0*/  VIADD R2, R2, UR5 ;  /* 0x0000000502027c36 */ /* 0x008fe20008000000 */
[----:B------:R-:W-:-:S04]  /*3a700*/  ULDC UR5, c[0x0][0x248] ;  /* 0x0000920000057ab9 */ /* 0x000fc80000000800 */
        /* <DEDUP_REMOVED lines=203> */
[----:B------:R3:W-:Y:S02]  /*3b3c0*/  STL [R1+0x109c], R2 ;  /* 0x00109c0201007387 */ /* 0x0007e40000100800 */
        /* <DEDUP_REMOVED lines=8> */
[----:B----4-:R-:W-:Y:S04]  /*3b450*/  STL.64 [R1+0x340], R28 ;  /* 0x0003401c01007387 */ /* 0x010fe80000100a00 */
[----:B------:R-:W-:Y:S04]  /*3b460*/  STL.64 [R1+0x348], R30 ;  /* 0x0003481e01007387 */ /* 0x000fe80000100a00 */
[----:B------:R3:W-:Y:S02]  /*3b470*/  STL [R1+0x10a4], R2 ;  /* 0x0010a40201007387 */ /* 0x0007e40000100800 */
[----:B---3--:R-:W-:Y:S01]  /*3b480*/  VIADD R2, R2, UR4 ;  /* 0x0000000402027c36 */ /* 0x008fe20008000000 */
[----:B------:R-:W-:Y:S01]  /*3b490*/  ULDC UR4, c[0x0][0x248] ;  /* 0x0000920000047ab9 */ /* 0x000fe20000000800 */
        /* <DEDUP_REMOVED lines=88> */
[----:B---3--:R-:W-:-:S05]  /*3ba20*/  VIADD R2, R2, UR5 ;  /* 0x0000000502027c36 */ /* 0x008fca0008000000 */
[----:B------:R3:W-:Y:S01]  /*3ba30*/  STL [R1+0x10e4], R2 ;  /* 0x0010e40201007387 */ /* 0x0007e20000100800 */
[----:B-1----:R-:W-:Y:S02]  /*3ba40*/  IMAD R3, R23, R27, RZ ;  /* 0x0000001b17037224 */ /* 0x002fe400078e02ff */
[----:B---3--:R-:W-:Y:S01]  /*3ba50*/  VIADD R2, R2, UR4 ;  /* 0x0000000402027c36 */ /* 0x008fe20008000000 */
[----:B------:R-:W-:Y:S01]  /*3ba60*/  ULDC UR4, c[0x0][0x248] ;  /* 0x0000920000047ab9 */ /* 0x000fe20000000800 */
[----:B----4-:R-:W-:Y:S01]  /*3ba70*/  STL.64 [R1+0x940], R28 ;  /* 0x0009401c01007387 */ /* 0x010fe20000100a00 */
[----:B------:R-:W-:-:S03]  /*3ba80*/  IMAD R26, R27, 0x80, R3 ;  /* 0x000000801b1a7824 */ /* 0x000fc600078e0203 */
[----:B------:R-:W-:Y:S01]  /*3ba90*/  STL.64 [R1+0x948], R30 ;  /* 0x0009481e01007387 */ /* 0x000fe20000100a00 */
[----:B------:R-:W-:-:S03]  /*3baa0*/  IMAD R9, R27, 0x80, R26 ;  /* 0x000000801b097824 */ /* 0x000fc600078e021a */
[----:B------:R-:W-:Y:S01]  /*3bab0*/  STL [R1+0x10e8], R2 ;  /* 0x0010e80201007387 */ /* 0x000fe20000100800 */
[----:B------:R-:W-:-:S03]  /*3bac0*/  IMAD R27, R27, 0x80, R9 ;  /* 0x000000801b1b7824 */ /* 0x000fc600078e0209 */
[----:B--2---:R1:W-:Y:S02]  /*3bad0*/  STSM.16.M88.4 [R155], R4 ;  /* 0x000000049b007844 */ /* 0x0043e40000000200 */
[----:B-1----:R-:W-:Y:S01]  /*3bae0*/  VIADD R4, R2, UR4 ;  /* 0x0000000402047c36 */ /* 0x002fe20008000000 */
[----:B------:R-:W-:-:S03]  /*3baf0*/  ULDC.64 UR4, c[0x0][0x220] ;  /* 0x0000880000047ab9 */ /* 0x000fc60000000a00 */
[----:B------:R-:W-:Y:S01]  /*3bb00*/  VIADD R28, R4, UR7 ;  /* 0x00000007041c7c36 */ /* 0x000fe20008000000 */
[----:B------:R-:W-:Y:S01]  /*3bb10*/  STL [R1+0x10ec], R4 ;  /* 0x0010ec0401007387 */ /* 0x000fe20000100800 */
[----:B------:R-:W-:Y:S02]  /*3bb20*/  LEA R2, P2, R3, UR4, 0x2 ;  /* 0x0000000403027c11 */ /* 0x000fe4000f8410ff */
[----:B------:R-:W-:Y:S01]  /*3bb30*/  LOP3.LUT R21, R21, 0xffdfffff, RZ, 0xc0, !PT ;  /* 0xffdfffff15157812 */ /* 0x000fe200078ec0ff */
[----:B------:R1:W-:Y:S01]  /*3bb40*/  STL [R1+0x10f0], R28 ;  /* 0x0010f01c01007387 */ /* 0x0003e20000100800 */
[----:B------:R-:W-:Y:S01]  /*3bb50*/  LEA R6, P4, R9, UR4, 0x2 ;  /* 0x0000000409067c11 */ /* 0x000fe2000f8810ff */
[----:B------:R-:W-:Y:S01]  /*3bb60*/  VIADD R29, R22, 0x7c ;  /* 0x0000007c161d7836 */ /* 0x000fe20000000000 */
[----:B------:R-:W-:Y:S02]  /*3bb70*/  LEA R8, P5, R27, UR4, 0x2 ;  /* 0x000000041b087c11 */ /* 0x000fe4000f8a10ff */
[----:B------:R-:W-:Y:S01]  /*3bb80*/  LOP3.LUT R20, R20, 0x7fffffff, RZ, 0xc0, !PT ;  /* 0x7fffffff14147812 */ /* 0x000fe200078ec0ff */
[----:B------:R-:W-:Y:S01]  /*3bb90*/  VIADD R31, R22, 0x7a ;  /* 0x0000007a161f7836 */ /* 0x000fe20000000000 */
[----:B------:R-:W-:Y:S01]  /*3bba0*/  ULDC UR7, c[0x0][0x228] ;  /* 0x00008a0000077ab9 */ /* 0x000fe20000000800 */
[----:B-1----:R-:W-:Y:S01]  /*3bbb0*/  VIADD R28, R28, UR11 ;  /* 0x0000000b1c1c7c36 */ /* 0x002fe20008000000 */
[----:B------:R-:W-:Y:S01]  /*3bbc0*/  LEA R4, P3, R26, UR4, 0x2 ;  /* 0x000000041a047c11 */ /* 0x000fe2000f8610ff */
[----:B------:R-:W-:Y:S01]  /*3bbd0*/  ULDC UR4, c[0x0][0x248] ;  /* 0x0000920000047ab9 */ /* 0x000fe20000000800 */
[----:B------:R-:W-:Y:S01]  /*3bbe0*/  LEA.HI.X.SX32 R3, R3, UR5, 0x2, P2 ;  /* 0x0000000503037c11 */ /* 0x000fe200090f16ff */
[----:B------:R-:W-:Y:S01]  /*3bbf0*/  ULDC UR11, c[0x0][0x248] ;  /* 0x00009200000b7ab9 */ /* 0x000fe20000000800 */
[----:B------:R1:W-:Y:S02]  /*3bc00*/  STL [R1+0x10f4], R28 ;  /* 0x0010f41c01007387 */ /* 0x0003e40000100800 */
[----:B-1----:R-:W-:Y:S01]  /*3bc10*/  VIADD R28, R28, UR12 ;  /* 0x0000000c1c1c7c36 */ /* 0x002fe20008000000 */
[----:B------:R-:W-:Y:S01]  /*3bc20*/  ISETP.LT.AND P2, PT, R153, UR38, !P1 ;  /* 0x0000002699007c0c */ /* 0x000fe2000cf41270 */
[----:B------:R-:W-:-:S03]  /*3bc30*/  ULDC UR12, c[0x0][0x248] ;  /* 0x00009200000c7ab9 */ /* 0x000fc60000000800 */
[----:B------:R1:W-:Y:S02]  /*3bc40*/  STL [R1+0x10f8], R28 ;  /* 0x0010f81c01007387 */ /* 0x0003e40000100800 */
[----:B-1----:R-:W-:Y:S01]  /*3bc50*/  VIADD R28, R28, UR4 ;  /* 0x000000041c1c7c36 */ /* 0x002fe20008000000 */
[----:B------:R-:W-:-:S03]  /*3bc60*/  ULDC UR4, c[0x0][0x248] ;  /* 0x0000920000047ab9 */ /* 0x000fc60000000800 */
[----:B------:R-:W-:Y:S01]  /*3bc70*/  VIADD R30, R28, UR4 ;  /* 0x000000041c1e7c36 */ /* 0x000fe20008000000 */
        /* <DEDUP_REMOVED lines=72> */
[----:B------:R-:W-:Y:S01]  /*3c100*/  ULDC UR4, c[0x0][0x248] ;  /* 0x0000920000047ab9 */ /* 0x000fe20000000800 */
[----:B------:R-:W-:Y:S02]  /*3c110*/  STL [R1+0x10fc], R28 ;  /* 0x0010fc1c01007387 */ /* 0x000fe40000100800 */
[----:B------:R-:W-:Y:S01]  /*3c120*/  VIADD R104, R102, UR4 ;  /* 0x0000000466687c36 */ /* 0x000fe20008000000 */
[----:B------:R-:W-:Y:S01]  /*3c130*/  ULDC UR4, c[0x0][0x248] ;  /* 0x0000920000047ab9 */ /* 0x000fe20000000800 */
[----:B------:R-:W-:Y:S02]  /*3c140*/  STL [R1+0x1100], R30 ;  /* 0x0011001e01007387 */ /* 0x000fe40000100800 */
[----:B------:R-:W-:Y:S01]  /*3c150*/  VIADD R106, R104, UR4 ;  /* 0x00000004686a7c36 */ /* 0x000fe20008000000 */
[----:B------:R-:W-:Y:S01]  /*3c160*/  ULDC UR4, c[0x0][0x248] ;  /* 0x0000920000047ab9 */ /* 0x000fe20000000800 */
[----:B------:R-:W-:Y:S04]  /*3c170*/  STL [R1+0x1104], R32 ;  /* 0x0011042001007387 */ /* 0x000fe80000100800 */
[----:B------:R-:W-:Y:S04]  /*3c180*/  STL [R1+0x1108], R34 ;  /* 0x0011082201007387 */ /* 0x000fe80000100800 */
[----:B------:R-:W-:Y:S01]  /*3c190*/  STL [R1+0x110c], R36 ;  /* 0x00110c2401007387 */ /* 0x000fe20000100800 */
[----:B------:R-:W-:Y:S01]  /*3c1a0*/  VIADD R108, R106, UR4 ;  /* 0x000000046a6c7c36 */ /* 0x000fe20008000000 */
[----:B------:R-:W-:-:S02]  /*3c1b0*/  ULDC UR4, c[0x0][0x248] ;  /* 0x0000920000047ab9 */ /* 0x000fc40000000800 */
[----:B------:R-:W-:Y:S04]  /*3c1c0*/  STL [R1+0x1110], R38 ;  /* 0x0011102601007387 */ /* 0x000fe80000100800 */
        /* <DEDUP_REMOVED lines=56> */
[----:B------:R-:W-:Y:S04]  /*3c550*/  STL [R1+0x11b0], R162 ;  /* 0x0011b0a201007387 */ /* 0x000fe80000100800 */
[----:B------:R-:W-:Y:S04]  /*3c560*/  STL [R1+0x11b4], R164 ;  /* 0x0011b4a401007387 */ /* 0x000fe80000100800 */
[----:B------:R-:W-:Y:S04]  /*3c570*/  STL [R1+0x11b8], R166 ;  /* 0x0011b8a601007387 */ /* 0x000fe80000100800 */
[----:B------:R-:W-:Y:S04]  /*3c580*/  STL [R1+0x11bc], R168 ;  /* 0x0011bca801007387 */ /* 0x000fe80000100800 */
[----:B------:R-:W-:Y:S04]  /*3c590*/  STL [R1+0x11c0], R170 ;  /* 0x0011c0aa01007387 */ /* 0x000fe80000100800 */
[----:B------:R1:W-:Y:S02]  /*3c5a0*/  STL [R1+0x11c4], R173 ;  /* 0x0011c4ad01007387 */ /* 0x0003e40000100800 */
[----:B-1----:R-:W-:Y:S01]  /*3c5b0*/  VIADD R173, R173, UR4 ;  /* 0x00000004adad7c36 */ /* 0x002fe20008000000 */
[----:B------:R-:W-:-:S04]  /*3c5c0*/  ULDC UR4, c[0x0][0x248] ;  /* 0x0000920000047ab9 */ /* 0x000fc80000000800 */
        /* <DEDUP_REMOVED lines=42> */
[----:B------:R1:W-:Y:S01]  /*3c870*/  STL [R1+0x1200], R173 ;  /* 0x001200ad01007387 */ /* 0x0003e20000100800 */
[----:B------:R-:W-:Y:S02]  /*3c880*/  LEA.HI.X.SX32 R5, R26, UR5, 0x2, P3 ;  /* 0x000000051a057c11 */ /* 0x000fe400098f16ff */
[----:B------:R-:W-:Y:S01]  /*3c890*/  ISETP.LT.AND P3, PT, R154, UR28, !P1 ;  /* 0x0000001c9a007c0c */ /* 0x000fe2000cf61270 */
[----:B-1----:R-:W-:Y:S01]  /*3c8a0*/  VIADD R173, R173, UR4 ;  /* 0x00000004adad7c36 */ /* 0x002fe20008000000 */
[----:B------:R-:W-:-:S04]  /*3c8b0*/  ULDC UR4, c[0x0][0x248] ;  /* 0x0000920000047ab9 */ /* 0x000fc80000000800 */
[----:B------:R1:W-:Y:S01]  /*3c8c0*/  STL [R1+0x1204], R173 ;  /* 0x001204ad01007387 */ /* 0x0003e20000100800 */
[----:B------:R-:W-:Y:S01]  /*3c8d0*/  @P2 LOP3.LUT R21, R21, 0x200000, RZ, 0xfc, !PT ;  /* 0x0020000015152812 */ /* 0x000fe200078efcff */
[----:B-1----:R-:W-:Y:S01]  /*3c8e0*/  VIADD R173, R173, UR4 ;  /* 0x00000004adad7c36 */ /* 0x002fe20008000000 */
[----:B------:R-:W-:Y:S01]  /*3c8f0*/  ISETP.LT.AND P2, PT, R152, UR29, !P1 ;  /* 0x0000001d98007c0c */ /* 0x000fe2000cf41270 */
[----:B------:R-:W-:Y:S01]  /*3c900*/  ULDC.64 UR28, c[0x0][0x228] ;  /* 0x00008a00001c7ab9 */ /* 0x000fe20000000a00 */
[----:B------:R-:W-:Y:S01]  /*3c910*/  LOP3.LUT R21, R21, 0xffefffff, RZ, 0xc0, !PT ;  /* 0xffefffff15157812 */ /* 0x000fe200078ec0ff */
[C---:B------:R-:W-:Y:S01]  /*3c920*/  VIADD R26, R22.reuse, 0x7f ;  /* 0x0000007f161a7836 */ /* 0x040fe20000000000 */
[----:B------:R1:W-:Y:S01]  /*3c930*/  STL [R1+0x1208], R173 ;  /* 0x001208ad01007387 */ /* 0x0003e20000100800 */
[----:B------:R-:W-:Y:S01]  /*3c940*/  LEA.HI.X.SX32 R7, R9, UR5, 0x2, P4 ;  /* 0x0000000509077c11 */ /* 0x000fe2000a0f16ff */
[----:B------:R-:W-:Y:S01]  /*3c950*/  VIADD R28, R22, 0x7d ;  /* 0x0000007d161c7836 */ /* 0x000fe20000000000 */
[----:B------:R-:W-:Y:S01]  /*3c960*/  ULDC UR4, c[0x0][0x228] ;  /* 0x00008a0000047ab9 */ /* 0x000fe20000000800 */
[----:B-1----:R-:W-:Y:S01]  /*3c970*/  VIADD R173, R173, UR11 ;  /* 0x0000000badad7c36 */ /* 0x002fe20008000000 */
[----:B------:R-:W-:Y:S01]  /*3c980*/  ULDC UR11, c[0x0][0x248] ;  /* 0x00009200000b7ab9 */ /* 0x000fe20000000800 */
[----:B------:R-:W-:-:S03]  /*3c990*/  @P3 LOP3.LUT R21, R21, 0x100000, RZ, 0xfc, !PT ;  /* 0x0010000015153812 */ /* 0x000fc600078efcff */
[----:B------:R1:W-:Y:S01]  /*3c9a0*/  STL [R1+0x120c], R173 ;  /* 0x00120cad01007387 */ /* 0x0003e20000100800 */
[----:B------:R-:W-:Y:S01]  /*3c9b0*/  ISETP.LT.AND P1, PT, R23, UR28, !P1 ;  /* 0x0000001c17007c0c */ /* 0x000fe2000cf21270 */
[----:B------:R-:W-:Y:S01]  /*3c9c0*/  ULDC UR28, c[0x0][0x248] ;  /* 0x00009200001c7ab9 */ /* 0x000fe20000000800 */
[----:B------:R-:W-:Y:S01]  /*3c9d0*/  LOP3.LUT R21, R21, 0xfff7ffff, RZ, 0xc0, !PT ;  /* 0xfff7ffff15157812 */ /* 0x000fe200078ec0ff */
[----:B-1----:R-:W-:-:S03]  /*3c9e0*/  VIADD R173, R173, UR11 ;  /* 0x0000000badad7c36 */ /* 0x002fc60008000000 */
[----:B------:R-:W-:Y:S01]  /*3c9f0*/  @P2 LOP3.LUT R21, R21, 0x80000, RZ, 0xfc, !PT ;  /* 0x0008000015152812 */ /* 0x000fe200078efcff */
[C---:B------:R-:W-:Y:S01]  /*3ca00*/  VIADD R30, R22.reuse, 0x7b ;  /* 0x0000007b161e7836 */ /* 0x040fe20000000000 */
[----:B------:R-:W-:Y:S01]  /*3ca10*/  LEA.HI.X.SX32 R9, R27, UR5, 0x2, P5 ;  /* 0x000000051b097c11 */ /* 0x000fe2000a8f16ff */
[C---:B------:R-:W-:Y:S01]  /*3ca20*/  VIADD R32, R22.reuse, 0x79 ;  /* 0x0000007916207836 */ /* 0x040fe20000000000 */
[----:B------:R1:W-:Y:S01]  /*3ca30*/  STL [R1+0x1210], R173 ;  /* 0x001210ad01007387 */ /* 0x0003e20000100800 */
[----:B------:R-:W-:Y:S01]  /*3ca40*/  LOP3.LUT R21, R21, 0xfffbffff, RZ, 0xc0, !PT ;  /* 0xfffbffff15157812 */ /* 0x000fe200078ec0ff */
[C---:B------:R-:W-:Y:S01]  /*3ca50*/  VIADD R27, R22.reuse, 0x7e ;  /* 0x0000007e161b7836 */ /* 0x040fe20000000000 */
[----:B------:R-:W-:Y:S01]  /*3ca60*/  ULDC UR5, c[0x0][0x228] ;  /* 0x00008a0000057ab9 */ /* 0x000fe20000000800 */
[----:B------:R-:W-:Y:S01]  /*3ca70*/  VIADD R33, R22, 0x78 ;  /* 0x0000007816217836 */ /* 0x000fe20000000000 */
[----:B------:R-:W-:Y:S01]  /*3ca80*/  ULDC UR11, c[0x0][0x22c] ;  /* 0x00008b00000b7ab9 */ /* 0x000fe20000000800 */
[----:B-1----:R-:W-:Y:S01]  /*3ca90*/  VIADD R173, R173, UR12 ;  /* 0x0000000cadad7c36 */ /* 0x002fe20008000000 */
[----:B------:R-:W-:-:S04]  /*3caa0*/  ULDC UR12, c[0x0][0x248] ;  /* 0x00009200000c7ab9 */ /* 0x000fc80000000800 */
[----:B------:R1:W-:Y:S01]  /*3cab0*/  STL [R1+0x1214], R173 ;  /* 0x001214ad01007387 */ /* 0x0003e20000100800 */
[----:B------:R-:W-:Y:S02]  /*3cac0*/  @P1 LOP3.LUT R21, R21, 0x40000, RZ, 0xfc, !PT ;  /* 0x0004000015151812 */ /* 0x000fe400078efcff */
[----:B------:R-:W-:Y:S01]  /*3cad0*/  ISETP.LT.AND P1, PT, R153, UR31, !P0 ;  /* 0x0000001f99007c0c */ /* 0x000fe2000c721270 */
[----:B-1----:R-:W-:Y:S01]  /*3cae0*/  VIADD R173, R173, UR12 ;  /* 0x0000000cadad7c36 */ /* 0x002fe20008000000 */
[----:B------:R-:W-:-:S04]  /*3caf0*/  ULDC UR12, c[0x0][0x248] ;  /* 0x00009200000c7ab9 */ /* 0x000fc80000000800 */
[----:B------:R1:W-:Y:S02]  /*3cb00*/  STL [R1+0x1218], R173 ;  /* 0x001218ad01007387 */ /* 0x0003e40000100800 */
[----:B-1----:R-:W-:Y:S01]  /*3cb10*/  VIADD R173, R173, UR12 ;  /* 0x0000000cadad7c36 */ /* 0x002fe20008000000 */
[----:B------:R-:W-:-:S04]  /*3cb20*/  ULDC UR12, c[0x0][0x248] ;  /* 0x00009200000c7ab9 */ /* 0x000fc80000000800 */
[----:B------:R1:W-:Y:S01]  /*3cb30*/  STL [R1+0x121c], R173 ;  /* 0x00121cad01007387 */ /* 0x0003e20000100800 */
[----:B------:R-:W-:Y:S01]  /*3cb40*/  LOP3.LUT R21, R21, 0xfffdffff, RZ, 0xc0, !PT ;  /* 0xfffdffff15157812 */ /* 0x000fe200078ec0ff */
[----:B-1----:R-:W-:Y:S01]  /*3cb50*/  VIADD R173, R173, UR12 ;  /* 0x0000000cadad7c36 */ /* 0x002fe20008000000 */
[----:B------:R-:W-:Y:S02]  /*3cb60*/  ULDC UR12, c[0x0][0x248] ;  /* 0x00009200000c7ab9 */ /* 0x000fe40000000800 */
[----:B------:R-:W-:Y:S02]  /*3cb70*/  @P1 LOP3.LUT R21, R21, 0x20000, RZ, 0xfc, !PT ;  /* 0x0002000015151812 */ /* 0x000fe400078efcff */
[----:B------:R1:W-:Y:S01]  /*3cb80*/  STL [R1+0x1220], R173 ;  /* 0x001220ad01007387 */ /* 0x0003e20000100800 */
[----:B------:R-:W-:Y:S01]  /*3cb90*/  ISETP.LT.AND P1, PT, R154, UR30, !P0 ;  /* 0x0000001e9a007c0c */ /* 0x000fe2000c721270 */
[----:B------:R-:W-:Y:S01]  /*3cba0*/  ULDC.64 UR30, c[0x0][0x228] ;  /* 0x00008a00001e7ab9 */ /* 0x000fe20000000a00 */
[----:B-1----:R-:W-:Y:S01]  /*3cbb0*/  VIADD R173, R173, UR12 ;  /* 0x0000000cadad7c36 */ /* 0x002fe20008000000 */
[----:B------:R-:W-:Y:S01]  /*3cbc0*/  LOP3.LUT R21, R21, 0xfffeffff, RZ, 0xc0, !PT ;  /* 0xfffeffff15157812 */ /* 0x000fe200078ec0ff */
[----:B------:R-:W-:Y:S01]  /*3cbd0*/  VIADD R34, R22, 0x77 ;  /* 0x0000007716227836 */ /* 0x000fe20000000000 */
[----:B------:R-:W-:-:S02]  /*3cbe0*/  ULDC UR12, c[0x0][0x228] ;  /* 0x00008a00000c7ab9 */ /* 0x000fc40000000800 */
[----:B------:R1:W-:Y:S02]  /*3cbf0*/  STL [R1+0x1224], R173 ;  /* 0x001224ad01007387 */ /* 0x0003e40000100800 */
[----:B-1----:R-:W-:-:S04]  /*3cc00*/  VIADD R173, R173, UR15 ;  /* 0x0000000fadad7c36 */ /* 0x002fc80008000000 */
[----:B------:R-:W-:Y:S01]  /*3cc10*/  @P1 LOP3.LUT R21, R21, 0x10000, RZ, 0xfc, !PT ;  /* 0x0001000015151812 */ /* 0x000fe200078efcff */
[----:B------:R-:W-:Y:S01]  /*3cc20*/  VIADD R35, R22, 0x76 ;  /* 0x0000007616237836 */ /* 0x000fe20000000000 */
[----:B------:R-:W-:Y:S01]  /*3cc30*/  ULDC UR15, c[0x0][0x228] ;  /* 0x00008a00000f7ab9 */ /* 0x000fe20000000800 */
[----:B------:R1:W-:Y:S01]  /*3cc40*/  STL [R1+0x1228], R173 ;  /* 0x001228ad01007387 */ /* 0x0003e20000100800 */
[----:B------:R-:W-:Y:S01]  /*3cc50*/  ISETP.LT.AND P1, PT, R152, UR32, !P0 ;  /* 0x0000002098007c0c */ /* 0x000fe2000c721270 */
[----:B-1----:R-:W-:Y:S01]  /*3cc60*/  VIADD R173, R173, UR33 ;  /* 0x00000021adad7c36 */ /* 0x002fe20008000000 */
[----:B------:R-:W-:-:S04]  /*3cc70*/  ULDC UR33, c[0x0][0x248] ;  /* 0x0000920000217ab9 */ /* 0x000fc80000000800 */
[----:B------:R1:W-:Y:S01]  /*3cc80*/  STL [R1+0x122c], R173 ;  /* 0x00122cad01007387 */ /* 0x0003e20000100800 */
[----:B------:R-:W-:Y:S01]  /*3cc90*/  ISETP.LT.AND P0, PT, R23, UR30, !P0 ;  /* 0x0000001e17007c0c */ /* 0x000fe2000c701270 */
[----:B------:R-:W-:Y:S01]  /*3cca0*/  ULDC UR30, c[0x0][0x248] ;  /* 0x00009200001e7ab9 */ /* 0x000fe20000000800 */
[----:B-1----:R-:W-:Y:S01]  /*3ccb0*/  VIADD R173, R173, UR33 ;  /* 0x00000021adad7c36 */ /* 0x002fe20008000000 */
[----:B------:R-:W-:Y:S01]  /*3ccc0*/  LOP3.LUT R21, R21, 0xffff7fff, RZ, 0xc0, !PT ;  /* 0xffff7fff15157812 */ /* 0x000fe200078ec0ff */
[----:B------:R-:W-:-:S03]  /*3ccd0*/  ULDC UR33, c[0x0][0x248] ;  /* 0x0000920000217ab9 */ /* 0x000fc60000000800 */
[----:B------:R1:W-:Y:S01]  /*3cce0*/  STL [R1+0x1230], R173 ;  /* 0x001230ad01007387 */ /* 0x0003e20000100800 */
[----:B------:R-:W-:Y:S01]  /*3ccf0*/  @P1 LOP3.LUT R21, R21, 0x8000, RZ, 0xfc, !PT ;  /* 0x0000800015151812 */ /* 0x000fe200078efcff */
[----:B-1----:R-:W-:-:S03]  /*3cd00*/  VIADD R173, R173, UR34 ;  /* 0x00000022adad7c36 */ /* 0x002fc60008000000 */
[----:B------:R-:W-:Y:S01]  /*3cd10*/  LOP3.LUT R21, R21, 0xffffbfff, RZ, 0xc0, !PT ;  /* 0xffffbfff15157812 */ /* 0x000fe200078ec0ff */
[----:B------:R-:W-:Y:S01]  /*3cd20*/  ULDC.64 UR34, c[0x0][0x228] ;  /* 0x00008a0000227ab9 */ /* 0x000fe20000000a00 */
[----:B------:R1:W-:Y:S02]  /*3cd30*/  STL [R1+0x1234], R173 ;  /* 0x001234ad01007387 */ /* 0x0003e40000100800 */
[----:B------:R-:W-:Y:S01]  /*3cd40*/  @P0 LOP3.LUT R21, R21, 0x4000, RZ, 0xfc, !PT ;  /* 0x0000400015150812 */ /* 0x000fe200078efcff */
[----:B-1----:R-:W-:Y:S01]  /*3cd50*/  VIADD R173, R173, UR33 ;  /* 0x00000021adad7c36 */ /* 0x002fe20008000000 */
[----:B------:R-:W-:-:S04]  /*3cd60*/  ULDC UR33, c[0x0][0x248] ;  /* 0x0000920000217ab9 */ /* 0x000fc80000000800 */
[----:B------:R1:W-:Y:S02]  /*3cd70*/  STL [R1+0x1238], R173 ;  /* 0x001238ad01007387 */ /* 0x0003e40000100800 */
[----:B-1----:R-:W-:Y:S01]  /*3cd80*/  VIADD R173, R173, UR33 ;  /* 0x00000021adad7c36 */ /* 0x002fe20008000000 */
[----:B------:R-:W-:Y:S02]  /*3cd90*/  ULDC.64 UR32, c[0x0][0x228] ;  /* 0x00008a0000207ab9 */ /* 0x000fe40000000a00 */
[----:B------:R-:W-:Y:S01]  /*3cda0*/  ISETP.GE.AND P0, PT, R26, UR33, PT ;  /* 0x000000211a007c0c */ /* 0x000fe2000bf06270 */
[C---:B------:R-:W-:Y:S01]  /*3cdb0*/  VIADD R36, R22.reuse, 0x75 ;  /* 0x0000007516247836 */ /* 0x040fe20000000000 */
[----:B------:R-:W-:Y:S01]  /*3cdc0*/  LOP3.LUT R21, R21, 0xffffdfff, RZ, 0xc0, !PT ;  /* 0xffffdfff15157812 */ /* 0x000fe200078ec0ff */
[----:B------:R1:W-:Y:S01]  /*3cdd0*/  STL [R1+0x123c], R173 ;  /* 0x00123cad01007387 */ /* 0x0003e20000100800 */
[----:B------:R-:W-:Y:S01]  /*3cde0*/  ISETP.LT.AND P3, PT, R153, UR37, !P0 ;  /* 0x0000002599007c0c */ /* 0x000fe2000c761270 */
[----:B------:R-:W-:Y:S01]  /*3cdf0*/  VIADD R37, R22, 0x74 ;  /* 0x0000007416257836 */ /* 0x000fe20000000000 */
[----:B------:R-:W-:Y:S01]  /*3ce00*/  ISETP.LT.AND P2, PT, R154, UR36, !P0 ;  /* 0x000000249a007c0c */ /* 0x000fe2000c741270 */
[----:B------:R-:W-:Y:S01]  /*3ce10*/  ULDC.64 UR36, c[0x0][0x228] ;  /* 0x00008a0000247ab9 */ /* 0x000fe20000000a00 */
[----:B------:R-:W-:-:S02]  /*3ce20*/  ISETP.LT.AND P1, PT, R152, UR61, !P0 ;  /* 0x0000003d98007c0c */ /* 0x000fc4000c721270 */
[----:B------:R-:W-:Y:S01]  /*3ce30*/  LOP3.LUT R19, R19, 0x7fffffff, RZ, 0xc0, !PT ;  /* 0x7fffffff13137812 */ /* 0x000fe200078ec0ff */
[----:B------:R-:W-:Y:S01]  /*3ce40*/  VIADD R38, R22, 0x73 ;  /* 0x0000007316267836 */ /* 0x000fe20000000000 */
[----:B------:R-:W-:-:S05]  /*3ce50*/  ULDC UR33, c[0x0][0x228] ;  /* 0x00008a0000217ab9 */ /* 0x000fca0000000800 */
[----:B------:R-:W-:Y:S01]  /*3ce60*/  @P3 LOP3.LUT R21, R21, 0x2000, RZ, 0xfc, !PT ;  /* 0x0000200015153812 */ /* 0x000fe200078efcff */
[----:B-1----:R-:W-:Y:S01]  /*3ce70*/  VIADD R173, R173, UR28 ;  /* 0x0000001cadad7c36 */ /* 0x002fe20008000000 */
[----:B------:R-:W-:Y:S01]  /*3ce80*/  ISETP.LT.AND P0, PT, R23, UR34, !P0 ;  /* 0x0000002217007c0c */ /* 0x000fe2000c701270 */
[----:B------:R-:W-:Y:S01]  /*3ce90*/  ULDC UR28, c[0x0][0x248] ;  /* 0x00009200001c7ab9 */ /* 0x000fe20000000800 */
[----:B------:R-:W-:Y:S01]  /*3cea0*/  LOP3.LUT R21, R21, 0xffffefff, RZ, 0xc0, !PT ;  /* 0xffffefff15157812 */ /* 0x000fe200078ec0ff */
[C---:B------:R-:W-:Y:S01]  /*3ceb0*/  VIADD R39, R22.reuse, 0x72 ;  /* 0x0000007216277836 */ /* 0x040fe20000000000 */
[----:B------:R1:W-:Y:S01]  /*3cec0*/  STL [R1+0x1244], R173 ;  /* 0x001244ad01007387 */ /* 0x0003e20000100800 */
[C---:B------:R-:W-:Y:S01]  /*3ced0*/  VIADD R40, R22.reuse, 0x71 ;  /* 0x0000007116287836 */ /* 0x040fe20000000000 */
[----:B------:R-:W-:Y:S01]  /*3cee0*/  @P2 LOP3.LUT R21, R21, 0x1000, RZ, 0xfc, !PT ;  /* 0x0000100015152812 */ /* 0x000fe200078efcff */
[----:B------:R-:W-:Y:S01]  /*3cef0*/  ULDC UR34, c[0x0][0x228] ;  /* 0x00008a0000227ab9 */ /* 0x000fe20000000800 */
[----:B------:R-:W-:Y:S01]  /*3cf00*/  VIADD R41, R22, 0x70 ;  /* 0x0000007016297836 */ /* 0x000fe20000000000 */
[----:B------:R-:W-:Y:S01]  /*3cf10*/  LOP3.LUT R18, R18, 0x7fffffff, RZ, 0xc0, !PT ;  /* 0x7fffffff12127812 */ /* 0x000fe200078ec0ff */
[C---:B------:R-:W-:Y:S01]  /*3cf20*/  VIADD R42, R22.reuse, 0x6f ;  /* 0x0000006f162a7836 */ /* 0x040fe20000000000 */
[----:B------:R-:W-:Y:S01]  /*3cf30*/  LOP3.LUT R21, R21, 0xfffff7ff, RZ, 0xc0, !PT ;  /* 0xfffff7ff15157812 */ /* 0x000fe200078ec0ff */
[----:B------:R-:W-:Y:S01]  /*3cf40*/  VIADD R43, R22, 0x6e ;  /* 0x0000006e162b7836 */ /* 0x000fe20000000000 */
[----:B------:R-:W-:-:S02]  /*3cf50*/  ULDC UR61, c[0x0][0x22c] ;  /* 0x00008b00003d7ab9 */ /* 0x000fc40000000800 */
[----:B------:R-:W-:-:S04]  /*3cf60*/  @P1 LOP3.LUT R21, R21, 0x800, RZ, 0xfc, !PT ;  /* 0x0000080015151812 */ /* 0x000fc800078efcff */
[----:B------:R-:W-:-:S04]  /*3cf70*/  LOP3.LUT R21, R21, 0xfffffbff, RZ, 0xc0, !PT ;  /* 0xfffffbff15157812 */ /* 0x000fc800078ec0ff */
[----:B------:R-:W-:Y:S02]  /*3cf80*/  @P0 LOP3.LUT R21, R21, 0x400, RZ, 0xfc, !PT ;  /* 0x0000040015150812 */ /* 0x000fe400078efcff */
[----:B------:R-:W-:Y:S01]  /*3cf90*/  ISETP.GE.AND P0, PT, R27, UR39, PT ;  /* 0x000000271b007c0c */ /* 0x000fe2000bf06270 */
[----:B------:R-:W-:-:S03]  /*3cfa0*/  ULDC.64 UR38, c[0x0][0x228] ;  /* 0x00008a0000267ab9 */ /* 0x000fc60000000a00 */
[----:B------:R-:W-:Y:S01]  /*3cfb0*/  ISETP.LT.AND P3, PT, R153, UR58, !P0 ;  /* 0x0000003a99007c0c */ /* 0x000fe2000c761270 */
[----:B-1----:R-:W-:Y:S01]  /*3cfc0*/  VIADD R173, R173, UR28 ;  /* 0x0000001cadad7c36 */ /* 0x002fe20008000000 */
[----:B------:R-:W-:Y:S01]  /*3cfd0*/  ISETP.LT.AND P2, PT, R154, UR59, !P0 ;  /* 0x0000003b9a007c0c */ /* 0x000fe2000c741270 */
[----:B------:R-:W-:Y:S01]  /*3cfe0*/  ULDC UR28, c[0x0][0x248] ;  /* 0x00009200001c7ab9 */ /* 0x000fe20000000800 */
[----:B------:R-:W-:Y:S01]  /*3cff0*/  LOP3.LUT R21, R21, 0xfffffdff, RZ, 0xc0, !PT ;  /* 0xfffffdff15157812 */ /* 0x000fe200078ec0ff */
[----:B------:R-:W-:Y:S01]  /*3d000*/  VIADD R44, R22, 0x6d ;  /* 0x0000006d162c7836 */ /* 0x000fe20000000000 */
[----:B------:R-:W-:Y:S01]  /*3d010*/  ISETP.LT.AND P1, PT, R152, UR60, !P0 ;  /* 0x0000003c98007c0c */ /* 0x000fe2000c721270 */
[----:B------:R1:W-:Y:S01]  /*3d020*/  STL [R1+0x1248], R173 ;  /* 0x001248ad01007387 */ /* 0x0003e20000100800 */
[C---:B------:R-:W-:Y:S01]  /*3d030*/  VIADD R45, R22.reuse, 0x6c ;  /* 0x0000006c162d7836 */ /* 0x040fe20000000000 */
[----:B------:R-:W-:Y:S01]  /*3d040*/  ULDC UR59, c[0x0][0x228] ;  /* 0x00008a00003b7ab9 */ /* 0x000fe20000000800 */
[----:B------:R-:W-:Y:S01]  /*3d050*/  VIADD R46, R22, 0x6b ;  /* 0x0000006b162e7836 */ /* 0x000fe20000000000 */
[----:B------:R-:W-:-:S02]  /*3d060*/  ULDC UR58, c[0x0][0x228] ;  /* 0x00008a00003a7ab9 */ /* 0x000fc40000000800 */
[----:B------:R-:W-:Y:S01]  /*3d070*/  @P3 LOP3.LUT R21, R21, 0x200, RZ, 0xfc, !PT ;  /* 0x0000020015153812 */ /* 0x000fe200078efcff */
[----:B------:R-:W-:Y:S01]  /*3d080*/  VIADD R47, R22, 0x6a ;  /* 0x0000006a162f7836 */ /* 0x000fe20000000000 */
[----:B------:R-:W-:Y:S02]  /*3d090*/  ULDC UR60, c[0x0][0x22c] ;  /* 0x00008b00003c7ab9 */ /* 0x000fe40000000800 */
[----:B------:R-:W-:-:S04]  /*3d0a0*/  LOP3.LUT R21, R21, 0xfffffeff, RZ, 0xc0, !PT ;  /* 0xfffffeff15157812 */ /* 0x000fc800078ec0ff */
[----:B------:R-:W-:Y:S02]  /*3d0b0*/  @P2 LOP3.LUT R21, R21, 0x100, RZ, 0xfc, !PT ;  /* 0x0000010015152812 */ /* 0x000fe400078efcff */
[----:B------:R-:W-:Y:S01]  /*3d0c0*/  ISETP.LT.AND P0, PT, R23, UR36, !P0 ;  /* 0x0000002417007c0c */ /* 0x000fe2000c701270 */
[----:B-1----:R-:W-:Y:S01]  /*3d0d0*/  VIADD R173, R173, UR28 ;  /* 0x0000001cadad7c36 */ /* 0x002fe20008000000 */
[----:B------:R-:W-:Y:S01]  /*3d0e0*/  LOP3.LUT R21, R21, 0xffffff7f, RZ, 0xc0, !PT ;  /* 0xffffff7f15157812 */ /* 0x000fe200078ec0ff */
[----:B------:R-:W-:Y:S01]  /*3d0f0*/  ULDC UR28, c[0x0][0x248] ;  /* 0x00009200001c7ab9 */ /* 0x000fe20000000800 */
[----:B------:R-:W-:Y:S02]  /*3d100*/  ULDC UR36, c[0x0][0x228] ;  /* 0x00008a0000247ab9 */ /* 0x000fe40000000800 */
[----:B------:R-:W-:-:S04]  /*3d110*/  @P1 LOP3.LUT R21, R21, 0x80, RZ, 0xfc, !PT ;  /* 0x0000008015151812 */ /* 0x000fc800078efcff */
[----:B------:R-:W-:-:S04]  /*3d120*/  LOP3.LUT R21, R21, 0xffffffbf, RZ, 0xc0, !PT ;  /* 0xffffffbf15157812 */ /* 0x000fc800078ec0ff */
[----:B------:R-:W-:Y:S02]  /*3d130*/  @P0 LOP3.LUT R21, R21, 0x40, RZ, 0xfc, !PT ;  /* 0x0000004015150812 */ /* 0x000fe400078efcff */
[----:B------:R-:W-:-:S04]  /*3d140*/  ISETP.GE.AND P0, PT, R28, UR29, PT ;  /* 0x0000001d1c007c0c */ /* 0x000fc8000bf06270 */
[----:B------:R-:W-:Y:S01]  /*3d150*/  ISETP.LT.AND P3, PT, R153, UR55, !P0 ;  /* 0x0000003799007c0c */ /* 0x000fe2000c761270 */
[----:B------:R1:W-:Y:S01]  /*3d160*/  STL [R1+0x124c], R173 ;  /* 0x00124cad01007387 */ /* 0x0003e20000100800 */
[----:B------:R-:W-:Y:S01]  /*3d170*/  ISETP.LT.AND P2, PT, R154, UR54, !P0 ;  /* 0x000000369a007c0c */ /* 0x000fe2000c741270 */
[----:B------:R-:W-:Y:S01]  /*3d180*/  ULDC UR55, c[0x0][0x228] ;  /* 0x00008a0000377ab9 */ /* 0x000fe20000000800 */
[----:B------:R-:W-:Y:S01]  /*3d190*/  LOP3.LUT R21, R21, 0xffffffdf, RZ, 0xc0, !PT ;  /* 0xffffffdf15157812 */ /* 0x000fe200078ec0ff */
[----:B------:R-:W-:Y:S01]  /*3d1a0*/  ULDC UR54, c[0x0][0x228] ;  /* 0x00008a0000367ab9 */ /* 0x000fe20000000800 */
[----:B------:R-:W-:Y:S01]  /*3d1b0*/  ISETP.LT.AND P1, PT, R152, UR56, !P0 ;  /* 0x0000003898007c0c */ /* 0x000fe2000c721270 */
[----:B------:R-:W-:-:S06]  /*3d1c0*/  VIADD R48, R22, 0x69 ;  /* 0x0000006916307836 */ /* 0x000fcc0000000000 */
[----:B------:R-:W-:Y:S01]  /*3d1d0*/  @P3 LOP3.LUT R21, R21, 0x20, RZ, 0xfc, !PT ;  /* 0x0000002015153812 */ /* 0x000fe200078efcff */
[----:B-1----:R-:W-:Y:S01]  /*3d1e0*/  VIADD R173, R173, UR28 ;  /* 0x0000001cadad7c36 */ /* 0x002fe20008000000 */
[----:B------:R-:W-:Y:S01]  /*3d1f0*/  ISETP.LT.AND P0, PT, R23, UR38, !P0 ;  /* 0x0000002617007c0c */ /* 0x000fe2000c701270 */
[----:B------:R-:W-:Y:S01]  /*3d200*/  ULDC UR28, c[0x0][0x248] ;  /* 0x00009200001c7ab9 */ /* 0x000fe20000000800 */
[----:B------:R-:W-:Y:S01]  /*3d210*/  LOP3.LUT R21, R21, 0xffffffef, RZ, 0xc0, !PT ;  /* 0xffffffef15157812 */ /* 0x000fe200078ec0ff */
[----:B------:R-:W-:Y:S01]  /*3d220*/  ULDC UR38, c[0x0][0x228] ;  /* 0x00008a0000267ab9 */ /* 0x000fe20000000800 */
[----:B------:R-:W-:Y:S01]  /*3d230*/  VIADD R49, R22, 0x68 ;  /* 0x0000006816317836 */ /* 0x000fe20000000000 */
[----:B------:R-:W-:Y:S01]  /*3d240*/  ULDC UR56, c[0x0][0x228] ;  /* 0x00008a0000387ab9 */ /* 0x000fe20000000800 */
[----:B------:R-:W-:-:S04]  /*3d250*/  @P2 LOP3.LUT R21, R21, 0x10, RZ, 0xfc, !PT ;  /* 0x0000001015152812 */ /* 0x000fc800078efcff */
[----:B------:R-:W-:-:S04]  /*3d260*/  LOP3.LUT R21, R21, 0xfffffff7, RZ, 0xc0, !PT ;  /* 0xfffffff715157812 */ /* 0x000fc800078ec0ff */
[----:B------:R-:W-:-:S04]  /*3d270*/  @P1 LOP3.LUT R21, R21, 0x8, RZ, 0xfc, !PT ;  /* 0x0000000815151812 */ /* 0x000fc800078efcff */
[----:B------:R-:W-:-:S04]  /*3d280*/  LOP3.LUT R21, R21, 0xfffffffb, RZ, 0xc0, !PT ;  /* 0xfffffffb15157812 */ /* 0x000fc800078ec0ff */
[----:B------:R-:W-:Y:S02]  /*3d290*/  @P0 LOP3.LUT R21, R21, 0x4, RZ, 0xfc, !PT ;  /* 0x0000000415150812 */ /* 0x000fe400078efcff */
[----:B------:R-:W-:Y:S01]  /*3d2a0*/  ISETP.GE.AND P0, PT, R29, UR31, PT ;  /* 0x0000001f1d007c0c */ /* 0x000fe2000bf06270 */
[----:B------:R-:W-:Y:S01]  /*3d2b0*/  VIADD R26, R173, UR28 ;  /* 0x0000001cad1a7c36 */ /* 0x000fe20008000000 */
[----:B------:R-:W-:Y:S01]  /*3d2c0*/  STL [R1+0x1250], R173 ;  /* 0x001250ad01007387 */ /* 0x000fe20000100800 */
[----:B------:R-:W-:Y:S01]  /*3d2d0*/  ULDC UR28, c[0x0][0x248] ;  /* 0x00009200001c7ab9 */ /* 0x000fe20000000800 */
[----:B------:R-:W-:Y:S01]  /*3d2e0*/  ISETP.LT.AND P1, PT, R152, UR52, !P0 ;  /* 0x0000003498007c0c */ /* 0x000fe2000c721270 */
[----:B------:R-:W-:Y:S01]  /*3d2f0*/  ULDC UR52, c[0x0][0x228] ;  /* 0x00008a0000347ab9 */ /* 0x000fe20000000800 */
[----:B------:R1:W-:Y:S01]  /*3d300*/  STL [R1+0x1254], R26 ;  /* 0x0012541a01007387 */ /* 0x0003e20000100800 */
[----:B------:R-:W-:Y:S01]  /*3d310*/  ISETP.LT.AND P3, PT, R153, UR47, !P0 ;  /* 0x0000002f99007c0c */ /* 0x000fe2000c761270 */
[----:B------:R-:W-:Y:S01]  /*3d320*/  ULDC UR47, c[0x0][0x228] ;  /* 0x00008a00002f7ab9 */ /* 0x000fe20000000800 */
[----:B------:R-:W-:Y:S01]  /*3d330*/  ISETP.LT.AND P2, PT, R154, UR53, !P0 ;  /* 0x000000359a007c0c */ /* 0x000fe2000c741270 */
[----:B------:R-:W-:Y:S01]  /*3d340*/  ULDC UR53, c[0x0][0x228] ;  /* 0x00008a0000357ab9 */ /* 0x000fe20000000800 */
[----:B-1----:R-:W-:Y:S01]  /*3d350*/  VIADD R26, R26, UR28 ;  /* 0x0000001c1a1a7c36 */ /* 0x002fe20008000000 */
[----:B------:R-:W-:-:S02]  /*3d360*/  ULDC.64 UR28, c[0x0][0x228] ;  /* 0x00008a00001c7ab9 */ /* 0x000fc40000000a00 */
[----:B------:R-:W-:Y:S01]  /*3d370*/  ISETP.LT.AND P0, PT, R23, UR28, !P0 ;  /* 0x0000001c17007c0c */ /* 0x000fe2000c701270 */
[----:B------:R-:W-:Y:S02]  /*3d380*/  ULDC UR28, c[0x0][0x248] ;  /* 0x00009200001c7ab9 */ /* 0x000fe40000000800 */
[----:B------:R-:W-:-:S04]  /*3d390*/  @P1 LOP3.LUT R20, R20, 0x80000000, RZ, 0xfc, !PT ;  /* 0x8000000014141812 */ /* 0x000fc800078efcff */
[----:B------:R-:W-:Y:S02]  /*3d3a0*/  LOP3.LUT R20, R20, 0xbfffffff, RZ, 0xc0, !PT ;  /* 0xbfffffff14147812 */ /* 0x000fe400078ec0ff */
[----:B------:R-:W-:-:S04]  /*3d3b0*/  LOP3.LUT R21, R21, 0xfffffffd, RZ, 0xc0, !PT ;  /* 0xfffffffd15157812 */ /* 0x000fc800078ec0ff */
[----:B------:R-:W-:Y:S02]  /*3d3c0*/  @P0 LOP3.LUT R20, R20, 0x40000000, RZ, 0xfc, !PT ;  /* 0x4000000014140812 */ /* 0x000fe400078efcff */
[----:B------:R-:W-:Y:S01]  /*3d3d0*/  ISETP.GE.AND P0, PT, R30, UR35, PT ;  /* 0x000000231e007c0c */ /* 0x000fe2000bf06270 */
[----:B------:R1:W-:Y:S01]  /*3d3e0*/  STL [R1+0x1258], R26 ;  /* 0x0012581a01007387 */ /* 0x0003e20000100800 */
[----:B------:R-:W-:Y:S01]  /*3d3f0*/  @P3 LOP3.LUT R21, R21, 0x2, RZ, 0xfc, !PT ;  /* 0x0000000215153812 */ /* 0x000fe200078efcff */
[----:B------:R-:W-:Y:S01]  /*3d400*/  ULDC UR35, c[0x0][0x228] ;  /* 0x00008a0000237ab9 */ /* 0x000fe20000000800 */
[----:B------:R-:W-:Y:S01]  /*3d410*/  ISETP.LT.AND P3, PT, R153, UR48, !P0 ;  /* 0x0000003099007c0c */ /* 0x000fe2000c761270 */
[----:B------:R-:W-:Y:S01]  /*3d420*/  ULDC UR48, c[0x0][0x228] ;  /* 0x00008a0000307ab9 */ /* 0x000fe20000000800 */
[----:B------:R-:W-:Y:S02]  /*3d430*/  LOP3.LUT R21, R21, 0xfffffffe, RZ, 0xc0, !PT ;  /* 0xfffffffe15157812 */ /* 0x000fe400078ec0ff */
[----:B------:R-:W-:-:S02]  /*3d440*/  LOP3.LUT R20, R20, 0xdfffffff, RZ, 0xc0, !PT ;  /* 0xdfffffff14147812 */ /* 0x000fc400078ec0ff */
[----:B------:R-:W-:Y:S02]  /*3d450*/  @P2 LOP3.LUT R21, R21, 0x1, RZ, 0xfc, !PT ;  /* 0x0000000115152812 */ /* 0x000fe400078efcff */
[----:B------:R-:W-:Y:S02]  /*3d460*/  ISETP.LT.AND P2, PT, R154, UR49, !P0 ;  /* 0x000000319a007c0c */ /* 0x000fe4000c741270 */
[----:B------:R-:W-:Y:S01]  /*3d470*/  ISETP.LT.AND P1, PT, R152, UR50, !P0 ;  /* 0x0000003298007c0c */ /* 0x000fe2000c721270 */
[----:B-1----:R-:W-:Y:S02]  /*3d480*/  VIADD R26, R26, UR28 ;  /* 0x0000001c1a1a7c36 */ /* 0x002fe40008000000 */
[----:B------:R-:W-:Y:S01]  /*3d490*/  @P3 LOP3.LUT R20, R20, 0x20000000, RZ, 0xfc, !PT ;  /* 0x2000000014143812 */ /* 0x000fe200078efcff */
[----:B------:R-:W-:Y:S01]  /*3d4a0*/  ULDC UR28, c[0x0][0x228] ;  /* 0x00008a00001c7ab9 */ /* 0x000fe20000000800 */
[----:B------:R-:W-:Y:S01]  /*3d4b0*/  ULDC UR49, c[0x0][0x228] ;  /* 0x00008a0000317ab9 */ /* 0x000fe20000000800 */
[----:B------:R-:W-:Y:S01]  /*3d4c0*/  ULDC UR50, c[0x0][0x228] ;  /* 0x00008a0000327ab9 */ /* 0x000fe20000000800 */
[----:B------:R-:W-:-:S04]  /*3d4d0*/  LOP3.LUT R20, R20, 0xefffffff, RZ, 0xc0, !PT ;  /* 0xefffffff14147812 */ /* 0x000fc800078ec0ff */
[----:B------:R-:W-:Y:S02]  /*3d4e0*/  @P2 LOP3.LUT R20, R20, 0x10000000, RZ, 0xfc, !PT ;  /* 0x1000000014142812 */ /* 0x000fe400078efcff */
[----:B------:R-:W-:Y:S01]  /*3d4f0*/  ISETP.LT.AND P0, PT, R23, UR51, !P0 ;  /* 0x0000003317007c0c */ /* 0x000fe2000c701270 */
[----:B------:R1:W-:Y:S01]  /*3d500*/  STL [R1+0x125c], R26 ;  /* 0x00125c1a01007387 */ /* 0x0003e20000100800 */
[----:B------:R-:W-:Y:S01]  /*3d510*/  LOP3.LUT R20, R20, 0xf7ffffff, RZ, 0xc0, !PT ;  /* 0xf7ffffff14147812 */ /* 0x000fe200078ec0ff */
[----:B------:R-:W-:-:S03]  /*3d520*/  ULDC UR51, c[0x0][0x228] ;  /* 0x00008a0000337ab9 */ /* 0x000fc60000000800 */
[----:B------:R-:W-:-:S04]  /*3d530*/  @P1 LOP3.LUT R20, R20, 0x8000000, RZ, 0xfc, !PT ;  /* 0x0800000014141812 */ /* 0x000fc800078efcff */
[----:B------:R-:W-:Y:S01]  /*3d540*/  LOP3.LUT R20, R20, 0xfbffffff, RZ, 0xc0, !PT ;  /* 0xfbffffff14147812 */ /* 0x000fe200078ec0ff */
[----:B-1----:R-:W-:Y:S01]  /*3d550*/  VIADD R26, R26, UR30 ;  /* 0x0000001e1a1a7c36 */ /* 0x002fe20008000000 */
[----:B------:R-:W-:Y:S02]  /*3d560*/  ULDC.64 UR30, c[0x0][0x228] ;  /* 0x00008a00001e7ab9 */ /* 0x000fe40000000a00 */
[----:B------:R-:W-:Y:S02]  /*3d570*/  @P0 LOP3.LUT R20, R20, 0x4000000, RZ, 0xfc, !PT ;  /* 0x0400000014140812 */ /* 0x000fe400078efcff */
[----:B------:R-:W-:Y:S01]  /*3d580*/  ISETP.GE.AND P0, PT, R31, UR37, PT ;  /* 0x000000251f007c0c */ /* 0x000fe2000bf06270 */
[----:B------:R1:W-:Y:S01]  /*3d590*/  STL [R1+0x1260], R26 ;  /* 0x0012601a01007387 */ /* 0x0003e20000100800 */
[----:B------:R-:W-:Y:S01]  /*3d5a0*/  LOP3.LUT R20, R20, 0xfdffffff, RZ, 0xc0, !PT ;  /* 0xfdffffff14147812 */ /* 0x000fe200078ec0ff */
[----:B------:R-:W-:Y:S01]  /*3d5b0*/  ULDC UR37, c[0x0][0x228] ;  /* 0x00008a0000257ab9 */ /* 0x000fe20000000800 */
[----:B------:R-:W-:Y:S01]  /*3d5c0*/  ISETP.LT.AND P3, PT, R153, UR30, !P0 ;  /* 0x0000001e99007c0c */ /* 0x000fe2000c761270 */
[----:B------:R-:W-:Y:S01]  /*3d5d0*/  ULDC UR30, c[0x0][0x228] ;  /* 0x00008a00001e7ab9 */ /* 0x000fe20000000800 */
[----:B------:R-:W-:Y:S01]  /*3d5e0*/  ISETP.LT.AND P2, PT, R154, UR19, !P0 ;  /* 0x000000139a007c0c */ /* 0x000fe2000c741270 */
[----:B------:R-:W-:Y:S01]  /*3d5f0*/  ULDC UR19, c[0x0][0x248] ;  /* 0x0000920000137ab9 */ /* 0x000fe20000000800 */
[----:B------:R-:W-:Y:S01]  /*3d600*/  ISETP.LT.AND P1, PT, R152, UR25, !P0 ;  /* 0x0000001998007c0c */ /* 0x000fe2000c721270 */
[----:B------:R-:W-:-:S08]  /*3d610*/  ULDC UR25, c[0x0][0x228] ;  /* 0x00008a0000197ab9 */ /* 0x000fd00000000800 */
[----:B------:R-:W-:-:S04]  /*3d620*/  @P3 LOP3.LUT R20, R20, 0x2000000, RZ, 0xfc, !PT ;  /* 0x0200000014143812 */ /* 0x000fc800078efcff */
        /* <DEDUP_REMOVED lines=10> */
[----:B------:R-:W-:Y:S01]  /*3d6d0*/  ISETP.GE.AND P0, PT, R32, UR39, PT ;  /* 0x0000002720007c0c */ /* 0x000fe2000bf06270 */
[----:B------:R1:W-:Y:S01]  /*3d6e0*/  STL [R1+0x1264], R26 ;  /* 0x0012641a01007387 */ /* 0x0003e20000100800 */
[----:B------:R-:W-:Y:S01]  /*3d6f0*/  LOP3.LUT R20, R20, 0xffdfffff, RZ, 0xc0, !PT ;  /* 0xffdfffff14147812 */ /* 0x000fe200078ec0ff */
[----:B------:R-:W-:Y:S01]  /*3d700*/  VIADD R50, R22, 0x67 ;  /* 0x0000006716327836 */ /* 0x000fe20000000000 */
[----:B------:R-:W-:Y:S01]  /*3d710*/  ISETP.LT.AND P3, PT, R153, UR20, !P0 ;  /* 0x0000001499007c0c */ /* 0x000fe2000c761270 */
[----:B------:R-:W-:Y:S01]  /*3d720*/  ULDC UR20, c[0x0][0x228] ;  /* 0x00008a0000147ab9 */ /* 0x000fe20000000800 */
[----:B------:R-:W-:Y:S01]  /*3d730*/  ISETP.LT.AND P2, PT, R154, UR21, !P0 ;  /* 0x000000159a007c0c */ /* 0x000fe2000c741270 */
[----:B------:R-:W-:Y:S01]  /*3d740*/  ULDC UR21, c[0x0][0x248] ;  /* 0x0000920000157ab9 */ /* 0x000fe20000000800 */
[----:B------:R-:W-:Y:S01]  /*3d750*/  ISETP.LT.AND P1, PT, R152, UR22, !P0 ;  /* 0x0000001698007c0c */ /* 0x000fe2000c721270 */
[----:B------:R-:W-:Y:S01]  /*3d760*/  ULDC UR22, c[0x0][0x228] ;  /* 0x00008a0000167ab9 */ /* 0x000fe20000000800 */
[----:B------:R-:W-:Y:S01]  /*3d770*/  VIADD R51, R22, 0x66 ;  /* 0x0000006616337836 */ /* 0x000fe20000000000 */
[----:B------:R-:W-:-:S06]  /*3d780*/  ULDC UR39, c[0x0][0x22c] ;  /* 0x00008b0000277ab9 */ /* 0x000fcc0000000800 */
        /* <DEDUP_REMOVED lines=25> */
[----:B------:R-:W-:Y:S01]  /*3d920*/  ULDC UR7, c[0x0][0x248] ;  /* 0x0000920000077ab9 */ /* 0x000fe20000000800 */
[----:B------:R-:W-:-:S04]  /*3d930*/  LOP3.LUT R20, R20, 0xffff7fff, RZ, 0xc0, !PT ;  /* 0xffff7fff14147812 */ /* 0x000fc800078ec0ff */
[----:B------:R-:W-:-:S04]  /*3d940*/  @P1 LOP3.LUT R20, R20, 0x8000, RZ, 0xfc, !PT ;  /* 0x0000800014141812 */ /* 0x000fc800078efcff */
[----:B------:R-:W-:-:S04]  /*3d950*/  LOP3.LUT R20, R20, 0xffffbfff, RZ, 0xc0, !PT ;  /* 0xffffbfff14147812 */ /* 0x000fc800078ec0ff */
[----:B------:R-:W-:Y:S02]  /*3d960*/  @P0 LOP3.LUT R20, R20, 0x4000, RZ, 0xfc, !PT ;  /* 0x0000400014140812 */ /* 0x000fe400078efcff */
[----:B------:R-:W-:Y:S01]  /*3d970*/  ISETP.GE.AND P0, PT, R34, UR31, PT ;  /* 0x0000001f22007c0c */ /* 0x000fe2000bf06270 */
[----:B-1----:R-:W-:Y:S01]  /*3d980*/  VIADD R26, R26, UR7 ;  /* 0x000000071a1a7c36 */ /* 0x002fe20008000000 */
[----:B------:R-:W-:Y:S01]  /*3d990*/  LOP3.LUT R20, R20, 0xffffdfff, RZ, 0xc0, !PT ;  /* 0xffffdfff14147812 */ /* 0x000fe200078ec0ff */
[----:B------:R-:W-:Y:S01]  /*3d9a0*/  ULDC UR7, c[0x0][0x228] ;  /* 0x00008a0000077ab9 */ /* 0x000fe20000000800 */
[----:B------:R-:W-:Y:S01]  /*3d9b0*/  ISETP.LT.AND P3, PT, R153, UR4, !P0 ;  /* 0x0000000499007c0c */ /* 0x000fe2000c761270 */
[----:B------:R-:W-:Y:S01]  /*3d9c0*/  ULDC UR4, c[0x0][0x248] ;  /* 0x0000920000047ab9 */ /* 0x000fe20000000800 */
[----:B------:R-:W-:Y:S01]  /*3d9d0*/  ISETP.LT.AND P2, PT, R154, UR5, !P0 ;  /* 0x000000059a007c0c */ /* 0x000fe2000c741270 */
[----:B------:R-:W-:Y:S01]  /*3d9e0*/  ULDC UR31, c[0x0][0x228] ;  /* 0x00008a00001f7ab9 */ /* 0x000fe20000000800 */
[----:B------:R-:W-:Y:S01]  /*3d9f0*/  ISETP.LT.AND P1, PT, R152, UR13, !P0 ;  /* 0x0000000d98007c0c */ /* 0x000fe2000c721270 */
[----:B------:R1:W-:Y:S08]  /*3da00*/  STL [R1+0x126c], R26 ;  /* 0x00126c1a01007387 */ /* 0x0003f00000100800 */
[----:B------:R-:W-:Y:S01]  /*3da10*/  @P3 LOP3.LUT R20, R20, 0x2000, RZ, 0xfc, !PT ;  /* 0x0000200014143812 */ /* 0x000fe200078efcff */
[----:B------:R-:W-:-:S03]  /*3da20*/  ULDC UR13, c[0x0][0x228] ;  /* 0x00008a00000d7ab9 */ /* 0x000fc60000000800 */
        /* <DEDUP_REMOVED lines=36> */
[----:B------:R-:W-:Y:S01]  /*3dc70*/  VIADD R52, R22, 0x65 ;  /* 0x0000006516347836 */ /* 0x000fe20000000000 */
[----:B------:R-:W-:Y:S01]  /*3dc80*/  ISETP.LT.AND P2, PT, R154, UR23, !P0 ;  /* 0x000000179a007c0c */ /* 0x000fe2000c741270 */
[----:B------:R-:W-:Y:S01]  /*3dc90*/  ULDC UR23, c[0x0][0x228] ;  /* 0x00008a0000177ab9 */ /* 0x000fe20000000800 */
[----:B------:R-:W-:Y:S01]  /*3dca0*/  ISETP.LT.AND P1, PT, R152, UR40, !P0 ;  /* 0x0000002898007c0c */ /* 0x000fe2000c721270 */
[----:B------:R-:W-:Y:S01]  /*3dcb0*/  ULDC UR40, c[0x0][0x228] ;  /* 0x00008a0000287ab9 */ /* 0x000fe20000000800 */
[----:B------:R-:W-:Y:S01]  /*3dcc0*/  VIADD R53, R22, 0x64 ;  /* 0x0000006416357836 */ /* 0x000fe20000000000 */
[----:B------:R-:W-:Y:S01]  /*3dcd0*/  LOP3.LUT R17, R17, 0x7fffffff, RZ, 0xc0, !PT ;  /* 0x7fffffff11117812 */ /* 0x000fe200078ec0ff */
[----:B-1----:R-:W-:Y:S01]  /*3dce0*/  VIADD R26, R26, UR4 ;  /* 0x000000041a1a7c36 */ /* 0x002fe20008000000 */
[----:B------:R-:W-:-:S04]  /*3dcf0*/  ULDC UR45, c[0x0][0x228] ;  /* 0x00008a00002d7ab9 */ /* 0x000fc80000000800 */
[----:B------:R-:W-:Y:S01]  /*3dd00*/  @P3 LOP3.LUT R20, R20, 0x20, RZ, 0xfc, !PT ;  /* 0x0000002014143812 */ /* 0x000fe200078efcff */
[----:B------:R-:W-:-:S03]  /*3dd10*/  ULDC.64 UR4, c[0x0][0x228] ;  /* 0x00008a0000047ab9 */ /* 0x000fc60000000a00 */
[----:B------:R-:W-:-:S04]  /*3dd20*/  LOP3.LUT R20, R20, 0xffffffef, RZ, 0xc0, !PT ;  /* 0xffffffef14147812 */ /* 0x000fc800078ec0ff */
[----:B------:R-:W-:Y:S02]  /*3dd30*/  @P2 LOP3.LUT R20, R20, 0x10, RZ, 0xfc, !PT ;  /* 0x0000001014142812 */ /* 0x000fe400078efcff */
[----:B------:R-:W-:Y:S01]  /*3dd40*/  ISETP.LT.AND P0, PT, R23, UR41, !P0 ;  /* 0x0000002917007c0c */ /* 0x000fe2000c701270 */
[----:B------:R1:W-:Y:S01]  /*3dd50*/  STL [R1+0x1278], R26 ;  /* 0x0012781a01007387 */ /* 0x0003e20000100800 */
[----:B------:R-:W-:Y:S01]  /*3dd60*/  LOP3.LUT R20, R20, 0xfffffff7, RZ, 0xc0, !PT ;  /* 0xfffffff714147812 */ /* 0x000fe200078ec0ff */
[----:B------:R-:W-:-:S03]  /*3dd70*/  ULDC UR41, c[0x0][0x228] ;  /* 0x00008a0000297ab9 */ /* 0x000fc60000000800 */
[----:B------:R-:W-:-:S04]  /*3dd80*/  @P1 LOP3.LUT R20, R20, 0x8, RZ, 0xfc, !PT ;  /* 0x0000000814141812 */ /* 0x000fc800078efcff */
[----:B------:R-:W-:-:S04]  /*3dd90*/  LOP3.LUT R20, R20, 0xfffffffb, RZ, 0xc0, !PT ;  /* 0xfffffffb14147812 */ /* 0x000fc800078ec0ff */
[----:B------:R-:W-:Y:S02]  /*3dda0*/  @P0 LOP3.LUT R20, R20, 0x4, RZ, 0xfc, !PT ;  /* 0x0000000414140812 */ /* 0x000fe400078efcff */
[----:B------:R-:W-:-:S04]  /*3ddb0*/  ISETP.GE.AND P0, PT, R37, UR5, PT ;  /* 0x0000000525007c0c */ /* 0x000fc8000bf06270 */
[----:B------:R-:W-:Y:S01]  /*3ddc0*/  ISETP.LT.AND P1, PT, R152, UR12, !P0 ;  /* 0x0000000c98007c0c */ /* 0x000fe2000c721270 */
[----:B------:R-:W-:Y:S01]  /*3ddd0*/  ULDC UR12, c[0x0][0x228] ;  /* 0x00008a00000c7ab9 */ /* 0x000fe20000000800 */
[----:B------:R-:W-:Y:S01]  /*3dde0*/  ISETP.LT.AND P3, PT, R153, UR4, !P0 ;  /* 0x0000000499007c0c */ /* 0x000fe2000c761270 */
[----:B------:R-:W-:Y:S01]  /*3ddf0*/  ULDC UR4, c[0x0][0x248] ;  /* 0x0000920000047ab9 */ /* 0x000fe20000000800 */
[----:B------:R-:W-:Y:S01]  /*3de00*/  ISETP.LT.AND P2, PT, R154, UR57, !P0 ;  /* 0x000000399a007c0c */ /* 0x000fe2000c741270 */
[----:B-1----:R-:W-:Y:S01]  /*3de10*/  VIADD R26, R26, UR4 ;  /* 0x000000041a1a7c36 */ /* 0x002fe20008000000 */
[----:B------:R-:W-:Y:S01]  /*3de20*/  ISETP.LT.AND P0, PT, R23, UR15, !P0 ;  /* 0x0000000f17007c0c */ /* 0x000fe2000c701270 */
[----:B------:R-:W-:Y:S01]  /*3de30*/  ULDC.64 UR4, c[0x0][0x228] ;  /* 0x00008a0000047ab9 */ /* 0x000fe20000000a00 */
[----:B------:R-:W-:Y:S01]  /*3de40*/  LOP3.LUT R20, R20, 0xfffffffd, RZ, 0xc0, !PT ;  /* 0xfffffffd14147812 */ /* 0x000fe200078ec0ff */
[----:B------:R-:W-:-:S04]  /*3de50*/  ULDC UR57, c[0x0][0x228] ;  /* 0x00008a0000397ab9 */ /* 0x000fc80000000800 */
[----:B------:R-:W-:Y:S01]  /*3de60*/  @P1 LOP3.LUT R19, R19, 0x80000000, RZ, 0xfc, !PT ;  /* 0x8000000013131812 */ /* 0x000fe200078efcff */
[----:B------:R1:W-:Y:S01]  /*3de70*/  STL [R1+0x127c], R26 ;  /* 0x00127c1a01007387 */ /* 0x0003e20000100800 */
[----:B------:R-:W-:Y:S02]  /*3de80*/  ULDC UR15, c[0x0][0x228] ;  /* 0x00008a00000f7ab9 */ /* 0x000fe40000000800 */
[----:B------:R-:W-:-:S04]  /*3de90*/  LOP3.LUT R19, R19, 0xbfffffff, RZ, 0xc0, !PT ;  /* 0xbfffffff13137812 */ /* 0x000fc800078ec0ff */
[----:B------:R-:W-:Y:S02]  /*3dea0*/  @P0 LOP3.LUT R19, R19, 0x40000000, RZ, 0xfc, !PT ;  /* 0x4000000013130812 */ /* 0x000fe400078efcff */
[----:B------:R-:W-:Y:S02]  /*3deb0*/  ISETP.GE.AND P0, PT, R38, UR5, PT ;  /* 0x0000000526007c0c */ /* 0x000fe4000bf06270 */
[----:B------:R-:W-:Y:S02]  /*3dec0*/  @P3 LOP3.LUT R20, R20, 0x2, RZ, 0xfc, !PT ;  /* 0x0000000214143812 */ /* 0x000fe400078efcff */
[----:B------:R-:W-:Y:S01]  /*3ded0*/  ISETP.LT.AND P3, PT, R153, UR4, !P0 ;  /* 0x0000000499007c0c */ /* 0x000fe2000c761270 */
[----:B------:R-:W-:Y:S01]  /*3dee0*/  ULDC UR4, c[0x0][0x248] ;  /* 0x0000920000047ab9 */ /* 0x000fe20000000800 */
[----:B------:R-:W-:Y:S02]  /*3def0*/  LOP3.LUT R20, R20, 0xfffffffe, RZ, 0xc0, !PT ;  /* 0xfffffffe14147812 */ /* 0x000fe400078ec0ff */
[----:B------:R-:W-:-:S02]  /*3df00*/  LOP3.LUT R19, R19, 0xdfffffff, RZ, 0xc0, !PT ;  /* 0xdfffffff13137812 */ /* 0x000fc400078ec0ff */
[----:B------:R-:W-:Y:S02]  /*3df10*/  @P2 LOP3.LUT R20, R20, 0x1, RZ, 0xfc, !PT ;  /* 0x0000000114142812 */ /* 0x000fe400078efcff */
[----:B------:R-:W-:Y:S01]  /*3df20*/  ISETP.LT.AND P2, PT, R154, UR44, !P0 ;  /* 0x0000002c9a007c0c */ /* 0x000fe2000c741270 */
[----:B------:R-:W-:Y:S01]  /*3df30*/  ULDC UR44, c[0x0][0x228] ;  /* 0x00008a00002c7ab9 */ /* 0x000fe20000000800 */
[----:B------:R-:W-:Y:S01]  /*3df40*/  ISETP.LT.AND P1, PT, R152, UR43, !P0 ;  /* 0x0000002b98007c0c */ /* 0x000fe2000c721270 */
[----:B------:R-:W-:Y:S02]  /*3df50*/  ULDC UR43, c[0x0][0x228] ;  /* 0x00008a00002b7ab9 */ /* 0x000fe40000000800 */
        /* <DEDUP_REMOVED lines=10> */
[----:B------:R-:W-:-:S03]  /*3e000*/  ULDC UR46, c[0x0][0x228] ;  /* 0x00008a00002e7ab9 */ /* 0x000fc60000000800 */
[----:B------:R-:W-:Y:S02]  /*3e010*/  ISETP.LT.AND P3, PT, R153, UR42, !P0 ;  /* 0x0000002a99007c0c */ /* 0x000fe4000c761270 */
[----:B------:R-:W-:Y:S01]  /*3e020*/  ISETP.LT.AND P2, PT, R154, UR44, !P0 ;  /* 0x0000002c9a007c0c */ /* 0x000fe2000c741270 */
[----:B-1----:R-:W-:Y:S01]  /*3e030*/  VIADD R26, R26, UR4 ;  /* 0x000000041a1a7c36 */ /* 0x002fe20008000000 */
[----:B------:R-:W-:Y:S01]  /*3e040*/  LOP3.LUT R19, R19, 0xfdffffff, RZ, 0xc0, !PT ;  /* 0xfdffffff13137812 */ /* 0x000fe200078ec0ff */
[----:B------:R-:W-:Y:S01]  /*3e050*/  ULDC UR4, c[0x0][0x248] ;  /* 0x0000920000047ab9 */ /* 0x000fe20000000800 */
[----:B------:R-:W-:Y:S01]  /*3e060*/  ISETP.LT.AND P1, PT, R152, UR43, !P0 ;  /* 0x0000002b98007c0c */ /* 0x000fe2000c721270 */
[----:B------:R-:W-:Y:S01]  /*3e070*/  ULDC.64 UR42, c[0x0][0x228] ;  /* 0x00008a00002a7ab9 */ /* 0x000fe20000000a00 */
[----:B------:R-:W-:Y:S01]  /*3e080*/  VIADD R54, R22, 0x63 ;  /* 0x0000006316367836 */ /* 0x000fe20000000000 */
[----:B------:R-:W-:-:S04]  /*3e090*/  ULDC UR44, c[0x0][0x228] ;  /* 0x00008a00002c7ab9 */ /* 0x000fc80000000800 */
        /* <DEDUP_REMOVED lines=19> */
[----:B------:R-:W-:-:S07]  /*3e1d0*/  ULDC UR36, c[0x0][0x228] ;  /* 0x00008a0000247ab9 */ /* 0x000fce0000000800 */
[----:B------:R-:W-:-:S04]  /*3e1e0*/  @P3 LOP3.LUT R19, R19, 0x200000, RZ, 0xfc, !PT ;  /* 0x0020000013133812 */ /* 0x000fc800078efcff */
[----:B------:R-:W-:-:S04]  /*3e1f0*/  LOP3.LUT R19, R19, 0xffefffff, RZ, 0xc0, !PT ;  /* 0xffefffff13137812 */ /* 0x000fc800078ec0ff */
[----:B------:R-:W-:Y:S02]  /*3e200*/  @P2 LOP3.LUT R19, R19, 0x100000, RZ, 0xfc, !PT ;  /* 0x0010000013132812 */ /* 0x000fe400078efcff */
[----:B------:R-:W-:Y:S01]  /*3e210*/  ISETP.LT.AND P0, PT, R23, UR38, !P0 ;  /* 0x0000002617007c0c */ /* 0x000fe2000c701270 */
[----:B-1----:R-:W-:Y:S01]  /*3e220*/  VIADD R26, R26, UR4 ;  /* 0x000000041a1a7c36 */ /* 0x002fe20008000000 */
[----:B------:R-:W-:Y:S01]  /*3e230*/  LOP3.LUT R19, R19, 0xfff7ffff, RZ, 0xc0, !PT ;  /* 0xfff7ffff13137812 */ /* 0x000fe200078ec0ff */
[----:B------:R-:W-:Y:S01]  /*3e240*/  ULDC UR4, c[0x0][0x248] ;  /* 0x0000920000047ab9 */ /* 0x000fe20000000800 */
[----:B------:R-:W-:Y:S01]  /*3e250*/  VIADD R56, R22, 0x61 ;  /* 0x0000006116387836 */ /* 0x000fe20000000000 */
[----:B------:R-:W-:Y:S01]  /*3e260*/  ULDC UR38, c[0x0][0x228] ;  /* 0x00008a0000267ab9 */ /* 0x000fe20000000800 */
[----:B------:R-:W-:Y:S01]  /*3e270*/  @P1 LOP3.LUT R19, R19, 0x80000, RZ, 0xfc, !PT ;  /* 0x0008000013131812 */ /* 0x000fe200078efcff */
[----:B------:R1:W-:Y:S03]  /*3e280*/  STL [R1+0x1284], R26 ;  /* 0x0012841a01007387 */ /* 0x0003e60000100800 */
[----:B------:R-:W-:-:S04]  /*3e290*/  LOP3.LUT R19, R19, 0xfffbffff, RZ, 0xc0, !PT ;  /* 0xfffbffff13137812 */ /* 0x000fc800078ec0ff */
[----:B------:R-:W-:Y:S01]  /*3e2a0*/  @P0 LOP3.LUT R19, R19, 0x40000, RZ, 0xfc, !PT ;  /* 0x0004000013130812 */ /* 0x000fe200078efcff */
[----:B-1----:R-:W-:Y:S01]  /*3e2b0*/  VIADD R26, R26, UR4 ;  /* 0x000000041a1a7c36 */ /* 0x002fe20008000000 */
[----:B------:R-:W-:Y:S02]  /*3e2c0*/  ULDC.64 UR4, c[0x0][0x228] ;  /* 0x00008a0000047ab9 */ /* 0x000fe40000000a00 */
[----:B------:R-:W-:-:S04]  /*3e2d0*/  ISETP.GE.AND P0, PT, R41, UR5, PT ;  /* 0x0000000529007c0c */ /* 0x000fc8000bf06270 */
[----:B------:R-:W-:Y:S01]  /*3e2e0*/  ISETP.LT.AND P3, PT, R153, UR4, !P0 ;  /* 0x0000000499007c0c */ /* 0x000fe2000c761270 */
[----:B------:R-:W-:Y:S01]  /*3e2f0*/  ULDC UR4, c[0x0][0x248] ;  /* 0x0000920000047ab9 */ /* 0x000fe20000000800 */
[----:B------:R-:W-:Y:S02]  /*3e300*/  ISETP.LT.AND P2, PT, R154, UR55, !P0 ;  /* 0x000000379a007c0c */ /* 0x000fe4000c741270 */
[----:B------:R-:W-:Y:S01]  /*3e310*/  LOP3.LUT R19, R19, 0xfffdffff, RZ, 0xc0, !PT ;  /* 0xfffdffff13137812 */ /* 0x000fe200078ec0ff */
[----:B------:R1:W-:Y:S01]  /*3e320*/  STL [R1+0x1288], R26 ;  /* 0x0012881a01007387 */ /* 0x0003e20000100800 */
[----:B------:R-:W-:Y:S01]  /*3e330*/  ISETP.LT.AND P1, PT, R152, UR54, !P0 ;  /* 0x0000003698007c0c */ /* 0x000fe2000c721270 */
[----:B------:R-:W-:Y:S01]  /*3e340*/  VIADD R57, R22, 0x60 ;  /* 0x0000006016397836 */ /* 0x000fe20000000000 */
[----:B------:R-:W-:Y:S01]  /*3e350*/  LOP3.LUT R16, R16, 0x7fffffff, RZ, 0xc0, !PT ;  /* 0x7fffffff10107812 */ /* 0x000fe200078ec0ff */
[----:B------:R-:W-:Y:S01]  /*3e360*/  VIADD R58, R22, 0x5f ;  /* 0x0000005f163a7836 */ /* 0x000fe20000000000 */
[----:B------:R-:W-:-:S03]  /*3e370*/  ULDC UR55, c[0x0][0x228] ;  /* 0x00008a0000377ab9 */ /* 0x000fc60000000800 */
        /* <DEDUP_REMOVED lines=8> */
[----:B------:R-:W-:Y:S01]  /*3e400*/  ULDC.64 UR4, c[0x0][0x228] ;  /* 0x00008a0000047ab9 */ /* 0x000fe20000000a00 */
[----:B------:R-:W-:Y:S01]  /*3e410*/  VIADD R60, R22, 0x5d ;  /* 0x0000005d163c7836 */ /* 0x000fe20000000000 */
[----:B------:R-:W-:Y:S01]  /*3e420*/  ULDC UR53, c[0x0][0x22c] ;  /* 0x00008b0000357ab9 */ /* 0x000fe20000000800 */
        /* <DEDUP_REMOVED lines=10> */
[----:B------:R-:W-:Y:S01]  /*3e4d0*/  VIADD R61, R22, 0x5c ;  /* 0x0000005c163d7836 */ /* 0x000fe20000000000 */
[----:B------:R-:W-:Y:S01]  /*3e4e0*/  ISETP.LT.AND P1, PT, R152, UR47, !P0 ;  /* 0x0000002f98007c0c */ /* 0x000fe2000c721270 */
[----:B------:R-:W-:-:S08]  /*3e4f0*/  ULDC UR47, c[0x0][0x228] ;  /* 0x00008a00002f7ab9 */ /* 0x000fd00000000800 */
        /* <DEDUP_REMOVED lines=55> */
[----:B------:R-:W-:Y:S01]  /*3e870*/  ULDC UR20, c[0x0][0x248] ;  /* 0x0000920000147ab9 */ /* 0x000fe20000000800 */
[----:B------:R-:W-:Y:S01]  /*3e880*/  LOP3.LUT R19, R19, 0xfffffffd, RZ, 0xc0, !PT ;  /* 0xfffffffd13137812 */ /* 0x000fe200078ec0ff */
[----:B------:R-:W-:Y:S01]  /*3e890*/  ULDC UR43, c[0x0][0x228] ;  /* 0x00008a00002b7ab9 */ /* 0x000fe20000000800 */
[----:B------:R-:W-:Y:S02]  /*3e8a0*/  ISETP.LT.AND P1, PT, R152, UR22, !P0 ;  /* 0x0000001698007c0c */ /* 0x000fe4000c721270 */
[----:B------:R-:W-:Y:S02]  /*3e8b0*/  ISETP.LT.AND P3, PT, R153, UR42, !P0 ;  /* 0x0000002a99007c0c */ /* 0x000fe4000c761270 */
[----:B------:R-:W-:Y:S01]  /*3e8c0*/  ISETP.LT.AND P2, PT, R154, UR27, !P0 ;  /* 0x0000001b9a007c0c */ /* 0x000fe2000c741270 */
[----:B------:R1:W-:Y:S01]  /*3e8d0*/  STL [R1+0x1298], R26 ;  /* 0x0012981a01007387 */ /* 0x0003e20000100800 */
[----:B------:R-:W-:Y:S01]  /*3e8e0*/  ISETP.LT.AND P0, PT, R23, UR21, !P0 ;  /* 0x0000001517007c0c */ /* 0x000fe2000c701270 */
[----:B------:R-:W-:Y:S01]  /*3e8f0*/  ULDC UR22, c[0x0][0x22c] ;  /* 0x00008b0000167ab9 */ /* 0x000fe20000000800 */
[----:B------:R-:W-:Y:S01]  /*3e900*/  ULDC UR27, c[0x0][0x228] ;  /* 0x00008a00001b7ab9 */ /* 0x000fe20000000800 */
[----:B------:R-:W-:-:S04]  /*3e910*/  ULDC UR42, c[0x0][0x228] ;  /* 0x00008a00002a7ab9 */ /* 0x000fc80000000800 */
[----:B------:R-:W-:Y:S01]  /*3e920*/  @P1 LOP3.LUT R18, R18, 0x80000000, RZ, 0xfc, !PT ;  /* 0x8000000012121812 */ /* 0x000fe200078efcff */
[----:B-1----:R-:W-:Y:S01]  /*3e930*/  VIADD R26, R26, UR20 ;  /* 0x000000141a1a7c36 */ /* 0x002fe20008000000 */
[----:B------:R-:W-:Y:S02]  /*3e940*/  ULDC.64 UR20, c[0x0][0x228] ;  /* 0x00008a0000147ab9 */ /* 0x000fe40000000a00 */
[----:B------:R-:W-:-:S04]  /*3e950*/  LOP3.LUT R18, R18, 0xbfffffff, RZ, 0xc0, !PT ;  /* 0xbfffffff12127812 */ /* 0x000fc800078ec0ff */
[----:B------:R-:W-:Y:S02]  /*3e960*/  @P0 LOP3.LUT R18, R18, 0x40000000, RZ, 0xfc, !PT ;  /* 0x4000000012120812 */ /* 0x000fe400078efcff */
[----:B------:R-:W-:Y:S02]  /*3e970*/  ISETP.GE.AND P0, PT, R46, UR21, PT ;  /* 0x000000152e007c0c */ /* 0x000fe4000bf06270 */
[----:B------:R-:W-:Y:S01]  /*3e980*/  @P3 LOP3.LUT R19, R19, 0x2, RZ, 0xfc, !PT ;  /* 0x0000000213133812 */ /* 0x000fe200078efcff */
[----:B------:R1:W-:Y:S01]  /*3e990*/  STL [R1+0x129c], R26 ;  /* 0x00129c1a01007387 */ /* 0x0003e20000100800 */
[----:B------:R-:W-:Y:S01]  /*3e9a0*/  ISETP.LT.AND P3, PT, R153, UR20, !P0 ;  /* 0x0000001499007c0c */ /* 0x000fe2000c761270 */
[----:B------:R-:W-:Y:S01]  /*3e9b0*/  ULDC UR20, c[0x0][0x228] ;  /* 0x00008a0000147ab9 */ /* 0x000fe20000000800 */
[----:B------:R-:W-:Y:S01]  /*3e9c0*/  LOP3.LUT R19, R19, 0xfffffffe, RZ, 0xc0, !PT ;  /* 0xfffffffe13137812 */ /* 0x000fe200078ec0ff */
[----:B------:R-:W-:Y:S01]  /*3e9d0*/  ULDC UR21, c[0x0][0x228] ;  /* 0x00008a0000157ab9 */ /* 0x000fe20000000800 */
[----:B------:R-:W-:-:S02]  /*3e9e0*/  LOP3.LUT R18, R18, 0xdfffffff, RZ, 0xc0, !PT ;  /* 0xdfffffff12127812 */ /* 0x000fc400078ec0ff */
[----:B------:R-:W-:Y:S02]  /*3e9f0*/  @P2 LOP3.LUT R19, R19, 0x1, RZ, 0xfc, !PT ;  /* 0x0000000113132812 */ /* 0x000fe400078efcff */
[----:B------:R-:W-:Y:S01]  /*3ea00*/  ISETP.LT.AND P2, PT, R154, UR57, !P0 ;  /* 0x000000399a007c0c */ /* 0x000fe2000c741270 */
[----:B------:R-:W-:Y:S01]  /*3ea10*/  ULDC UR57, c[0x0][0x228] ;  /* 0x00008a0000397ab9 */ /* 0x000fe20000000800 */
[----:B------:R-:W-:-:S03]  /*3ea20*/  ISETP.LT.AND P1, PT, R152, UR16, !P0 ;  /* 0x0000001098007c0c */ /* 0x000fc6000c721270 */
        /* <DEDUP_REMOVED lines=15> */
[----:B------:R-:W-:Y:S02]  /*3eb20*/  ISETP.LT.AND P2, PT, R154, UR50, !P0 ;  /* 0x000000329a007c0c */ /* 0x000fe4000c741270 */
[----:B------:R-:W-:Y:S01]  /*3eb30*/  ISETP.LT.AND P1, PT, R152, UR14, !P0 ;  /* 0x0000000e98007c0c */ /* 0x000fe2000c721270 */
[----:B------:R1:W-:Y:S01]  /*3eb40*/  STL [R1+0x12a0], R26 ;  /* 0x0012a01a01007387 */ /* 0x0003e20000100800 */
[----:B------:R-:W-:-:S07]  /*3eb50*/  ULDC UR51, c[0x0][0x228] ;  /* 0x00008a0000337ab9 */ /* 0x000fce0000000800 */
[----:B------:R-:W-:Y:S01]  /*3eb60*/  @P3 LOP3.LUT R18, R18, 0x2000000, RZ, 0xfc, !PT ;  /* 0x0200000012123812 */ /* 0x000fe200078efcff */
[----:B------:R-:W-:Y:S01]  /*3eb70*/  ULDC UR50, c[0x0][0x228] ;  /* 0x00008a0000327ab9 */ /* 0x000fe20000000800 */
[----:B------:R-:W-:Y:S02]  /*3eb80*/  ULDC UR14, c[0x0][0x228] ;  /* 0x00008a00000e7ab9 */ /* 0x000fe40000000800 */
        /* <DEDUP_REMOVED lines=16> */
[----:B------:R-:W-:Y:S01]  /*3ec90*/  ULDC.64 UR16, c[0x0][0x228] ;  /* 0x00008a0000107ab9 */ /* 0x000fe20000000a00 */
[----:B------:R1:W-:Y:S01]  /*3eca0*/  STL [R1+0x12a4], R26 ;  /* 0x0012a41a01007387 */ /* 0x0003e20000100800 */
[----:B------:R-:W-:-:S06]  /*3ecb0*/  ULDC UR59, c[0x0][0x228] ;  /* 0x00008a00003b7ab9 */ /* 0x000fcc0000000800 */
[----:B------:R-:W-:Y:S01]  /*3ecc0*/  @P3 LOP3.LUT R18, R18, 0x200000, RZ, 0xfc, !PT ;  /* 0x0020000012123812 */ /* 0x000fe200078efcff */
[----:B------:R-:W-:-:S03]  /*3ecd0*/  ULDC UR58, c[0x0][0x228] ;  /* 0x00008a00003a7ab9 */ /* 0x000fc60000000800 */
        /* <DEDUP_REMOVED lines=8> */
[----:B------:R-:W-:-:S04]  /*3ed60*/  ISETP.GE.AND P0, PT, R49, UR17, PT ;  /* 0x0000001131007c0c */ /* 0x000fc8000bf06270 */
[----:B------:R-:W-:Y:S01]  /*3ed70*/  ISETP.LT.AND P3, PT, R153, UR16, !P0 ;  /* 0x0000001099007c0c */ /* 0x000fe2000c761270 */
[----:B------:R-:W-:Y:S01]  /*3ed80*/  ULDC.64 UR16, c[0x0][0x228] ;  /* 0x00008a0000107ab9 */ /* 0x000fe20000000a00 */
[----:B------:R-:W-:Y:S01]  /*3ed90*/  ISETP.LT.AND P2, PT, R154, UR56, !P0 ;  /* 0x000000389a007c0c */ /* 0x000fe2000c741270 */
[----:B-1----:R-:W-:Y:S01]  /*3eda0*/  VIADD R26, R26, UR11 ;  /* 0x0000000b1a1a7c36 */ /* 0x002fe20008000000 */
[----:B------:R-:W-:Y:S01]  /*3edb0*/  LOP3.LUT R18, R18, 0xfffdffff, RZ, 0xc0, !PT ;  /* 0xfffdffff12127812 */ /* 0x000fe200078ec0ff */
[----:B------:R-:W-:Y:S01]  /*3edc0*/  ULDC UR11, c[0x0][0x248] ;  /* 0x00009200000b7ab9 */ /* 0x000fe20000000800 */
[----:B------:R-:W-:Y:S01]  /*3edd0*/  ISETP.LT.AND P1, PT, R152, UR24, !P0 ;  /* 0x0000001898007c0c */ /* 0x000fe2000c721270 */
[----:B------:R-:W-:Y:S01]  /*3ede0*/  VIADD R63, R22, 0x5a ;  /* 0x0000005a163f7836 */ /* 0x000fe20000000000 */
[----:B------:R-:W-:-:S05]  /*3edf0*/  ULDC UR56, c[0x0][0x22c] ;  /* 0x00008b0000387ab9 */ /* 0x000fca0000000800 */
[----:B------:R-:W-:Y:S01]  /*3ee00*/  @P3 LOP3.LUT R18, R18, 0x20000, RZ, 0xfc, !PT ;  /* 0x0002000012123812 */ /* 0x000fe200078efcff */
[----:B------:R1:W-:Y:S01]  /*3ee10*/  STL [R1+0x12a8], R26 ;  /* 0x0012a81a01007387 */ /* 0x0003e20000100800 */
[----:B------:R-:W-:Y:S01]  /*3ee20*/  VIADD R64, R22, 0x59 ;  /* 0x0000005916407836 */ /* 0x000fe20000000000 */
[----:B------:R-:W-:Y:S01]  /*3ee30*/  ULDC UR24, c[0x0][0x228] ;  /* 0x00008a0000187ab9 */ /* 0x000fe20000000800 */
        /* <DEDUP_REMOVED lines=19> */
[----:B------:R-:W-:-:S08]  /*3ef70*/  VIADD R65, R22, 0x58 ;  /* 0x0000005816417836 */ /* 0x000fd00000000000 */
[----:B------:R-:W-:Y:S01]  /*3ef80*/  @P3 LOP3.LUT R18, R18, 0x2000, RZ, 0xfc, !PT ;  /* 0x0000200012123812 */ /* 0x000fe200078efcff */
[----:B-1----:R-:W-:Y:S01]  /*3ef90*/  VIADD R26, R26, UR13 ;  /* 0x0000000d1a1a7c36 */ /* 0x002fe20008000000 */
[----:B------:R-:W-:Y:S01]  /*3efa0*/  ISETP.LT.AND P0, PT, R23, UR23, !P0 ;  /* 0x0000001717007c0c */ /* 0x000fe2000c701270 */
[----:B------:R-:W-:Y:S01]  /*3efb0*/  ULDC UR13, c[0x0][0x228] ;  /* 0x00008a00000d7ab9 */ /* 0x000fe20000000800 */
[----:B------:R-:W-:Y:S01]  /*3efc0*/  LOP3.LUT R18, R18, 0xffffefff, RZ, 0xc0, !PT ;  /* 0xffffefff12127812 */ /* 0x000fe200078ec0ff */
[----:B------:R-:W-:Y:S01]  /*3efd0*/  ULDC UR23, c[0x0][0x228] ;  /* 0x00008a0000177ab9 */ /* 0x000fe20000000800 */
[----:B------:R-:W-:Y:S02]  /*3efe0*/  ULDC UR29, c[0x0][0x228] ;  /* 0x00008a00001d7ab9 */ /* 0x000fe40000000800 */
        /* <DEDUP_REMOVED lines=14> */
[C---:B------:R-:W-:Y:S01]  /*3f0d0*/  VIADD R67, R22.reuse, 0x56 ;  /* 0x0000005616437836 */ /* 0x040fe20000000000 */
        /* <DEDUP_REMOVED lines=10> */
[----:B------:R-:W-:Y:S01]  /*3f180*/  VIADD R70, R22, 0x53 ;  /* 0x0000005316467836 */ /* 0x000fe20000000000 */
[----:B------:R-:W-:Y:S01]  /*3f190*/  @P2 LOP3.LUT R18, R18, 0x100, RZ, 0xfc, !PT ;  /* 0x0000010012122812 */ /* 0x000fe200078efcff */
[C---:B------:R-:W-:Y:S01]  /*3f1a0*/  VIADD R71, R22.reuse, 0x52 ;  /* 0x0000005216477836 */ /* 0x040fe20000000000 */
[----:B------:R-:W-:Y:S01]  /*3f1b0*/  ULDC UR40, c[0x0][0x228] ;  /* 0x00008a0000287ab9 */ /* 0x000fe20000000800 */
[----:B------:R-:W-:Y:S01]  /*3f1c0*/  VIADD R72, R22, 0x51 ;  /* 0x0000005116487836 */ /* 0x000fe20000000000 */
[----:B------:R-:W-:Y:S01]  /*3f1d0*/  LOP3.LUT R18, R18, 0xffffff7f, RZ, 0xc0, !PT ;  /* 0xffffff7f12127812 */ /* 0x000fe200078ec0ff */
[----:B------:R-:W-:Y:S01]  /*3f1e0*/  VIADD R73, R22, 0x50 ;  /* 0x0000005016497836 */ /* 0x000fe20000000000 */
[----:B------:R-:W-:-:S02]  /*3f1f0*/  ULDC UR41, c[0x0][0x22c] ;  /* 0x00008b0000297ab9 */ /* 0x000fc40000000800 */
        /* <DEDUP_REMOVED lines=9> */
[----:B------:R-:W-:Y:S01]  /*3f290*/  ULDC.64 UR12, c[0x0][0x228] ;  /* 0x00008a00000c7ab9 */ /* 0x000fe20000000a00 */
[----:B------:R-:W-:Y:S01]  /*3f2a0*/  ISETP.LT.AND P1, PT, R152, UR60, !P0 ;  /* 0x0000003c98007c0c */ /* 0x000fe2000c721270 */
[----:B------:R-:W-:Y:S01]  /*3f2b0*/  ULDC UR60, c[0x0][0x228] ;  /* 0x00008a00003c7ab9 */ /* 0x000fe20000000800 */
[----:B------:R-:W-:-:S05]  /*3f2c0*/  ULDC UR31, c[0x0][0x228] ;  /* 0x00008a00001f7ab9 */ /* 0x000fca0000000800 */
        /* <DEDUP_REMOVED lines=14> */
[----:B------:R-:W-:Y:S01]  /*3f3b0*/  ISETP.LT.AND P2, PT, R154, UR31, !P0 ;  /* 0x0000001f9a007c0c */ /* 0x000fe2000c741270 */
[----:B------:R-:W-:Y:S01]  /*3f3c0*/  ULDC UR31, c[0x0][0x228] ;  /* 0x00008a00001f7ab9 */ /* 0x000fe20000000800 */
[----:B------:R-:W-:Y:S01]  /*3f3d0*/  ISETP.LT.AND P0, PT, R23, UR61, !P0 ;  /* 0x0000003d17007c0c */ /* 0x000fe2000c701270 */
[----:B------:R-:W-:Y:S01]  /*3f3e0*/  ULDC UR60, c[0x0][0x228] ;  /* 0x00008a00003c7ab9 */ /* 0x000fe20000000800 */
[----:B------:R-:W-:Y:S01]  /*3f3f0*/  LOP3.LUT R18, R18, 0xfffffffd, RZ, 0xc0, !PT ;  /* 0xfffffffd12127812 */ /* 0x000fe200078ec0ff */
        /* <DEDUP_REMOVED lines=31> */
[----:B------:R-:W-:Y:S01]  /*3f5f0*/  ISETP.GE.AND P0, PT, R55, UR33, PT ;  /* 0x0000002137007c0c */ /* 0x000fe2000bf06270 */
[----:B------:R-:W-:-:S03]  /*3f600*/  ULDC UR33, c[0x0][0x228] ;  /* 0x00008a0000217ab9 */ /* 0x000fc60000000800 */
[----:B------:R-:W-:Y:S01]  /*3f610*/  ISETP.LT.AND P3, PT, R153, UR34, !P0 ;  /* 0x0000002299007c0c */ /* 0x000fe2000c761270 */
[----:B------:R-:W-:Y:S01]  /*3f620*/  ULDC UR34, c[0x0][0x228] ;  /* 0x00008a0000227ab9 */ /* 0x000fe20000000800 */
[----:B------:R-:W-:Y:S01]  /*3f630*/  ISETP.LT.AND P2, PT, R154, UR36, !P0 ;  /* 0x000000249a007c0c */ /* 0x000fe2000c741270 */
[----:B------:R-:W-:Y:S01]  /*3f640*/  ULDC UR36, c[0x0][0x228] ;  /* 0x00008a0000247ab9 */ /* 0x000fe20000000800 */
[----:B------:R-:W-:Y:S02]  /*3f650*/  LOP3.LUT R17, R17, 0xfdffffff, RZ, 0xc0, !PT ;  /* 0xfdffffff11117812 */ /* 0x000fe400078ec0ff */
[----:B------:R-:W-:Y:S01]  /*3f660*/  ISETP.LT.AND P1, PT, R152, UR44, !P0 ;  /* 0x0000002c98007c0c */ /* 0x000fe2000c721270 */
[----:B------:R-:W-:-:S06]  /*3f670*/  VIADD R74, R22, 0x4f ;  /* 0x0000004f164a7836 */ /* 0x000fcc0000000000 */
[----:B------:R-:W-:Y:S01]  /*3f680*/  @P3 LOP3.LUT R17, R17, 0x2000000, RZ, 0xfc, !PT ;  /* 0x0200000011113812 */ /* 0x000fe200078efcff */
[----:B------:R-:W-:Y:S01]  /*3f690*/  VIADD R75, R22, 0x4e ;  /* 0x0000004e164b7836 */ /* 0x000fe20000000000 */
        /* <DEDUP_REMOVED lines=11> */
[----:B-1----:R-:W-:Y:S01]  /*3f750*/  VIADD R26, R26, UR4 ;  /* 0x000000041a1a7c36 */ /* 0x002fe20008000000 */
[----:B------:R-:W-:Y:S01]  /*3f760*/  ISETP.LT.AND P2, PT, R154, UR38, !P0 ;  /* 0x000000269a007c0c */ /* 0x000fe2000c741270 */
[----:B------:R-:W-:Y:S01]  /*3f770*/  ULDC UR4, c[0x0][0x248] ;  /* 0x0000920000047ab9 */ /* 0x000fe20000000800 */
[----:B------:R-:W-:Y:S01]  /*3f780*/  LOP3.LUT R17, R17, 0xffdfffff, RZ, 0xc0, !PT ;  /* 0xffdfffff11117812 */ /* 0x000fe200078ec0ff */
[----:B------:R-:W-:Y:S01]  /*3f790*/  ULDC UR28, c[0x0][0x228] ;  /* 0x00008a00001c7ab9 */ /* 0x000fe20000000800 */
[----:B------:R-:W-:Y:S01]  /*3f7a0*/  ISETP.LT.AND P1, PT, R152, UR30, !P0 ;  /* 0x0000001e98007c0c */ /* 0x000fe2000c721270 */
[----:B------:R1:W-:Y:S01]  /*3f7b0*/  STL [R1+0x12c4], R26 ;  /* 0x0012c41a01007387 */ /* 0x0003e20000100800 */
[----:B------:R-:W-:-:S05]  /*3f7c0*/  ULDC UR38, c[0x0][0x228] ;  /* 0x00008a0000267ab9 */ /* 0x000fca0000000800 */
[----:B------:R-:W-:Y:S01]  /*3f7d0*/  @P3 LOP3.LUT R17, R17, 0x200000, RZ, 0xfc, !PT ;  /* 0x0020000011113812 */ /* 0x000fe200078efcff */
[----:B------:R-:W-:-:S03]  /*3f7e0*/  ULDC UR30, c[0x0][0x228] ;  /* 0x00008a00001e7ab9 */ /* 0x000fc60000000800 */
        /* <DEDUP_REMOVED lines=11> */
[----:B------:R-:W-:-:S04]  /*3f8a0*/  ISETP.GE.AND P0, PT, R57, UR5, PT ;  /* 0x0000000539007c0c */ /* 0x000fc8000bf06270 */
[----:B------:R-:W-:Y:S01]  /*3f8b0*/  ISETP.LT.AND P3, PT, R153, UR4, !P0 ;  /* 0x0000000499007c0c */ /* 0x000fe2000c761270 */
[----:B------:R-:W-:Y:S01]  /*3f8c0*/  ULDC UR4, c[0x0][0x248] ;  /* 0x0000920000047ab9 */ /* 0x000fe20000000800 */
[----:B------:R-:W-:Y:S01]  /*3f8d0*/  ISETP.LT.AND P2, PT, R154, UR35, !P0 ;  /* 0x000000239a007c0c */ /* 0x000fe2000c741270 */
[----:B------:R1:W-:Y:S01]  /*3f8e0*/  STL [R1+0x12c8], R26 ;  /* 0x0012c81a01007387 */ /* 0x0003e20000100800 */
[----:B------:R-:W-:Y:S01]  /*3f8f0*/  LOP3.LUT R17, R17, 0xfffdffff, RZ, 0xc0, !PT ;  /* 0xfffdffff11117812 */ /* 0x000fe200078ec0ff */
[----:B------:R-:W-:Y:S01]  /*3f900*/  ULDC UR35, c[0x0][0x22c] ;  /* 0x00008b0000237ab9 */ /* 0x000fe20000000800 */
[----:B------:R-:W-:Y:S01]  /*3f910*/  ISETP.LT.AND P1, PT, R152, UR45, !P0 ;  /* 0x0000002d98007c0c */ /* 0x000fe2000c721270 */
[----:B------:R-:W-:-:S06]  /*3f920*/  ULDC UR45, c[0x0][0x228] ;  /* 0x00008a00002d7ab9 */ /* 0x000fcc0000000800 */
[----:B------:R-:W-:-:S04]  /*3f930*/  @P3 LOP3.LUT R17, R17, 0x20000, RZ, 0xfc, !PT ;  /* 0x0002000011113812 */ /* 0x000fc800078efcff */
[----:B------:R-:W-:-:S04]  /*3f940*/  LOP3.LUT R17, R17, 0xfffeffff, RZ, 0xc0, !PT ;  /* 0xfffeffff11117812 */ /* 0x000fc800078ec0ff */
[----:B------:R-:W-:Y:S02]  /*3f950*/  @P2 LOP3.LUT R17, R17, 0x10000, RZ, 0xfc, !PT ;  /* 0x0001000011112812 */ /* 0x000fe400078efcff */
[----:B------:R-:W-:Y:S01]  /*3f960*/  ISETP.LT.AND P0, PT, R23, UR46, !P0 ;  /* 0x0000002e17007c0c */ /* 0x000fe2000c701270 */
[----:B-1----:R-:W-:Y:S01]  /*3f970*/  VIADD R26, R26, UR4 ;  /* 0x000000041a1a7c36 */ /* 0x002fe20008000000 */
[----:B------:R-:W-:Y:S01]  /*3f980*/  LOP3.LUT R17, R17, 0xffff7fff, RZ, 0xc0, !PT ;  /* 0xffff7fff11117812 */ /* 0x000fe200078ec0ff */
[----:B------:R-:W-:Y:S01]  /*3f990*/  ULDC.64 UR4, c[0x0][0x228] ;  /* 0x00008a0000047ab9 */ /* 0x000fe20000000a00 */
        /* <DEDUP_REMOVED lines=26> */
[----:B------:R-:W-:-:S03]  /*3fb40*/  ULDC UR22, c[0x0][0x248] ;  /* 0x0000920000167ab9 */ /* 0x000fc60000000800 */
[----:B------:R-:W-:Y:S01]  /*3fb50*/  ISETP.LT.AND P3, PT, R153, UR27, !P0 ;  /* 0x0000001b99007c0c */ /* 0x000fe2000c761270 */
[----:B------:R1:W-:Y:S01]  /*3fb60*/  STL [R1+0x12d0], R26 ;  /* 0x0012d01a01007387 */ /* 0x0003e20000100800 */
[----:B------:R-:W-:Y:S01]  /*3fb70*/  ISETP.LT.AND P2, PT, R154, UR37, !P0 ;  /* 0x000000259a007c0c */ /* 0x000fe2000c741270 */
[----:B------:R-:W-:Y:S01]  /*3fb80*/  ULDC UR37, c[0x0][0x228] ;  /* 0x00008a0000257ab9 */ /* 0x000fe20000000800 */
        /* <DEDUP_REMOVED lines=17> */
[----:B------:R-:W-:Y:S02]  /*3fca0*/  ISETP.LT.AND P3, PT, R153, UR20, !P0 ;  /* 0x0000001499007c0c */ /* 0x000fe4000c761270 */
[----:B------:R-:W-:Y:S01]  /*3fcb0*/  ISETP.LT.AND P2, PT, R154, UR21, !P0 ;  /* 0x000000159a007c0c */ /* 0x000fe2000c741270 */
[----:B------:R-:W-:Y:S01]  /*3fcc0*/  ULDC.64 UR20, c[0x0][0x228] ;  /* 0x00008a0000147ab9 */ /* 0x000fe20000000a00 */
[----:B------:R-:W-:Y:S02]  /*3fcd0*/  LOP3.LUT R17, R17, 0xffffffdf, RZ, 0xc0, !PT ;  /* 0xffffffdf11117812 */ /* 0x000fe400078ec0ff */
[----:B------:R-:W-:Y:S01]  /*3fce0*/  ISETP.LT.AND P1, PT, R152, UR49, !P0 ;  /* 0x0000003198007c0c */ /* 0x000fe2000c721270 */
[----:B------:R1:W-:Y:S06]  /*3fcf0*/  STL [R1+0x12d4], R26 ;  /* 0x0012d41a01007387 */ /* 0x0003ec0000100800 */
[----:B------:R-:W-:Y:S01]  /*3fd00*/  @P3 LOP3.LUT R17, R17, 0x20, RZ, 0xfc, !PT ;  /* 0x0000002011113812 */ /* 0x000fe200078efcff */
[----:B------:R-:W-:Y:S01]  /*3fd10*/  VIADD R77, R22, 0x4c ;  /* 0x0000004c164d7836 */ /* 0x000fe20000000000 */
[----:B------:R-:W-:-:S02]  /*3fd20*/  ULDC UR49, c[0x0][0x228] ;  /* 0x00008a0000317ab9 */ /* 0x000fc40000000800 */
[----:B------:R-:W-:-:S04]  /*3fd30*/  LOP3.LUT R17, R17, 0xffffffef, RZ, 0xc0, !PT ;  /* 0xffffffef11117812 */ /* 0x000fc800078ec0ff */
[----:B------:R-:W-:Y:S02]  /*3fd40*/  @P2 LOP3.LUT R17, R17, 0x10, RZ, 0xfc, !PT ;  /* 0x0000001011112812 */ /* 0x000fe400078efcff */
[----:B------:R-:W-:Y:S01]  /*3fd50*/  ISETP.LT.AND P0, PT, R23, UR50, !P0 ;  /* 0x0000003217007c0c */ /* 0x000fe2000c701270 */
[----:B-1----:R-:W-:Y:S01]  /*3fd60*/  VIADD R26, R26, UR7 ;  /* 0x000000071a1a7c36 */ /* 0x002fe20008000000 */
[----:B------:R-:W-:Y:S01]  /*3fd70*/  LOP3.LUT R17, R17, 0xfffffff7, RZ, 0xc0, !PT ;  /* 0xfffffff711117812 */ /* 0x000fe200078ec0ff */
[----:B------:R-:W-:Y:S01]  /*3fd80*/  ULDC UR7, c[0x0][0x228] ;  /* 0x00008a0000077ab9 */ /* 0x000fe20000000800 */
[----:B------:R-:W-:Y:S01]  /*3fd90*/  LOP3.LUT R14, R14, 0x7fffffff, RZ, 0xc0, !PT ;  /* 0x7fffffff0e0e7812 */ /* 0x000fe200078ec0ff */
[----:B------:R-:W-:Y:S01]  /*3fda0*/  VIADD R78, R22, 0x4b ;  /* 0x0000004b164e7836 */ /* 0x000fe20000000000 */
[----:B------:R-:W-:Y:S01]  /*3fdb0*/  @P1 LOP3.LUT R17, R17, 0x8, RZ, 0xfc, !PT ;  /* 0x0000000811111812 */ /* 0x000fe200078efcff */
[----:B------:R-:W-:-:S03]  /*3fdc0*/  ULDC UR50, c[0x0][0x228] ;  /* 0x00008a0000327ab9 */ /* 0x000fc60000000800 */
[----:B------:R-:W-:-:S04]  /*3fdd0*/  LOP3.LUT R17, R17, 0xfffffffb, RZ, 0xc0, !PT ;  /* 0xfffffffb11117812 */ /* 0x000fc800078ec0ff */
[----:B------:R-:W-:Y:S02]  /*3fde0*/  @P0 LOP3.LUT R17, R17, 0x4, RZ, 0xfc, !PT ;  /* 0x0000000411110812 */ /* 0x000fe400078efcff */
[----:B------:R-:W-:-:S04]  /*3fdf0*/  ISETP.GE.AND P0, PT, R61, UR21, PT ;  /* 0x000000153d007c0c */ /* 0x000fc8000bf06270 */
[----:B------:R-:W-:Y:S01]  /*3fe00*/  ISETP.LT.AND P1, PT, R152, UR48, !P0 ;  /* 0x0000003098007c0c */ /* 0x000fe2000c721270 */
[----:B------:R1:W-:Y:S01]  /*3fe10*/  STL [R1+0x12d8], R26 ;  /* 0x0012d81a01007387 */ /* 0x0003e20000100800 */
[----:B------:R-:W-:Y:S01]  /*3fe20*/  ISETP.LT.AND P3, PT, R153, UR20, !P0 ;  /* 0x0000001499007c0c */ /* 0x000fe2000c761270 */
[----:B------:R-:W-:Y:S01]  /*3fe30*/  ULDC.64 UR20, c[0x0][0x228] ;  /* 0x00008a0000147ab9 */ /* 0x000fe20000000a00 */
[----:B------:R-:W-:Y:S01]  /*3fe40*/  ISETP.LT.AND P2, PT, R154, UR14, !P0 ;  /* 0x0000000e9a007c0c */ /* 0x000fe2000c741270 */
[----:B------:R-:W-:Y:S01]  /*3fe50*/  ULDC UR14, c[0x0][0x248] ;  /* 0x00009200000e7ab9 */ /* 0x000fe20000000800 */
[----:B------:R-:W-:Y:S01]  /*3fe60*/  ISETP.LT.AND P0, PT, R23, UR51, !P0 ;  /* 0x0000003317007c0c */ /* 0x000fe2000c701270 */
[----:B------:R-:W-:Y:S01]  /*3fe70*/  ULDC UR51, c[0x0][0x228] ;  /* 0x00008a0000337ab9 */ /* 0x000fe20000000800 */
[----:B------:R-:W-:Y:S01]  /*3fe80*/  LOP3.LUT R17, R17, 0xfffffffd, RZ, 0xc0, !PT ;  /* 0xfffffffd11117812 */ /* 0x000fe200078ec0ff */
[----:B------:R-:W-:-:S04]  /*3fe90*/  ULDC UR48, c[0x0][0x228] ;  /* 0x00008a0000307ab9 */ /* 0x000fc80000000800 */
[----:B------:R-:W-:-:S04]  /*3fea0*/  @P1 LOP3.LUT R16, R16, 0x80000000, RZ, 0xfc, !PT ;  /* 0x8000000010101812 */ /* 0x000fc800078efcff */
[----:B------:R-:W-:-:S04]  /*3feb0*/  LOP3.LUT R16, R16, 0xbfffffff, RZ, 0xc0, !PT ;  /* 0xbfffffff10107812 */ /* 0x000fc800078ec0ff */
[----:B------:R-:W-:Y:S02]  /*3fec0*/  @P0 LOP3.LUT R16, R16, 0x40000000, RZ, 0xfc, !PT ;  /* 0x4000000010100812 */ /* 0x000fe400078efcff */
[----:B------:R-:W-:Y:S01]  /*3fed0*/  ISETP.GE.AND P0, PT, R62, UR21, PT ;  /* 0x000000153e007c0c */ /* 0x000fe2000bf06270 */
[----:B-1----:R-:W-:Y:S01]  /*3fee0*/  VIADD R26, R26, UR14 ;  /* 0x0000000e1a1a7c36 */ /* 0x002fe20008000000 */
[----:B------:R-:W-:Y:S01]  /*3fef0*/  @P3 LOP3.LUT R17, R17, 0x2, RZ, 0xfc, !PT ;  /* 0x0000000211113812 */ /* 0x000fe200078efcff */
[----:B------:R-:W-:Y:S01]  /*3ff00*/  ULDC UR14, c[0x0][0x248] ;  /* 0x00009200000e7ab9 */ /* 0x000fe20000000800 */
[----:B------:R-:W-:Y:S01]  /*3ff10*/  ISETP.LT.AND P3, PT, R153, UR20, !P0 ;  /* 0x0000001499007c0c */ /* 0x000fe2000c761270 */
[----:B------:R-:W-:Y:S01]  /*3ff20*/  ULDC UR21, c[0x0][0x228] ;  /* 0x00008a0000157ab9 */ /* 0x000fe20000000800 */
[----:B------:R-:W-:Y:S02]  /*3ff30*/  LOP3.LUT R17, R17, 0xfffffffe, RZ, 0xc0, !PT ;  /* 0xfffffffe11117812 */ /* 0x000fe400078ec0ff */
[----:B------:R-:W-:-:S02]  /*3ff40*/  LOP3.LUT R16, R16, 0xdfffffff, RZ, 0xc0, !PT ;  /* 0xdfffffff10107812 */ /* 0x000fc400078ec0ff */
[----:B------:R-:W-:Y:S01]  /*3ff50*/  ISETP.LT.AND P1, PT, R152, UR58, !P0 ;  /* 0x0000003a98007c0c */ /* 0x000fe2000c721270 */
[----:B------:R1:W-:Y:S01]  /*3ff60*/  STL [R1+0x12dc], R26 ;  /* 0x0012dc1a01007387 */ /* 0x0003e20000100800 */
[----:B------:R-:W-:Y:S01]  /*3ff70*/  @P2 LOP3.LUT R17, R17, 0x1, RZ, 0xfc, !PT ;  /* 0x0000000111112812 */ /* 0x000fe200078efcff */
[----:B------:R-:W-:Y:S01]  /*3ff80*/  ULDC UR58, c[0x0][0x228] ;  /* 0x00008a00003a7ab9 */ /* 0x000fe20000000800 */
[----:B------:R-:W-:Y:S01]  /*3ff90*/  ISETP.LT.AND P2, PT, R154, UR59, !P0 ;  /* 0x0000003b9a007c0c */ /* 0x000fe2000c741270 */
[----:B------:R-:W-:Y:S01]  /*3ffa0*/  ULDC UR59, c[0x0][0x228] ;  /* 0x00008a00003b7ab9 */ /* 0x000fe20000000800 */
[----:B------:R-:W-:Y:S01]  /*3ffb0*/  ULDC UR20, c[0x0][0x228] ;  /* 0x00008a0000147ab9 */ /* 0x000fe20000000800 */
[----:B------:R-:W-:-:S04]  /*3ffc0*/  @P3 LOP3.LUT R16, R16, 0x20000000, RZ, 0xfc, !PT ;  /* 0x2000000010103812 */ /* 0x000fc800078efcff */
[----:B------:R-:W-:Y:S02]  /*3ffd0*/  LOP3.LUT R16, R16, 0xefffffff, RZ, 0xc0, !PT ;  /* 0xefffffff10107812 */ /* 0x000fe400078ec0ff */
[----:B------:R-:W-:Y:S01]  /*3ffe0*/  ISETP.LT.AND P0, PT, R23, UR57, !P0 ;  /* 0x0000003917007c0c */ /* 0x000fe2000c701270 */
[----:B-1----:R-:W-:Y:S01]  /*3fff0*/  VIADD R26, R26, UR14 ;  /* 0x0000000e1a1a7c36 */ /* 0x002fe20008000000 */
[----:B------:R-:W-:Y:S01]  /*40000*/  ULDC UR14, c[0x0][0x248] ;  /* 0x00009200000e7ab9 */ /* 0x000fe20000000800 */
        /* <DEDUP_REMOVED lines=9> */
[C---:B------:R-:W-:Y:S01]  /*400a0*/  VIADD R79, R22.reuse, 0x4a ;  /* 0x0000004a164f7836 */ /* 0x040fe20000000000 */
[----:B------:R-:W-:Y:S01]  /*400b0*/  ISETP.LT.AND P3, PT, R153, UR55, !P0 ;  /* 0x0000003799007c0c */ /* 0x000fe2000c761270 */
[----:B------:R-:W-:Y:S01]  /*400c0*/  VIADD R80, R22, 0x49 ;  /* 0x0000004916507836 */ /* 0x000fe20000000000 */
[----:B------:R-:W-:Y:S01]  /*400d0*/  ISETP.LT.AND P2, PT, R154, UR54, !P0 ;  /* 0x000000369a007c0c */ /* 0x000fe2000c741270 */
[----:B------:R-:W-:Y:S01]  /*400e0*/  VIADD R81, R22, 0x48 ;  /* 0x0000004816517836 */ /* 0x000fe20000000000 */
[----:B------:R-:W-:Y:S01]  /*400f0*/  ISETP.LT.AND P1, PT, R152, UR11, !P0 ;  /* 0x0000000b98007c0c */ /* 0x000fe2000c721270 */
[----:B------:R-:W-:Y:S01]  /*40100*/  ULDC UR11, c[0x0][0x248] ;  /* 0x00009200000b7ab9 */ /* 0x000fe20000000800 */
[C---:B------:R-:W-:Y:S01]  /*40110*/  VIADD R82, R22.reuse, 0x47 ;  /* 0x0000004716527836 */ /* 0x040fe20000000000 */
[----:B------:R-:W-:Y:S01]  /*40120*/  ULDC UR56, c[0x0][0x228] ;  /* 0x00008a0000387ab9 */ /* 0x000fe20000000800 */
[----:B------:R-:W-:Y:S01]  /*40130*/  VIADD R83, R22, 0x46 ;  /* 0x0000004616537836 */ /* 0x000fe20000000000 */
[----:B------:R-:W-:-:S04]  /*40140*/  ULDC UR55, c[0x0][0x22c] ;  /* 0x00008b0000377ab9 */ /* 0x000fc80000000800 */
        /* <DEDUP_REMOVED lines=21> */
[----:B------:R-:W-:-:S09]  /*402a0*/  ISETP.LT.AND P1, PT, R152, UR15, !P0 ;  /* 0x0000000f98007c0c */ /* 0x000fd2000c721270 */
        /* <DEDUP_REMOVED lines=115> */
[----:B------:R-:W-:Y:S01]  /*409e0*/  VIADD R85, R22, 0x44 ;  /* 0x0000004416557836 */ /* 0x000fe20000000000 */
[----:B------:R-:W-:Y:S01]  /*409f0*/  LOP3.LUT R15, R15, 0xdfffffff, RZ, 0xc0, !PT ;  /* 0xdfffffff0f0f7812 */ /* 0x000fe200078ec0ff */
[----:B------:R-:W-:Y:S01]  /*40a00*/  ULDC UR13, c[0x0][0x228] ;  /* 0x00008a00000d7ab9 */ /* 0x000fe20000000800 */
[----:B------:R-:W-:-:S02]  /*40a10*/  @P2 LOP3.LUT R16, R16, 0x1, RZ, 0xfc, !PT ;  /* 0x0000000110102812 */ /* 0x000fc400078efcff */
[----:B------:R-:W-:Y:S02]  /*40a20*/  ISETP.LT.AND P2, PT, R154, UR31, !P0 ;  /* 0x0000001f9a007c0c */ /* 0x000fe4000c741270 */
[----:B------:R-:W-:Y:S01]  /*40a30*/  ISETP.LT.AND P1, PT, R152, UR30, !P0 ;  /* 0x0000001e98007c0c */ /* 0x000fe2000c721270 */
[----:B-1----:R-:W-:Y:S02]  /*40a40*/  VIADD R26, R26, UR12 ;  /* 0x0000000c1a1a7c36 */ /* 0x002fe40008000000 */
[----:B------:R-:W-:Y:S01]  /*40a50*/  @P3 LOP3.LUT R15, R15, 0x20000000, RZ, 0xfc, !PT ;  /* 0x200000000f0f3812 */ /* 0x000fe200078efcff */
[----:B------:R-:W-:Y:S01]  /*40a60*/  ULDC UR12, c[0x0][0x248] ;  /* 0x00009200000c7ab9 */ /* 0x000fe20000000800 */
[----:B------:R-:W-:Y:S01]  /*40a70*/  LOP3.LUT R13, R13, 0x7fffffff, RZ, 0xc0, !PT ;  /* 0x7fffffff0d0d7812 */ /* 0x000fe200078ec0ff */
[----:B------:R-:W-:Y:S01]  /*40a80*/  VIADD R86, R22, 0x43 ;  /* 0x0000004316567836 */ /* 0x000fe20000000000 */
[----:B------:R-:W-:Y:S01]  /*40a90*/  LOP3.LUT R15, R15, 0xefffffff, RZ, 0xc0, !PT ;  /* 0xefffffff0f0f7812 */ /* 0x000fe200078ec0ff */
[----:B------:R-:W-:Y:S01]  /*40aa0*/  ULDC UR30, c[0x0][0x228] ;  /* 0x00008a00001e7ab9 */ /* 0x000fe20000000800 */
[----:B------:R-:W-:-:S02]  /*40ab0*/  ULDC UR31, c[0x0][0x228] ;  /* 0x00008a00001f7ab9 */ /* 0x000fc40000000800 */
        /* <DEDUP_REMOVED lines=13> */
[----:B------:R-:W-:Y:S01]  /*40b90*/  VIADD R87, R22, 0x42 ;  /* 0x0000004216577836 */ /* 0x000fe20000000000 */
[----:B------:R-:W-:Y:S01]  /*40ba0*/  ISETP.LT.AND P2, PT, R154, UR33, !P0 ;  /* 0x000000219a007c0c */ /* 0x000fe2000c741270 */
[----:B------:R-:W-:Y:S01]  /*40bb0*/  VIADD R88, R22, 0x41 ;  /* 0x0000004116587836 */ /* 0x000fe20000000000 */
[----:B------:R-:W-:Y:S01]  /*40bc0*/  ISETP.LT.AND P1, PT, R152, UR26, !P0 ;  /* 0x0000001a98007c0c */ /* 0x000fe2000c721270 */
[----:B------:R1:W-:Y:S01]  /*40bd0*/  STL [R1+0x130c], R26 ;  /* 0x00130c1a01007387 */ /* 0x0003e20000100800 */
[----:B------:R-:W-:Y:S01]  /*40be0*/  ULDC UR34, c[0x0][0x22c] ;  /* 0x00008b0000227ab9 */ /* 0x000fe20000000800 */
[----:B------:R-:W-:-:S06]  /*40bf0*/  ULDC UR35, c[0x0][0x228] ;  /* 0x00008a0000237ab9 */ /* 0x000fcc0000000800 */
        /* <DEDUP_REMOVED lines=15> */
[----:B------:R-:W-:Y:S01]  /*40cf0*/  ULDC UR4, c[0x0][0x248] ;  /* 0x0000920000047ab9 */ /* 0x000fe20000000800 */
[----:B------:R-:W-:Y:S02]  /*40d00*/  LOP3.LUT R15, R15, 0xffdfffff, RZ, 0xc0, !PT ;  /* 0xffdfffff0f0f7812 */ /* 0x000fe400078ec0ff */
[----:B------:R-:W-:Y:S01]  /*40d10*/  ISETP.LT.AND P1, PT, R152, UR38, !P0 ;  /* 0x0000002698007c0c */ /* 0x000fe2000c721270 */
[----:B-1----:R-:W-:-:S06]  /*40d20*/  VIADD R26, R26, UR4 ;  /* 0x000000041a1a7c36 */ /* 0x002fcc0008000000 */
[----:B------:R-:W-:Y:S01]  /*40d30*/  @P3 LOP3.LUT R15, R15, 0x200000, RZ, 0xfc, !PT ;  /* 0x002000000f0f3812 */ /* 0x000fe200078efcff */
[----:B------:R-:W-:Y:S01]  /*40d40*/  ULDC.64 UR4, c[0x0][0x228] ;  /* 0x00008a0000047ab9 */ /* 0x000fe20000000a00 */
[----:B------:R-:W-:Y:S02]  /*40d50*/  ULDC UR38, c[0x0][0x228] ;  /* 0x00008a0000267ab9 */ /* 0x000fe40000000800 */
[----:B------:R-:W-:-:S04]  /*40d60*/  LOP3.LUT R15, R15, 0xffefffff, RZ, 0xc0, !PT ;  /* 0xffefffff0f0f7812 */ /* 0x000fc800078ec0ff */
[----:B------:R-:W-:Y:S02]  /*40d70*/  @P2 LOP3.LUT R15, R15, 0x100000, RZ, 0xfc, !PT ;  /* 0x001000000f0f2812 */ /* 0x000fe400078efcff */
[----:B------:R-:W-:Y:S01]  /*40d80*/  ISETP.LT.AND P0, PT, R23, UR37, !P0 ;  /* 0x0000002517007c0c */ /* 0x000fe2000c701270 */
[----:B------:R1:W-:Y:S01]  /*40d90*/  STL [R1+0x131c], R26 ;  /* 0x00131c1a01007387 */ /* 0x0003e20000100800 */
[----:B------:R-:W-:Y:S01]  /*40da0*/  LOP3.LUT R15, R15, 0xfff7ffff, RZ, 0xc0, !PT ;  /* 0xfff7ffff0f0f7812 */ /* 0x000fe200078ec0ff */
[----:B------:R-:W-:Y:S01]  /*40db0*/  VIADD R89, R22, 0x40 ;  /* 0x0000004016597836 */ /* 0x000fe20000000000 */
[----:B------:R-:W-:Y:S02]  /*40dc0*/  ULDC UR37, c[0x0][0x228] ;  /* 0x00008a0000257ab9 */ /* 0x000fe40000000800 */
[----:B------:R-:W-:-:S04]  /*40dd0*/  @P1 LOP3.LUT R15, R15, 0x80000, RZ, 0xfc, !PT ;  /* 0x000800000f0f1812 */ /* 0x000fc800078efcff */
[----:B------:R-:W-:-:S04]  /*40de0*/  LOP3.LUT R15, R15, 0xfffbffff, RZ, 0xc0, !PT ;  /* 0xfffbffff0f0f7812 */ /* 0x000fc800078ec0ff */
[----:B------:R-:W-:Y:S02]  /*40df0*/  @P0 LOP3.LUT R15, R15, 0x40000, RZ, 0xfc, !PT ;  /* 0x000400000f0f0812 */ /* 0x000fe400078efcff */
[----:B------:R-:W-:-:S04]  /*40e00*/  ISETP.GE.AND P0, PT, R73, UR5, PT ;  /* 0x0000000549007c0c */ /* 0x000fc8000bf06270 */
[----:B------:R-:W-:Y:S01]  /*40e10*/  ISETP.LT.AND P3, PT, R153, UR4, !P0 ;  /* 0x0000000499007c0c */ /* 0x000fe2000c761270 */
[----:B------:R-:W-:Y:S01]  /*40e20*/  ULDC UR4, c[0x0][0x248] ;  /* 0x0000920000047ab9 */ /* 0x000fe20000000800 */
[----:B------:R-:W-:Y:S02]  /*40e30*/  ISETP.LT.AND P2, PT, R154, UR36, !P0 ;  /* 0x000000249a007c0c */ /* 0x000fe4000c741270 */
[----:B------:R-:W-:Y:S02]  /*40e40*/  LOP3.LUT R15, R15, 0xfffdffff, RZ, 0xc0, !PT ;  /* 0xfffdffff0f0f7812 */ /* 0x000fe400078ec0ff */
[----:B------:R-:W-:Y:S01]  /*40e50*/  ISETP.LT.AND P1, PT, R152, UR27, !P0 ;  /* 0x0000001b98007c0c */ /* 0x000fe2000c721270 */
[----:B-1----:R-:W-:Y:S01]  /*40e60*/  VIADD R26, R26, UR4 ;  /* 0x000000041a1a7c36 */ /* 0x002fe20008000000 */
[----:B------:R-:W-:-:S05]  /*40e70*/  ULDC UR36, c[0x0][0x248] ;  /* 0x0000920000247ab9 */ /* 0x000fca0000000800 */
        /* <DEDUP_REMOVED lines=14> */
[----:B------:R-:W-:Y:S02]  /*40f60*/  ISETP.LT.AND P3, PT, R153, UR4, !P0 ;  /* 0x0000000499007c0c */ /* 0x000fe4000c761270 */
[----:B------:R-:W-:Y:S02]  /*40f70*/  ISETP.LT.AND P2, PT, R154, UR40, !P0 ;  /* 0x000000289a007c0c */ /* 0x000fe4000c741270 */
[----:B------:R-:W-:Y:S02]  /*40f80*/  LOP3.LUT R15, R15, 0xffffdfff, RZ, 0xc0, !PT ;  /* 0xffffdfff0f0f7812 */ /* 0x000fe400078ec0ff */
[----:B------:R-:W-:Y:S01]  /*40f90*/  ISETP.LT.AND P1, PT, R152, UR39, !P0 ;  /* 0x0000002798007c0c */ /* 0x000fe2000c721270 */
[----:B-1----:R-:W-:Y:S01]  /*40fa0*/  VIADD R26, R26, UR5 ;  /* 0x000000051a1a7c36 */ /* 0x002fe20008000000 */
[----:B------:R-:W-:Y:S01]  /*40fb0*/  ULDC UR4, c[0x0][0x228] ;  /* 0x00008a0000047ab9 */ /* 0x000fe20000000800 */
[----:B------:R-:W-:-:S04]  /*40fc0*/  ULDC UR40, c[0x0][0x228] ;  /* 0x00008a0000287ab9 */ /* 0x000fc80000000800 */
[----:B------:R-:W-:Y:S01]  /*40fd0*/  @P3 LOP3.LUT R15, R15, 0x2000, RZ, 0xfc, !PT ;  /* 0x000020000f0f3812 */ /* 0x000fe200078efcff */
[----:B------:R-:W-:Y:S01]  /*40fe0*/  ULDC UR5, c[0x0][0x228] ;  /* 0x00008a0000057ab9 */ /* 0x000fe20000000800 */
        /* <DEDUP_REMOVED lines=17> */
[----:B------:R-:W-:Y:S01]  /*41100*/  ULDC UR41, c[0x0][0x228] ;  /* 0x00008a0000297ab9 */ /* 0x000fe20000000800 */
[----:B------:R-:W-:Y:S01]  /*41110*/  ISETP.LT.AND P1, PT, R152, UR46, !P0 ;  /* 0x0000002e98007c0c */ /* 0x000fe2000c721270 */
[----:B------:R1:W-:Y:S01]  /*41120*/  STL [R1+0x133c], R26 ;  /* 0x00133c1a01007387 */ /* 0x0003e20000100800 */
[----:B------:R-:W-:Y:S01]  /*41130*/  VIADD R91, R22, 0x3e ;  /* 0x0000003e165b7836 */ /* 0x000fe20000000000 */
[----:B------:R-:W-:-:S06]  /*41140*/  ULDC UR43, c[0x0][0x228] ;  /* 0x00008a00002b7ab9 */ /* 0x000fcc0000000800 */
[----:B------:R-:W-:Y:S01]  /*41150*/  @P3 LOP3.LUT R15, R15, 0x200, RZ, 0xfc, !PT ;  /* 0x000002000f0f3812 */ /* 0x000fe200078efcff */
[----:B------:R-:W-:Y:S01]  /*41160*/  ULDC UR46, c[0x0][0x228] ;  /* 0x00008a00002e7ab9 */ /* 0x000fe20000000800 */
[----:B------:R-:W-:Y:S02]  /*41170*/  ULDC UR42, c[0x0][0x22c] ;  /* 0x00008b00002a7ab9 */ /* 0x000fe40000000800 */
[----:B------:R-:W-:-:S04]  /*41180*/  LOP3.LUT R15, R15, 0xfffffeff, RZ, 0xc0, !PT ;  /* 0xfffffeff0f0f7812 */ /* 0x000fc800078ec0ff */
[----:B------:R-:W-:Y:S02]  /*41190*/  @P2 LOP3.LUT R15, R15, 0x100, RZ, 0xfc, !PT ;  /* 0x000001000f0f2812 */ /* 0x000fe400078efcff */
[----:B------:R-:W-:Y:S01]  /*411a0*/  ISETP.LT.AND P0, PT, R23, UR45, !P0 ;  /* 0x0000002d17007c0c */ /* 0x000fe2000c701270 */
[----:B------:R-:W-:Y:S01]  /*411b0*/  VIADD R92, R22, 0x3d ;  /* 0x0000003d165c7836 */ /* 0x000fe20000000000 */
        /* <DEDUP_REMOVED lines=30> */
[----:B------:R-:W-:Y:S01]  /*413a0*/  VIADD R93, R22, 0x3c ;  /* 0x0000003c165d7836 */ /* 0x000fe20000000000 */
[----:B------:R-:W-:Y:S01]  /*413b0*/  ISETP.LT.AND P0, PT, R23, UR47, !P0 ;  /* 0x0000002f17007c0c */ /* 0x000fe2000c701270 */
[----:B------:R-:W-:Y:S01]  /*413c0*/  ULDC UR48, c[0x0][0x228] ;  /* 0x00008a0000307ab9 */ /* 0x000fe20000000800 */
[----:B------:R-:W-:Y:S01]  /*413d0*/  LOP3.LUT R15, R15, 0xfffffffd, RZ, 0xc0, !PT ;  /* 0xfffffffd0f0f7812 */ /* 0x000fe200078ec0ff */
[----:B------:R-:W-:Y:S01]  /*413e0*/  ULDC UR49, c[0x0][0x228] ;  /* 0x00008a0000317ab9 */ /* 0x000fe20000000800 */
[----:B------:R-:W-:-:S03]  /*413f0*/  ULDC UR47, c[0x0][0x228] ;  /* 0x00008a00002f7ab9 */ /* 0x000fc60000000800 */
        /* <DEDUP_REMOVED lines=35> */
[----:B------:R-:W-:Y:S02]  /*41630*/  ISETP.LT.AND P2, PT, R154, UR29, !P0 ;  /* 0x0000001d9a007c0c */ /* 0x000fe4000c741270 */
[----:B------:R-:W-:Y:S01]  /*41640*/  LOP3.LUT R12, R12, 0x7fffffff, RZ, 0xc0, !PT ;  /* 0x7fffffff0c0c7812 */ /* 0x000fe200078ec0ff */
[----:B------:R-:W-:Y:S01]  /*41650*/  VIADD R94, R22, 0x3b ;  /* 0x0000003b165e7836 */ /* 0x000fe20000000000 */
[----:B------:R-:W-:Y:S01]  /*41660*/  ISETP.LT.AND P1, PT, R152, UR15, !P0 ;  /* 0x0000000f98007c0c */ /* 0x000fe2000c721270 */
[----:B------:R-:W-:-:S06]  /*41670*/  ULDC UR29, c[0x0][0x228] ;  /* 0x00008a00001d7ab9 */ /* 0x000fcc0000000800 */
        /* <DEDUP_REMOVED lines=20> */
[----:B------:R-:W-:Y:S01]  /*417c0*/  ULDC UR52, c[0x0][0x228] ;  /* 0x00008a0000347ab9 */ /* 0x000fe20000000800 */
[----:B------:R-:W-:-:S02]  /*417d0*/  ULDC UR61, c[0x0][0x228] ;  /* 0x00008a00003d7ab9 */ /* 0x000fc40000000800 */
        /* <DEDUP_REMOVED lines=36> */
[----:B------:R-:W-:Y:S01]  /*41a20*/  VIADD R95, R22, 0x3a ;  /* 0x0000003a165f7836 */ /* 0x000fe20000000000 */
[----:B------:R-:W-:Y:S01]  /*41a30*/  ISETP.LT.AND P1, PT, R152, UR52, !P0 ;  /* 0x0000003498007c0c */ /* 0x000fe2000c721270 */
[----:B------:R-:W-:Y:S01]  /*41a40*/  ULDC UR52, c[0x0][0x228] ;  /* 0x00008a0000347ab9 */ /* 0x000fe20000000800 */
[----:B------:R-:W-:-:S05]  /*41a50*/  ULDC UR51, c[0x0][0x228] ;  /* 0x00008a0000337ab9 */ /* 0x000fca0000000800 */
        /* <DEDUP_REMOVED lines=19> */
[----:B------:R-:W-:Y:S01]  /*41b90*/  VIADD R98, R22, 0x37 ;  /* 0x0000003716627836 */ /* 0x000fe20000000000 */
[----:B------:R-:W-:Y:S01]  /*41ba0*/  ISETP.LT.AND P1, PT, R152, UR57, !P0 ;  /* 0x0000003998007c0c */ /* 0x000fe2000c721270 */
[----:B------:R-:W-:Y:S01]  /*41bb0*/  VIADD R99, R22, 0x36 ;  /* 0x0000003616637836 */ /* 0x000fe20000000000 */
[----:B------:R-:W-:-:S07]  /*41bc0*/  ULDC UR59, c[0x0][0x22c] ;  /* 0x00008b00003b7ab9 */ /* 0x000fce0000000800 */
        /* <DEDUP_REMOVED lines=8> */
[----:B------:R-:W-:Y:S01]  /*41c50*/  @P2 LOP3.LUT R14, R14, 0x100, RZ, 0xfc, !PT ;  /* 0x000001000e0e2812 */ /* 0x000fe200078efcff */
[----:B------:R-:W-:-:S03]  /*41c60*/  ULDC UR57, c[0x0][0x228] ;  /* 0x00008a0000397ab9 */ /* 0x000fc60000000800 */
        /* <DEDUP_REMOVED lines=13> */
[----:B------:R-:W-:-:S08]  /*41d40*/  ULDC UR55, c[0x0][0x228] ;  /* 0x00008a0000377ab9 */ /* 0x000fd00000000800 */
[----:B------:R-:W-:Y:S01]  /*41d50*/  @P3 LOP3.LUT R14, R14, 0x20, RZ, 0xfc, !PT ;  /* 0x000000200e0e3812 */ /* 0x000fe200078efcff */
[----:B-1----:R-:W-:Y:S01]  /*41d60*/  VIADD R26, R26, UR14 ;  /* 0x0000000e1a1a7c36 */ /* 0x002fe20008000000 */
[----:B------:R-:W-:Y:S01]  /*41d70*/  ISETP.LT.AND P0, PT, R23, UR28, !P0 ;  /* 0x0000001c17007c0c */ /* 0x000fe2000c701270 */
[----:B------:R-:W-:Y:S01]  /*41d80*/  ULDC.64 UR14, c[0x0][0x228] ;  /* 0x00008a00000e7ab9 */ /* 0x000fe20000000a00 */
[----:B------:R-:W-:Y:S02]  /*41d90*/  LOP3.LUT R14, R14, 0xffffffef, RZ, 0xc0, !PT ;  /* 0xffffffef0e0e7812 */ /* 0x000fe400078ec0ff */
[----:B------:R-:W-:Y:S01]  /*41da0*/  LOP3.LUT R11, R11, 0x7fffffff, RZ, 0xc0, !PT ;  /* 0x7fffffff0b0b7812 */ /* 0x000fe200078ec0ff */
[----:B------:R1:W-:Y:S01]  /*41db0*/  STL [R1+0x13ac], R26 ;  /* 0x0013ac1a01007387 */ /* 0x0003e20000100800 */
        /* <DEDUP_REMOVED lines=15> */
[----:B------:R-:W-:Y:S01]  /*41eb0*/  ISETP.LT.AND P2, PT, R154, UR12, !P0 ;  /* 0x0000000c9a007c0c */ /* 0x000fe2000c741270 */
[----:B------:R-:W-:Y:S01]  /*41ec0*/  ULDC UR12, c[0x0][0x248] ;  /* 0x00009200000c7ab9 */ /* 0x000fe20000000800 */
[----:B------:R-:W-:Y:S01]  /*41ed0*/  ISETP.LT.AND P0, PT, R23, UR25, !P0 ;  /* 0x0000001917007c0c */ /* 0x000fe2000c701270 */
[----:B-1----:R-:W-:Y:S01]  /*41ee0*/  VIADD R26, R26, UR12 ;  /* 0x0000000c1a1a7c36 */ /* 0x002fe20008000000 */
[----:B------:R-:W-:Y:S01]  /*41ef0*/  ULDC.64 UR12, c[0x0][0x228] ;  /* 0x00008a00000c7ab9 */ /* 0x000fe20000000a00 */
[----:B------:R-:W-:Y:S01]  /*41f00*/  LOP3.LUT R14, R14, 0xfffffffd, RZ, 0xc0, !PT ;  /* 0xfffffffd0e0e7812 */ /* 0x000fe200078ec0ff */
[----:B------:R-:W-:-:S03]  /*41f10*/  ULDC UR25, c[0x0][0x228] ;  /* 0x00008a0000197ab9 */ /* 0x000fc60000000800 */
[----:B------:R-:W-:-:S04]  /*41f20*/  @P1 LOP3.LUT R13, R13, 0x80000000, RZ, 0xfc, !PT ;  /* 0x800000000d0d1812 */ /* 0x000fc800078efcff */
        /* <DEDUP_REMOVED lines=17> */
[----:B------:R-:W-:Y:S01]  /*42040*/  VIADD R105, R22, 0x30 ;  /* 0x0000003016697836 */ /* 0x000fe20000000000 */
[----:B------:R-:W-:Y:S01]  /*42050*/  LOP3.LUT R13, R13, 0xefffffff, RZ, 0xc0, !PT ;  /* 0xefffffff0d0d7812 */ /* 0x000fe200078ec0ff */
[----:B------:R-:W-:-:S03]  /*42060*/  ULDC UR30, c[0x0][0x228] ;  /* 0x00008a00001e7ab9 */ /* 0x000fc60000000800 */
        /* <DEDUP_REMOVED lines=13> */
[----:B------:R-:W-:Y:S01]  /*42140*/  VIADD R106, R22, 0x2f ;  /* 0x0000002f166a7836 */ /* 0x000fe20000000000 */
[----:B------:R-:W-:Y:S01]  /*42150*/  LOP3.LUT R13, R13, 0xfdffffff, RZ, 0xc0, !PT ;  /* 0xfdffffff0d0d7812 */ /* 0x000fe200078ec0ff */
[----:B------:R-:W-:Y:S01]  /*42160*/  ULDC UR33, c[0x0][0x228] ;  /* 0x00008a0000217ab9 */ /* 0x000fe20000000800 */
[----:B------:R-:W-:Y:S01]  /*42170*/  ISETP.LT.AND P1, PT, R152, UR4, !P0 ;  /* 0x0000000498007c0c */ /* 0x000fe2000c721270 */
[----:B------:R-:W-:-:S06]  /*42180*/  ULDC UR4, c[0x0][0x248] ;  /* 0x0000920000047ab9 */ /* 0x000fcc0000000800 */
[----:B------:R-:W-:-:S04]  /*42190*/  @P3 LOP3.LUT R13, R13, 0x2000000, RZ, 0xfc, !PT ;  /* 0x020000000d0d3812 */ /* 0x000fc800078efcff */
[----:B------:R-:W-:-:S04]  /*421a0*/  LOP3.LUT R13, R13, 0xfeffffff, RZ, 0xc0, !PT ;  /* 0xfeffffff0d0d7812 */ /* 0x000fc800078ec0ff */
[----:B------:R-:W-:Y:S02]  /*421b0*/  @P2 LOP3.LUT R13, R13, 0x1000000, RZ, 0xfc, !PT ;  /* 0x010000000d0d2812 */ /* 0x000fe400078efcff */
[----:B------:R-:W-:Y:S02]  /*421c0*/  ISETP.LT.AND P0, PT, R23, UR5, !P0 ;  /* 0x0000000517007c0c */ /* 0x000fe4000c701270 */
        /* <DEDUP_REMOVED lines=13> */
[----:B------:R-:W-:Y:S01]  /*422a0*/  VIADD R107, R22, 0x2e ;  /* 0x0000002e166b7836 */ /* 0x000fe20000000000 */
[----:B------:R-:W-:-:S06]  /*422b0*/  ULDC UR35, c[0x0][0x22c] ;  /* 0x00008b0000237ab9 */ /* 0x000fcc0000000800 */
[----:B------:R-:W-:Y:S01]  /*422c0*/  @P3 LOP3.LUT R13, R13, 0x200000, RZ, 0xfc, !PT ;  /* 0x002000000d0d3812 */ /* 0x000fe200078efcff */
[----:B------:R-:W-:Y:S01]  /*422d0*/  ULDC UR7, c[0x0][0x228] ;  /* 0x00008a0000077ab9 */ /* 0x000fe20000000800 */
[----:B------:R-:W-:Y:S01]  /*422e0*/  VIADD R108, R22, 0x2d ;  /* 0x0000002d166c7836 */ /* 0x000fe20000000000 */
[----:B------:R-:W-:Y:S01]  /*422f0*/  ULDC UR38, c[0x0][0x228] ;  /* 0x00008a0000267ab9 */ /* 0x000fe20000000800 */
        /* <DEDUP_REMOVED lines=80> */
[----:B------:R-:W-:-:S07]  /*42800*/  ULDC UR45, c[0x0][0x228] ;  /* 0x00008a00002d7ab9 */ /* 0x000fce0000000800 */
        /* <DEDUP_REMOVED lines=36> */
[----:B------:R1:W-:Y:S01]  /*42a50*/  STL [R1+0x13b8], R26 ;  /* 0x0013b81a01007387 */ /* 0x0003e20000100800 */
[----:B------:R-:W-:Y:S01]  /*42a60*/  ISETP.LT.AND P1, PT, R152, UR29, !P0 ;  /* 0x0000001d98007c0c */ /* 0x000fe2000c721270 */
[----:B------:R-:W-:Y:S02]  /*42a70*/  ULDC UR29, c[0x0][0x228] ;  /* 0x00008a00001d7ab9 */ /* 0x000fe40000000800 */
        /* <DEDUP_REMOVED lines=32> */
[----:B------:R-:W-:Y:S01]  /*42c80*/  VIADD R157, R22, 0x2a ;  /* 0x0000002a169d7836 */ /* 0x000fe20000000000 */
[----:B------:R-:W-:-:S02]  /*42c90*/  ULDC UR51, c[0x0][0x228] ;  /* 0x00008a0000337ab9 */ /* 0x000fc40000000800 */
        /* <DEDUP_REMOVED lines=73> */
[----:B------:R-:W-:Y:S01]  /*43130*/  VIADD R160, R22, 0x27 ;  /* 0x0000002716a07836 */ /* 0x000fe20000000000 */
[----:B------:R-:W-:-:S05]  /*43140*/  ULDC UR61, c[0x0][0x228] ;  /* 0x00008a00003d7ab9 */ /* 0x000fca0000000800 */
        /* <DEDUP_REMOVED lines=26> */
[----:B------:R-:W-:Y:S01]  /*432f0*/  ULDC UR12, c[0x0][0x248] ;  /* 0x00009200000c7ab9 */ /* 0x000fe20000000800 */
[----:B------:R-:W-:-:S04]  /*43300*/  LOP3.LUT R12, R12, 0xfffffff7, RZ, 0xc0, !PT ;  /* 0xfffffff70c0c7812 */ /* 0x000fc800078ec0ff */
[----:B------:R-:W-:Y:S01]  /*43310*/  @P1 LOP3.LUT R12, R12, 0x8, RZ, 0xfc, !PT ;  /* 0x000000080c0c1812 */ /* 0x000fe200078efcff */
[----:B-1----:R-:W-:Y:S01]  /*43320*/  VIADD R26, R26, UR12 ;  /* 0x0000000c1a1a7c36 */ /* 0x002fe20008000000 */
[----:B------:R-:W-:Y:S02]  /*43330*/  ULDC.64 UR12, c[0x0][0x228] ;  /* 0x00008a00000c7ab9 */ /* 0x000fe40000000a00 */
        /* <DEDUP_REMOVED lines=12> */
[----:B------:R-:W-:Y:S01]  /*43400*/  VIADD R161, R22, 0x26 ;  /* 0x0000002616a17836 */ /* 0x000fe20000000000 */
[----:B------:R-:W-:-:S03]  /*43410*/  LOP3.LUT R0, R0, 0x7fffffff, RZ, 0xc0, !PT ;  /* 0x7fffffff00007812 */ /* 0x000fc600078ec0ff */
[----:B------:R-:W-:Y:S01]  /*43420*/  @P1 LOP3.LUT R11, R11, 0x80000000, RZ, 0xfc, !PT ;  /* 0x800000000b0b1812 */ /* 0x000fe200078efcff */
[----:B-1----:R-:W-:Y:S01]  /*43430*/  VIADD R26, R26, UR12 ;  /* 0x0000000c1a1a7c36 */ /* 0x002fe20008000000 */
[----:B------:R-:W-:Y:S01]  /*43440*/  ULDC.64 UR12, c[0x0][0x228] ;  /* 0x00008a00000c7ab9 */ /* 0x000fe20000000a00 */
[C---:B------:R-:W-:Y:S01]  /*43450*/  VIADD R162, R22.reuse, 0x25 ;  /* 0x0000002516a27836 */ /* 0x040fe20000000000 */
[----:B------:R-:W-:Y:S01]  /*43460*/  LOP3.LUT R11, R11, 0xbfffffff, RZ, 0xc0, !PT ;  /* 0xbfffffff0b0b7812 */ /* 0x000fe200078ec0ff */
[----:B------:R-:W-:Y:S01]  /*43470*/  VIADD R163, R22, 0x24 ;  /* 0x0000002416a37836 */ /* 0x000fe20000000000 */
[----:B------:R-:W-:Y:S02]  /*43480*/  ULDC UR14, c[0x0][0x228] ;  /* 0x00008a00000e7ab9 */ /* 0x000fe40000000800 */
[----:B------:R-:W-:Y:S02]  /*43490*/  @P0 LOP3.LUT R11, R11, 0x40000000, RZ, 0xfc, !PT ;  /* 0x400000000b0b0812 */ /* 0x000fe400078efcff */
[----:B------:R-:W-:-:S02]  /*434a0*/  ISETP.GE.AND P0, PT, R102, UR13, PT ;  /* 0x0000000d66007c0c */ /* 0x000fc4000bf06270 */
[----:B------:R-:W-:Y:S01]  /*434b0*/  @P3 LOP3.LUT R12, R12, 0x2, RZ, 0xfc, !PT ;  /* 0x000000020c0c3812 */ /* 0x000fe200078efcff */
[----:B------:R1:W-:Y:S01]  /*434c0*/  STL [R1+0x1388], R26 ;  /* 0x0013881a01007387 */ /* 0x0003e20000100800 */
[----:B------:R-:W-:Y:S01]  /*434d0*/  ISETP.LT.AND P3, PT, R153, UR12, !P0 ;  /* 0x0000000c99007c0c */ /* 0x000fe2000c761270 */
[----:B------:R-:W-:Y:S01]  /*434e0*/  VIADD R164, R22, 0x23 ;  /* 0x0000002316a47836 */ /* 0x000fe20000000000 */
[----:B------:R-:W-:Y:S01]  /*434f0*/  LOP3.LUT R12, R12, 0xfffffffe, RZ, 0xc0, !PT ;  /* 0xfffffffe0c0c7812 */ /* 0x000fe200078ec0ff */
[----:B------:R-:W-:Y:S01]  /*43500*/  ULDC UR13, c[0x0][0x228] ;  /* 0x00008a00000d7ab9 */ /* 0x000fe20000000800 */
[----:B------:R-:W-:Y:S01]  /*43510*/  LOP3.LUT R11, R11, 0xdfffffff, RZ, 0xc0, !PT ;  /* 0xdfffffff0b0b7812 */ /* 0x000fe200078ec0ff */
[----:B------:R-:W-:Y:S01]  /*43520*/  ULDC UR12, c[0x0][0x228] ;  /* 0x00008a00000c7ab9 */ /* 0x000fe20000000800 */
[----:B------:R-:W-:Y:S02]  /*43530*/  @P2 LOP3.LUT R12, R12, 0x1, RZ, 0xfc, !PT ;  /* 0x000000010c0c2812 */ /* 0x000fe400078efcff */
[----:B------:R-:W-:Y:S01]  /*43540*/  ISETP.LT.AND P2, PT, R154, UR19, !P0 ;  /* 0x000000139a007c0c */ /* 0x000fe2000c741270 */
[----:B------:R-:W-:Y:S01]  /*43550*/  VIADD R165, R22, 0x22 ;  /* 0x0000002216a57836 */ /* 0x000fe20000000000 */
[----:B------:R-:W-:Y:S01]  /*43560*/  ISETP.LT.AND P1, PT, R152, UR15, !P0 ;  /* 0x0000000f98007c0c */ /* 0x000fe2000c721270 */
[----:B------:R-:W-:-:S02]  /*43570*/  ULDC UR15, c[0x0][0x228] ;  /* 0x00008a00000f7ab9 */ /* 0x000fc40000000800 */
        /* <DEDUP_REMOVED lines=131> */
[----:B------:R-:W-:Y:S01]  /*43db0*/  ULDC.64 UR22, c[0x0][0x228] ;  /* 0x00008a0000167ab9 */ /* 0x000fe20000000a00 */
[----:B------:R-:W-:Y:S01]  /*43dc0*/  LOP3.LUT R11, R11, 0xffffffef, RZ, 0xc0, !PT ;  /* 0xffffffef0b0b7812 */ /* 0x000fe200078ec0ff */
[C---:B------:R-:W-:Y:S01]  /*43dd0*/  VIADD R172, R22.reuse, 0x82 ;  /* 0x0000008216ac7836 */ /* 0x040fe20000000000 */
[----:B------:R1:W-:Y:S01]  /*43de0*/  STL [R1+0x1360], R26 ;  /* 0x0013601a01007387 */ /* 0x0003e20000100800 */
[----:B------:R-:W-:Y:S01]  /*43df0*/  VIADD R171, R22, 0x1c ;  /* 0x0000001c16ab7836 */ /* 0x000fe20000000000 */
[----:B------:R-:W-:Y:S01]  /*43e00*/  @P2 LOP3.LUT R11, R11, 0x10, RZ, 0xfc, !PT ;  /* 0x000000100b0b2812 */ /* 0x000fe200078efcff */
[----:B------:R-:W-:Y:S01]  /*43e10*/  ULDC UR48, c[0x0][0x228] ;  /* 0x00008a0000307ab9 */ /* 0x000fe20000000800 */
[----:B------:R-:W-:-:S02]  /*43e20*/  ULDC UR47, c[0x0][0x228] ;  /* 0x00008a00002f7ab9 */ /* 0x000fc40000000800 */
[----:B------:R-:W-:-:S04]  /*43e30*/  LOP3.LUT R11, R11, 0xfffffff7, RZ, 0xc0, !PT ;  /* 0xfffffff70b0b7812 */ /* 0x000fc800078ec0ff */
        /* <DEDUP_REMOVED lines=19> */
[----:B------:R-:W-:Y:S01]  /*43f70*/  ISETP.GE.AND P0, PT, R156, UR23, PT ;  /* 0x000000179c007c0c */ /* 0x000fe2000bf06270 */
[----:B------:R-:W-:Y:S01]  /*43f80*/  ULDC UR23, c[0x0][0x248] ;  /* 0x0000920000177ab9 */ /* 0x000fe20000000800 */
[----:B------:R-:W-:Y:S02]  /*43f90*/  @P3 LOP3.LUT R11, R11, 0x2, RZ, 0xfc, !PT ;  /* 0x000000020b0b3812 */ /* 0x000fe400078efcff */
        /* <DEDUP_REMOVED lines=63> */
[----:B------:R-:W-:Y:S01]  /*44390*/  ULDC.64 UR20, c[0x0][0x228] ;  /* 0x00008a0000147ab9 */ /* 0x000fe20000000a00 */
        /* <DEDUP_REMOVED lines=12> */
[----:B------:R-:W-:-:S03]  /*44460*/  ULDC UR56, c[0x0][0x248] ;  /* 0x0000920000387ab9 */ /* 0x000fc60000000800 */
[----:B------:R-:W-:-:S04]  /*44470*/  @P1 LOP3.LUT R10, R10, 0x8000, RZ, 0xfc, !PT ;  /* 0x000080000a0a1812 */ /* 0x000fc800078efcff */
[----:B------:R-:W-:-:S04]  /*44480*/  LOP3.LUT R10, R10, 0xffffbfff, RZ, 0xc0, !PT ;  /* 0xffffbfff0a0a7812 */ /* 0x000fc800078ec0ff */
[----:B------:R-:W-:Y:S02]  /*44490*/  @P0 LOP3.LUT R10, R10, 0x4000, RZ, 0xfc, !PT ;  /* 0x000040000a0a0812 */ /* 0x000fe400078efcff */
[----:B------:R-:W-:-:S04]  /*444a0*/  ISETP.GE.AND P0, PT, R160, UR21, PT ;  /* 0x00000015a0007c0c */ /* 0x000fc8000bf06270 */
[----:B------:R-:W-:Y:S01]  /*444b0*/  ISETP.LT.AND P3, PT, R153, UR20, !P0 ;  /* 0x0000001499007c0c */ /* 0x000fe2000c761270 */
[----:B------:R1:W-:Y:S01]  /*444c0*/  STL [R1+0x1344], R26 ;  /* 0x0013441a01007387 */ /* 0x0003e20000100800 */
[----:B------:R-:W-:Y:S01]  /*444d0*/  ISETP.LT.AND P2, PT, R154, UR59, !P0 ;  /* 0x0000003b9a007c0c */ /* 0x000fe2000c741270 */
[----:B------:R-:W-:Y:S01]  /*444e0*/  ULDC.64 UR20, c[0x0][0x228] ;  /* 0x00008a0000147ab9 */ /* 0x000fe20000000a00 */
        /* <DEDUP_REMOVED lines=21> */
[----:B------:R-:W-:Y:S01]  /*44640*/  ULDC.64 UR34, c[0x0][0x228] ;  /* 0x00008a0000227ab9 */ /* 0x000fe20000000a00 */
        /* <DEDUP_REMOVED lines=9> */
[----:B------:R-:W-:Y:S02]  /*446e0*/  ULDC.64 UR22, c[0x0][0x228] ;  /* 0x00008a0000167ab9 */ /* 0x000fe40000000a00 */
[----:B------:R-:W-:Y:S01]  /*446f0*/  @P1 LOP3.LUT R10, R10, 0x80, RZ, 0xfc, !PT ;  /* 0x000000800a0a1812 */ /* 0x000fe200078efcff */
[----:B------:R1:W-:Y:S03]  /*44700*/  STL [R1+0x1334], R26 ;  /* 0x0013341a01007387 */ /* 0x0003e60000100800 */
[----:B------:R-:W-:-:S04]  /*44710*/  LOP3.LUT R10, R10, 0xffffffbf, RZ, 0xc0, !PT ;  /* 0xffffffbf0a0a7812 */ /* 0x000fc800078ec0ff */
[----:B------:R-:W-:Y:S01]  /*44720*/  @P0 LOP3.LUT R10, R10, 0x40, RZ, 0xfc, !PT ;  /* 0x000000400a0a0812 */ /* 0x000fe200078efcff */
[----:B-1----:R-:W-:Y:S01]  /*44730*/  VIADD R26, R26, UR38 ;  /* 0x000000261a1a7c36 */ /* 0x002fe20008000000 */
[----:B------:R-:W-:Y:S01]  /*44740*/  ISETP.GE.AND P0, PT, R162, UR36, PT ;  /* 0x00000024a2007c0c */ /* 0x000fe2000bf06270 */
[----:B------:R-:W-:-:S03]  /*44750*/  ULDC UR36, c[0x0][0x228] ;  /* 0x00008a0000247ab9 */ /* 0x000fc60000000800 */
[----:B------:R1:W-:Y:S01]  /*44760*/  STL [R1+0x1330], R26 ;  /* 0x0013301a01007387 */ /* 0x0003e20000100800 */
[----:B------:R-:W-:Y:S01]  /*44770*/  ISETP.LT.AND P3, PT, R153, UR61, !P0 ;  /* 0x0000003d99007c0c */ /* 0x000fe2000c761270 */
[----:B------:R-:W-:Y:S01]  /*44780*/  ULDC UR61, c[0x0][0x228] ;  /* 0x00008a00003d7ab9 */ /* 0x000fe20000000800 */
[----:B-1----:R-:W-:Y:S01]  /*44790*/  VIADD R26, R26, UR54 ;  /* 0x000000361a1a7c36 */ /* 0x002fe20008000000 */
[----:B------:R-:W-:Y:S01]  /*447a0*/  ISETP.LT.AND P2, PT, R154, UR39, !P0 ;  /* 0x000000279a007c0c */ /* 0x000fe2000c741270 */
[----:B------:R-:W-:-:S03]  /*447b0*/  ULDC.64 UR38, c[0x0][0x228] ;  /* 0x00008a0000267ab9 */ /* 0x000fc60000000a00 */
[----:B------:R1:W-:Y:S01]  /*447c0*/  STL [R1+0x1328], R26 ;  /* 0x0013281a01007387 */ /* 0x0003e20000100800 */
[----:B------:R-:W-:Y:S01]  /*447d0*/  LOP3.LUT R10, R10, 0xffffffdf, RZ, 0xc0, !PT ;  /* 0xffffffdf0a0a7812 */ /* 0x000fe200078ec0ff */
[----:B-1----:R-:W-:-:S04]  /*447e0*/  VIADD R26, R26, UR53 ;  /* 0x000000351a1a7c36 */ /* 0x002fc80008000000 */
[----:B------:R-:W-:Y:S01]  /*447f0*/  @P3 LOP3.LUT R10, R10, 0x20, RZ, 0xfc, !PT ;  /* 0x000000200a0a3812 */ /* 0x000fe200078efcff */
[----:B------:R1:W-:Y:S01]  /*44800*/  STL [R1+0x1324], R26 ;  /* 0x0013241a01007387 */ /* 0x0003e20000100800 */
[----:B------:R-:W-:Y:S02]  /*44810*/  ISETP.LT.AND P1, PT, R152, UR37, !P0 ;  /* 0x0000002598007c0c */ /* 0x000fe4000c721270 */
[----:B------:R-:W-:Y:S01]  /*44820*/  LOP3.LUT R10, R10, 0xffffffef, RZ, 0xc0, !PT ;  /* 0xffffffef0a0a7812 */ /* 0x000fe200078ec0ff */
[----:B-1----:R-:W-:-:S03]  /*44830*/  VIADD R26, R26, UR52 ;  /* 0x000000341a1a7c36 */ /* 0x002fc60008000000 */
[----:B------:R-:W-:Y:S02]  /*44840*/  @P2 LOP3.LUT R10, R10, 0x10, RZ, 0xfc, !PT ;  /* 0x000000100a0a2812 */ /* 0x000fe400078efcff */
[----:B------:R1:W-:Y:S01]  /*44850*/  STL [R1+0x1320], R26 ;  /* 0x0013201a01007387 */ /* 0x0003e20000100800 */
[----:B------:R-:W-:Y:S01]  /*44860*/  ISETP.LT.AND P0, PT, R23, UR36, !P0 ;  /* 0x0000002417007c0c */ /* 0x000fe2000c701270 */
[----:B------:R-:W-:Y:S01]  /*44870*/  ULDC.64 UR36, c[0x0][0x228] ;  /* 0x00008a0000247ab9 */ /* 0x000fe20000000a00 */
[----:B------:R-:W-:Y:S01]  /*44880*/  LOP3.LUT R10, R10, 0xfffffff7, RZ, 0xc0, !PT ;  /* 0xfffffff70a0a7812 */ /* 0x000fe200078ec0ff */
[----:B-1----:R-:W-:-:S05]  /*44890*/  VIADD R26, R26, UR55 ;  /* 0x000000371a1a7c36 */ /* 0x002fca0008000000 */
[----:B------:R1:W-:Y:S01]  /*448a0*/  STL [R1+0x1318], R26 ;  /* 0x0013181a01007387 */ /* 0x0003e20000100800 */
[----:B------:R-:W-:Y:S01]  /*448b0*/  @P1 LOP3.LUT R10, R10, 0x8, RZ, 0xfc, !PT ;  /* 0x000000080a0a1812 */ /* 0x000fe200078efcff */
[----:B-1----:R-:W-:-:S04]  /*448c0*/  VIADD R26, R26, UR56 ;  /* 0x000000381a1a7c36 */ /* 0x002fc80008000000 */
[----:B------:R-:W-:Y:S01]  /*448d0*/  VIADD R27, R26, UR57 ;  /* 0x000000391a1b7c36 */ /* 0x000fe20008000000 */
[----:B------:R1:W-:Y:S01]  /*448e0*/  STL [R1+0x1314], R26 ;  /* 0x0013141a01007387 */ /* 0x0003e20000100800 */
[----:B------:R-:W-:-:S03]  /*448f0*/  LOP3.LUT R10, R10, 0xfffffffb, RZ, 0xc0, !PT ;  /* 0xfffffffb0a0a7812 */ /* 0x000fc600078ec0ff */
[----:B-1----:R-:W2:Y:S01]  /*44900*/  LDL.LU R26, [R1+0x18dc] ;  /* 0x0018dc00011a7983 */ /* 0x002ea20000300800 */
[----:B------:R-:W-:Y:S02]  /*44910*/  @P0 LOP3.LUT R10, R10, 0x4, RZ, 0xfc, !PT ;  /* 0x000000040a0a0812 */ /* 0x000fe400078efcff */
[----:B------:R-:W-:Y:S01]  /*44920*/  ISETP.GE.AND P0, PT, R163, UR21, PT ;  /* 0x00000015a3007c0c */ /* 0x000fe2000bf06270 */
[----:B------:R-:W-:-:S03]  /*44930*/  ULDC UR21, c[0x0][0x228] ;  /* 0x00008a0000157ab9 */ /* 0x000fc60000000800 */
[----:B------:R-:W-:Y:S02]  /*44940*/  ISETP.LT.AND P1, PT, R153, UR20, !P0 ;  /* 0x0000001499007c0c */ /* 0x000fe4000c721270 */
[----:B------:R-:W-:Y:S02]  /*44950*/  ISETP.LT.AND P2, PT, R152, UR7, !P0 ;  /* 0x0000000798007c0c */ /* 0x000fe4000c741270 */
[----:B------:R-:W-:-:S09]  /*44960*/  LOP3.LUT R10, R10, 0xfffffffd, RZ, 0xc0, !PT ;  /* 0xfffffffd0a0a7812 */ /* 0x000fd200078ec0ff */
[----:B------:R-:W-:Y:S02]  /*44970*/  @P1 LOP3.LUT R10, R10, 0x2, RZ, 0xfc, !PT ;  /* 0x000000020a0a1812 */ /* 0x000fe400078efcff */
[----:B------:R-:W-:Y:S02]  /*44980*/  ISETP.LT.AND P1, PT, R23, UR61, !P0 ;  /* 0x0000003d17007c0c */ /* 0x000fe4000c721270 */
[----:B------:R-:W-:Y:S02]  /*44990*/  @P2 LOP3.LUT R0, R0, 0x80000000, RZ, 0xfc, !PT ;  /* 0x8000000000002812 */ /* 0x000fe400078efcff */
[----:B------:R-:W-:Y:S02]  /*449a0*/  ISETP.LT.AND P3, PT, R154, UR21, !P0 ;  /* 0x000000159a007c0c */ /* 0x000fe4000c761270 */
[----:B------:R-:W-:Y:S02]  /*449b0*/  LOP3.LUT R0, R0, 0xbfffffff, RZ, 0xc0, !PT ;  /* 0xbfffffff00007812 */ /* 0x000fe400078ec0ff */
[----:B------:R-:W-:-:S05]  /*449c0*/  ISETP.GE.AND P0, PT, R164, UR23, PT ;  /* 0x00000017a4007c0c */ /* 0x000fca000bf06270 */
[----:B------:R-:W-:Y:S02]  /*449d0*/  @P1 LOP3.LUT R0, R0, 0x40000000, RZ, 0xfc, !PT ;  /* 0x4000000000001812 */ /* 0x000fe400078efcff */
[----:B------:R-:W-:Y:S02]  /*449e0*/  ISETP.LT.AND P1, PT, R153, UR22, !P0 ;  /* 0x0000001699007c0c */ /* 0x000fe4000c721270 */
[----:B------:R-:W-:Y:S02]  /*449f0*/  LOP3.LUT R10, R10, 0xfffffffe, RZ, 0xc0, !PT ;  /* 0xfffffffe0a0a7812 */ /* 0x000fe400078ec0ff */
[----:B------:R-:W-:Y:S02]  /*44a00*/  LOP3.LUT R0, R0, 0xdfffffff, RZ, 0xc0, !PT ;  /* 0xdfffffff00007812 */ /* 0x000fe400078ec0ff */
[----:B------:R-:W-:Y:S02]  /*44a10*/  @P3 LOP3.LUT R10, R10, 0x1, RZ, 0xfc, !PT ;  /* 0x000000010a0a3812 */ /* 0x000fe400078efcff */
[----:B------:R-:W-:-:S02]  /*44a20*/  ISETP.LT.AND P3, PT, R154, UR13, !P0 ;  /* 0x0000000d9a007c0c */ /* 0x000fc4000c761270 */
[----:B------:R-:W-:-:S03]  /*44a30*/  ISETP.LT.AND P2, PT, R152, UR12, !P0 ;  /* 0x0000000c98007c0c */ /* 0x000fc6000c741270 */
[----:B------:R-:W-:-:S04]  /*44a40*/  @P1 LOP3.LUT R0, R0, 0x20000000, RZ, 0xfc, !PT ;  /* 0x2000000000001812 */ /* 0x000fc800078efcff */
[----:B------:R-:W-:-:S04]  /*44a50*/  LOP3.LUT R0, R0, 0xefffffff, RZ, 0xc0, !PT ;  /* 0xefffffff00007812 */ /* 0x000fc800078ec0ff */
[----:B------:R-:W-:Y:S02]  /*44a60*/  @P3 LOP3.LUT R0, R0, 0x10000000, RZ, 0xfc, !PT ;  /* 0x1000000000003812 */ /* 0x000fe400078efcff */
[----:B------:R-:W-:Y:S02]  /*44a70*/  ISETP.LT.AND P1, PT, R23, UR11, !P0 ;  /* 0x0000000b17007c0c */ /* 0x000fe4000c721270 */
[----:B------:R-:W-:-:S04]  /*44a80*/  LOP3.LUT R0, R0, 0xf7ffffff, RZ, 0xc0, !PT ;  /* 0xf7ffffff00007812 */ /* 0x000fc800078ec0ff */
[----:B------:R-:W-:Y:S02]  /*44a90*/  @P2 LOP3.LUT R0, R0, 0x8000000, RZ, 0xfc, !PT ;  /* 0x0800000000002812 */ /* 0x000fe400078efcff */
[----:B------:R-:W-:Y:S02]  /*44aa0*/  ISETP.GE.AND P0, PT, R165, UR16, PT ;  /* 0x00000010a5007c0c */ /* 0x000fe4000bf06270 */
[----:B------:R-:W-:-:S04]  /*44ab0*/  LOP3.LUT R0, R0, 0xfbffffff, RZ, 0xc0, !PT ;  /* 0xfbffffff00007812 */ /* 0x000fc800078ec0ff */
[----:B------:R-:W-:Y:S02]  /*44ac0*/  @P1 LOP3.LUT R0, R0, 0x4000000, RZ, 0xfc, !PT ;  /* 0x0400000000001812 */ /* 0x000fe400078efcff */
[----:B------:R-:W-:Y:S02]  /*44ad0*/  ISETP.LT.AND P1, PT, R153, UR15, !P0 ;  /* 0x0000000f99007c0c */ /* 0x000fe4000c721270 */
[----:B------:R-:W-:Y:S02]  /*44ae0*/  ISETP.LT.AND P3, PT, R154, UR14, !P0 ;  /* 0x0000000e9a007c0c */ /* 0x000fe4000c761270 */
[----:B------:R-:W-:Y:S02]  /*44af0*/  LOP3.LUT R0, R0, 0xfdffffff, RZ, 0xc0, !PT ;  /* 0xfdffffff00007812 */ /* 0x000fe400078ec0ff */
[----:B------:R-:W-:-:S07]  /*44b00*/  ISETP.LT.AND P2, PT, R152, UR19, !P0 ;  /* 0x0000001398007c0c */ /* 0x000fce000c741270 */
        /* <DEDUP_REMOVED lines=56> */
[----:B------:R-:W-:Y:S02]  /*44e90*/  LOP3.LUT R0, R0, 0xffffff7f, RZ, 0xc0, !PT ;  /* 0xffffff7f00007812 */ /* 0x000fe400078ec0ff */
[----:B------:R-:W-:Y:S02]  /*44ea0*/  ISETP.GE.AND P0, PT, R170, UR43, PT ;  /* 0x0000002baa007c0c */ /* 0x000fe4000bf06270 */
[----:B------:R-:W-:Y:S02]  /*44eb0*/  @P2 LOP3.LUT R0, R0, 0x80, RZ, 0xfc, !PT ;  /* 0x0000008000002812 */ /* 0x000fe400078efcff */
[----:B------:R-:W-:-:S02]  /*44ec0*/  ISETP.LT.AND P3, PT, R153, UR42, !P0 ;  /* 0x0000002a99007c0c */ /* 0x000fc4000c761270 */
[----:B------:R-:W-:-:S04]  /*44ed0*/  LOP3.LUT R0, R0, 0xffffffbf, RZ, 0xc0, !PT ;  /* 0xffffffbf00007812 */ /* 0x000fc800078ec0ff */
[----:B------:R-:W-:Y:S02]  /*44ee0*/  @P1 LOP3.LUT R0, R0, 0x40, RZ, 0xfc, !PT ;  /* 0x0000004000001812 */ /* 0x000fe400078efcff */
[----:B------:R-:W-:Y:S02]  /*44ef0*/  ISETP.LT.AND P2, PT, R154, UR41, !P0 ;  /* 0x000000299a007c0c */ /* 0x000fe4000c741270 */
[----:B------:R-:W-:-:S04]  /*44f00*/  LOP3.LUT R0, R0, 0xffffffdf, RZ, 0xc0, !PT ;  /* 0xffffffdf00007812 */ /* 0x000fc800078ec0ff */
[----:B------:R-:W-:Y:S02]  /*44f10*/  @P3 LOP3.LUT R0, R0, 0x20, RZ, 0xfc, !PT ;  /* 0x0000002000003812 */ /* 0x000fe400078efcff */
[----:B------:R-:W-:Y:S02]  /*44f20*/  ISETP.LT.AND P1, PT, R152, UR51, !P0 ;  /* 0x0000003398007c0c */ /* 0x000fe4000c721270 */
[----:B------:R-:W-:-:S04]  /*44f30*/  LOP3.LUT R0, R0, 0xfffffffb, RZ, 0xc0, !PT ;  /* 0xfffffffb00007812 */ /* 0x000fc800078ec0ff */
[----:B------:R-:W-:Y:S02]  /*44f40*/  @P2 LOP3.LUT R0, R0, 0x4, RZ, 0xfc, !PT ;  /* 0x0000000400002812 */ /* 0x000fe400078efcff */
[----:B------:R-:W-:Y:S02]  /*44f50*/  ISETP.LT.AND P0, PT, R23, UR50, !P0 ;  /* 0x0000003217007c0c */ /* 0x000fe4000c701270 */
[----:B------:R-:W-:Y:S01]  /*44f60*/  LOP3.LUT R0, R0, 0xfffffffd, RZ, 0xc0, !PT ;  /* 0xfffffffd00007812 */ /* 0x000fe200078ec0ff */
[----:B------:R1:W-:Y:S03]  /*44f70*/  STL [R1+0x1310], R27 ;  /* 0x0013101b01007387 */ /* 0x0003e60000100800 */
[----:B------:R-:W-:-:S04]  /*44f80*/  @P1 LOP3.LUT R0, R0, 0x2, RZ, 0xfc, !PT ;  /* 0x0000000200001812 */ /* 0x000fc800078efcff */
[----:B------:R-:W-:Y:S01]  /*44f90*/  LOP3.LUT R0, R0, 0xfffffffe, RZ, 0xc0, !PT ;  /* 0xfffffffe00007812 */ /* 0x000fe200078ec0ff */
[----:B-1----:R-:W-:-:S03]  /*44fa0*/  VIADD R27, R27, UR58 ;  /* 0x0000003a1b1b7c36 */ /* 0x002fc60008000000 */
[----:B------:R-:W-:Y:S02]  /*44fb0*/  @P0 LOP3.LUT R0, R0, 0x1, RZ, 0xfc, !PT ;  /* 0x0000000100000812 */ /* 0x000fe400078efcff */
[----:B--2---:R-:W-:Y:S01]  /*44fc0*/  ISETP.GE.AND P0, PT, R172, R26, PT ;  /* 0x0000001aac00720c */ /* 0x004fe20003f06270 */
[----:B------:R1:W-:Y:S03]  /*44fd0*/  STL [R1+0x1304], R27 ;  /* 0x0013041b01007387 */ /* 0x0003e60000100800 */
[----:B------:R-:W-:Y:S01]  /*44fe0*/  ISETP.LT.AND P6, PT, R152, UR10, !P0 ;  /* 0x0000000a98007c0c */ /* 0x000fe2000c7c1270 */
[----:B-1----:R-:W-:-:S05]  /*44ff0*/  VIADD R27, R27, UR59 ;  /* 0x0000003b1b1b7c36 */ /* 0x002fca0008000000 */
[----:B------:R1:W-:Y:S01]  /*45000*/  STL [R1+0x1300], R27 ;  /* 0x0013001b01007387 */ /* 0x0003e20000100800 */
[----:B------:R-:W-:Y:S01]  /*45010*/  LOP3.LUT R0, R0, 0xffffffef, RZ, 0xc0, !PT ;  /* 0xffffffef00007812 */ /* 0x000fe200078ec0ff */
[----:B-1----:R-:W-:-:S05]  /*45020*/  VIADD R27, R27, UR60 ;  /* 0x0000003c1b1b7c36 */ /* 0x002fca0008000000 */
[----:B------:R-:W-:Y:S01]  /*45030*/  STL [R1+0x13e0], R27 ;  /* 0x0013e01b01007387 */ /* 0x000fe20000100800 */
[----:B------:R-:W-:Y:S02]  /*45040*/  @P6 LOP3.LUT R0, R0, 0x10, RZ, 0xfc, !PT ;  /* 0x0000001000006812 */ /* 0x000fe400078efcff */
[----:B------:R-:W-:Y:S02]  /*45050*/  ISETP.LT.AND P6, PT, R23, UR32, !P0 ;  /* 0x0000002017007c0c */ /* 0x000fe4000c7c1270 */
[----:B------:R-:W-:Y:S02]  /*45060*/  ISETP.GE.AND P4, PT, R171, UR39, PT ;  /* 0x00000027ab007c0c */ /* 0x000fe4000bf86270 */
[----:B------:R-:W-:Y:S02]  /*45070*/  LOP3.LUT R0, R0, 0xfffffff7, RZ, 0xc0, !PT ;  /* 0xfffffff700007812 */ /* 0x000fe400078ec0ff */
[----:B------:R-:W-:Y:S02]  /*45080*/  ISETP.LT.AND P1, PT, R153, UR38, !P4 ;  /* 0x0000002699007c0c */ /* 0x000fe4000e721270 */
[----:B------:R-:W-:-:S02]  /*45090*/  ISETP.LT.AND P2, PT, R154, UR49, !P4 ;  /* 0x000000319a007c0c */ /* 0x000fc4000e741270 */
[----:B------:R-:W-:Y:S02]  /*450a0*/  ISETP.LT.AND P3, PT, R152, UR48, !P4 ;  /* 0x0000003098007c0c */ /* 0x000fe4000e761270 */
[C---:B------:R-:W-:Y:S02]  /*450b0*/  ISETP.LT.AND P4, PT, R23.reuse, UR47, !P4 ;  /* 0x0000002f17007c0c */ /* 0x040fe4000e781270 */
[----:B------:R-:W-:Y:S02]  /*450c0*/  ISETP.GE.AND P5, PT, R23, UR6, PT ;  /* 0x0000000617007c0c */ /* 0x000fe4000bfa6270 */
[----:B------:R-:W-:Y:S02]  /*450d0*/  @P6 LOP3.LUT R0, R0, 0x8, RZ, 0xfc, !PT ;  /* 0x0000000800006812 */ /* 0x000fe400078efcff */
[----:B------:R-:W-:Y:S01]  /*450e0*/  LOP3.LUT R21, R21, 0xffbfffff, RZ, 0xc0, !PT ;  /* 0xffbfffff15157812 */ /* 0x000fe200078ec0ff */
[----:B------:R-:W-:Y:S01]  /*450f0*/  STL [R1+0x1b24], R13 ;  /* 0x001b240d01007387 */ /* 0x000fe20000100800 */
[----:B------:R-:W-:Y:S02]  /*45100*/  BAR.SYNC.DEFER_BLOCKING 0x0 ;  /* 0x0000000000007b1d */ /* 0x000fe40000010000 */
[----:B------:R-:W-:Y:S01]  /*45110*/  @P0 LOP3.LUT R21, R21, 0x400000, RZ, 0xfc, !PT ;  /* 0x0040000015150812 */ /* 0x000fe200078efcff */
[----:B------:R-:W-:Y:S01]  /*45120*/  IMAD.MOV.U32 R38, RZ, RZ, R132 ;  /* 0x000000ffff267224 */ /* 0x000fe200078e0084 */
[----:B------:R-:W-:Y:S01]  /*45130*/  LOP3.LUT P0, RZ, R0, 0x100, RZ, 0xc0, !PT ;  /* 0x0000010000ff7812 */ /* 0x000fe2000780c0ff */
[----:B------:R-:W-:-:S02]  /*45140*/  IMAD.MOV.U32 R39, RZ, RZ, R134 ;  /* 0x000000ffff277224 */ /* 0x000fc400078e0086 */
[----:B------:R-:W-:Y:S01]  /*45150*/  IMAD.MOV.U32 R46, RZ, RZ, R137 ;  /* 0x000000ffff2e7224 */ /* 0x000fe200078e0089 */
[----:B------:R-:W-:Y:S01]  /*45160*/  ULDC UR4, c[0x0][0x22c] ;  /* 0x00008b0000047ab9 */ /* 0x000fe20000000800 */
[----:B------:R-:W-:Y:S01]  /*45170*/  STL [R1+0x1b20], R14 ;  /* 0x001b200e01007387 */ /* 0x000fe20000100800 */
[----:B------:R-:W-:Y:S01]  /*45180*/  IMAD.MOV.U32 R47, RZ, RZ, R139 ;  /* 0x000000ffff2f7224 */ /* 0x000fe200078e008b */
[----:B------:R-:W-:Y:S01]  /*45190*/  ULDC UR10, c[0x0][0x248] ;  /* 0x00009200000a7ab9 */ /* 0x000fe20000000800 */
[----:B------:R-:W-:Y:S01]  /*451a0*/  IMAD.MOV.U32 R78, RZ, RZ, R141 ;  /* 0x000000ffff4e7224 */ /* 0x000fe200078e008d */
[----:B------:R-:W-:Y:S01]  /*451b0*/  STL [R1+0x1b1c], R15 ;  /* 0x001b1c0f01007387 */ /* 0x000fe20000100800 */
[----:B------:R-:W-:Y:S01]  /*451c0*/  IMAD.MOV.U32 R79, RZ, RZ, R143 ;  /* 0x000000ffff4f7224 */ /* 0x000fe200078e008f */
[----:B------:R-:W-:Y:S01]  /*451d0*/  ULDC.64 UR6, c[0x0][0x228] ;  /* 0x00008a0000067ab9 */ /* 0x000fe20000000a00 */
[----:B------:R-:W-:Y:S01]  /*451e0*/  IMAD.MOV.U32 R110, RZ, RZ, R145 ;  /* 0x000000ffff6e7224 */ /* 0x000fe200078e0091 */
[----:B------:R-:W-:Y:S01]  /*451f0*/  STL [R1+0x1b18], R16 ;  /* 0x001b181001007387 */ /* 0x000fe20000100800 */
[----:B------:R-:W-:Y:S01]  /*45200*/  ULDC UR5, c[0x0][0x228] ;  /* 0x00008a0000057ab9 */ /* 0x000fe20000000800 */
[----:B------:R-:W-:Y:S01]  /*45210*/  ULDC UR11, c[0x0][0x248] ;  /* 0x00009200000b7ab9 */ /* 0x000fe20000000800 */
[----:B------:R-:W-:Y:S01]  /*45220*/  ULDC UR12, c[0x0][0x248] ;  /* 0x00009200000c7ab9 */ /* 0x000fe20000000800 */
[----:B------:R-:W-:Y:S04]  /*45230*/  STL [R1+0x1b10], R17 ;  /* 0x001b101101007387 */ /* 0x000fe80000100800 */
[----:B------:R-:W-:Y:S04]  /*45240*/  STL [R1+0x1b0c], R18 ;  /* 0x001b0c1201007387 */ /* 0x000fe80000100800 */
[----:B------:R-:W-:Y:S04]  /*45250*/  STL [R1+0x1b04], R19 ;  /* 0x001b041301007387 */ /* 0x000fe80000100800 */
[----:B------:R-:W-:Y:S04]  /*45260*/  STL [R1+0x1b00], R20 ;  /* 0x001b001401007387 */ /* 0x000fe80000100800 */
[----:B------:R-:W-:Y:S04]  /*45270*/  STL [R1+0x1b08], R21 ;  /* 0x001b081501007387 */ /* 0x000fe80000100800 */
[----:B------:R-:W2:Y:S04]  /*45280*/  LDL.LU R32, [R1+0x954] ;  /* 0x0009540001207983 */ /* 0x000ea80000300800 */
[----:B------:R-:W2:Y:S04]  /*45290*/  LDL.LU R33, [R1+0x95c] ;  /* 0x00095c0001217983 */ /* 0x000ea80000300800 */
[----:B------:R-:W2:Y:S04]  /*452a0*/  LDL.LU R34, [R1+0x754] ;  /* 0x0007540001227983 */ /* 0x000ea80000300800 */
[----:B------:R-:W2:Y:S04]  /*452b0*/  LDL.LU R35, [R1+0x75c] ;  /* 0x00075c0001237983 */ /* 0x000ea80000300800 */
[----:B------:R-:W1:Y:S04]  /*452c0*/  LDS.128 R16, [R24] ;  /* 0x0000000018107984 */ /* 0x000e680000000c00 */
[----:B------:R-:W3:Y:S01]  /*452d0*/  LDL.LU R28, [R1+0x554] ;  /* 0x00055400011c7983 */ /* 0x000ee20000300800 */
[----:B------:R-:W-:Y:S06]  /*452e0*/  BAR.SYNC.DEFER_BLOCKING 0x0 ;  /* 0x0000000000007b1d */ /* 0x000fec0000010000 */
[----:B-1----:R-:W-:Y:S04]  /*452f0*/  STL.64 [R1+0x750], R16 ;  /* 0x0007501001007387 */ /* 0x002fe80000100a00 */
[----:B------:R-:W-:Y:S04]  /*45300*/  STL.64 [R1+0x758], R18 ;  /* 0x0007581201007387 */ /* 0x000fe80000100a00 */
[----:B------:R-:W3:Y:S04]  /*45310*/  LDL.LU R29, [R1+0x55c] ;  /* 0x00055c00011d7983 */ /* 0x000ee80000300800 */
[----:B------:R-:W3:Y:S04]  /*45320*/  LDL.LU R30, [R1+0x354] ;  /* 0x00035400011e7983 */ /* 0x000ee80000300800 */
[----:B------:R-:W3:Y:S04]  /*45330*/  LDL.LU R31, [R1+0x35c] ;  /* 0x00035c00011f7983 */ /* 0x000ee80000300800 */
[----:B--2---:R1:W-:Y:S01]  /*45340*/  STSM.16.M88.4 [R155], R32 ;  /* 0x000000209b007844 */ /* 0x0043e20000000200 */
[----:B------:R-:W-:Y:S06]  /*45350*/  BAR.SYNC.DEFER_BLOCKING 0x0 ;  /* 0x0000000000007b1d */ /* 0x000fec0000010000 */
[----:B-1----:R-:W2:Y:S04]  /*45360*/  LDL.LU R32, [R1+0x154] ;  /* 0x0001540001207983 */ /* 0x002ea80000300800 */
[----:B------:R-:W1:Y:S01]  /*45370*/  LDS.128 R16, [R24] ;  /* 0x0000000018107984 */ /* 0x000e620000000c00 */
[----:B------:R-:W-:Y:S06]  /*45380*/  BAR.SYNC.DEFER_BLOCKING 0x0 ;  /* 0x0000000000007b1d */ /* 0x000fec0000010000 */
[----:B-1----:R-:W-:Y:S04]  /*45390*/  STL.64 [R1+0x550], R16 ;  /* 0x0005501001007387 */ /* 0x002fe80000100a00 */
[----:B------:R-:W-:Y:S04]  /*453a0*/  STL.64 [R1+0x558], R18 ;  /* 0x0005581201007387 */ /* 0x000fe80000100a00 */
[----:B------:R-:W2:Y:S04]  /*453b0*/  LDL.LU R33, [R1+0x15c] ;  /* 0x00015c0001217983 */ /* 0x000ea80000300800 */
[----:B---3--:R1:W-:Y:S01]  /*453c0*/  STSM.16.M88.4 [R155], R28 ;  /* 0x0000001c9b007844 */ /* 0x0083e20000000200 */
[----:B------:R-:W-:Y:S06]  /*453d0*/  BAR.SYNC.DEFER_BLOCKING 0x0 ;  /* 0x0000000000007b1d */ /* 0x000fec0000010000 */
[----:B-1----:R-:W3:Y:S04]  /*453e0*/  LDL.LU R28, [R1+0xd60] ;  /* 0x000d6000011c7983 */ /* 0x002ee80000300800 */
[----:B------:R-:W1:Y:S04]  /*453f0*/  LDS.128 R16, [R24] ;  /* 0x0000000018107984 */ /* 0x000e680000000c00 */
[----:B-1----:R-:W-:Y:S04]  /*45400*/  STL.64 [R1+0x350], R16 ;  /* 0x0003501001007387 */ /* 0x002fe80000100a00 */
[----:B------:R-:W-:Y:S04]  /*45410*/  STL.64 [R1+0x358], R18 ;  /* 0x0003581201007387 */ /* 0x000fe80000100a00 */
[----:B------:R-:W3:Y:S04]  /*45420*/  LDL.LU R29, [R1+0xd68] ;  /* 0x000d6800011d7983 */ /* 0x000ee80000300800 */
[----:B------:R-:W3:Y:S04]  /*45430*/  LDL.LU R30, [R1+0xb60] ;  /* 0x000b6000011e7983 */ /* 0x000ee80000300800 */
[----:B------:R-:W3:Y:S01]  /*45440*/  LDL.LU R31, [R1+0xb68] ;  /* 0x000b6800011f7983 */ /* 0x000ee20000300800 */
[----:B------:R-:W-:Y:S01]  /*45450*/  BAR.SYNC.DEFER_BLOCKING 0x0 ;  /* 0x0000000000007b1d */ /* 0x000fe20000010000 */
[----:B------:R-:W-:-:S02]  /*45460*/  IMAD.MOV.U32 R34, RZ, RZ, R109 ;  /* 0x000000ffff227224 */ /* 0x000fc400078e006d */
[----:B------:R-:W-:-:S05]  /*45470*/  IMAD.MOV.U32 R35, RZ, RZ, R111 ;  /* 0x000000ffff237224 */ /* 0x000fca00078e006f */
        /* <DEDUP_REMOVED lines=8> */
[----:B------:R-:W2:Y:S04]  /*45500*/  LDL.LU R34, [R1+0x760] ;  /* 0x0007600001227983 */ /* 0x000ea80000300800 */
[----:B------:R-:W2:Y:S04]  /*45510*/  LDL.LU R35, [R1+0x768] ;  /* 0x0007680001237983 */ /* 0x000ea80000300800 */
[----:B---3--:R1:W-:Y:S01]  /*45520*/  STSM.16.M88.4 [R155], R28 ;  /* 0x0000001c9b007844 */ /* 0x0083e20000000200 */
[----:B------:R-:W-:Y:S06]  /*45530*/  BAR.SYNC.DEFER_BLOCKING 0x0 ;  /* 0x0000000000007b1d */ /* 0x000fec0000010000 */
[----:B-1----:R-:W3:Y:S04]  /*45540*/  LDL.LU R28, [R1+0x560] ;  /* 0x00056000011c7983 */ /* 0x002ee80000300800 */
[----:B------:R-:W1:Y:S01]  /*45550*/  LDS.128 R16, [R24] ;  /* 0x0000000018107984 */ /* 0x000e620000000c00 */
        /* <DEDUP_REMOVED lines=258> */
[----:B-1----:R-:W-:Y:S04]  /*46580*/  STL [R1+0x1b14], R251 ;  /* 0x001b14fb01007387 */ /* 0x002fe80000100800 */
        /* <DEDUP_REMOVED lines=14> */
[----:B---3--:R3:W-:Y:S02]  /*46670*/  STSM.16.M88.4 [R155], R28 ;  /* 0x0000001c9b007844 */ /* 0x0087e40000000200 */
[----:B------:R-:W-:Y:S06]  /*46680*/  BAR.SYNC.DEFER_BLOCKING 0x0 ;  /* 0x0000000000007b1d */ /* 0x000fec0000010000 */
[----:B---3--:R-:W3:Y:S04]  /*46690*/  LDL.LU R28, [R1+0x594] ;  /* 0x00059400011c7983 */ /* 0x008ee80000300800 */
[----:B------:R-:W3:Y:S04]  /*466a0*/  LDL.LU R29, [R1+0x59c] ;  /* 0x00059c00011d7983 */ /* 0x000ee80000300800 */
[----:B------:R-:W3:Y:S04]  /*466b0*/  LDL.LU R30, [R1+0x394] ;  /* 0x00039400011e7983 */ /* 0x000ee80000300800 */
[----:B------:R-:W3:Y:S04]  /*466c0*/  LDL.LU R31, [R1+0x39c] ;  /* 0x00039c00011f7983 */ /* 0x000ee80000300800 */
[----:B------:R-:W4:Y:S01]  /*466d0*/  LDS.128 R240, [R24] ;  /* 0x0000000018f07984 */ /* 0x000f220000000c00 */
[----:B------:R-:W-:Y:S06]  /*466e0*/  BAR.SYNC.DEFER_BLOCKING 0x0 ;  /* 0x0000000000007b1d */ /* 0x000fec0000010000 */
[----:B--2---:R2:W-:Y:S02]  /*466f0*/  STSM.16.M88.4 [R155], R32 ;  /* 0x000000209b007844 */ /* 0x0045e40000000200 */
[----:B------:R-:W-:Y:S06]  /*46700*/  BAR.SYNC.DEFER_BLOCKING 0x0 ;  /* 0x0000000000007b1d */ /* 0x000fec0000010000 */
[----:B--2---:R-:W2:Y:S04]  /*46710*/  LDL.LU R32, [R1+0x194] ;  /* 0x0001940001207983 */ /* 0x004ea80000300800 */
[----:B------:R-:W2:Y:S04]  /*46720*/  LDL.LU R33, [R1+0x19c] ;  /* 0x00019c0001217983 */ /* 0x000ea80000300800 */
[----:B------:R-:W4:Y:S01]  /*46730*/  LDS.128 R236, [R24] ;  /* 0x0000000018ec7984 */ /* 0x000f220000000c00 */
[----:B------:R-:W-:Y:S01]  /*46740*/  BAR.SYNC.DEFER_BLOCKING 0x0 ;  /* 0x0000000000007b1d */ /* 0x000fe20000010000 */
[----:B------:R-:W-:-:S02]  /*46750*/  IMAD.MOV.U32 R34, RZ, RZ, R125 ;  /* 0x000000ffff227224 */ /* 0x000fc400078e007d */
[----:B------:R-:W-:-:S03]  /*46760*/  IMAD.MOV.U32 R35, RZ, RZ, R127 ;  /* 0x000000ffff237224 */ /* 0x000fc600078e007f */
        /* <DEDUP_REMOVED lines=12> */
[----:B------:R-:W2:Y:S04]  /*46830*/  LDL.LU R34, [R1+0x7a0] ;  /* 0x0007a00001227983 */ /* 0x000ea80000300800 */
[----:B------:R-:W2:Y:S04]  /*46840*/  LDL.LU R35, [R1+0x7a8] ;  /* 0x0007a80001237983 */ /* 0x000ea80000300800 */
[----:B------:R-:W4:Y:S01]  /*46850*/  LDS.128 R228, [R24] ;  /* 0x0000000018e47984 */ /* 0x000f220000000c00 */
        /* <DEDUP_REMOVED lines=71> */
[----:B------:R-:W4:Y:S04]  /*46cd0*/  LDL.LU R36, [R1+0x1b0] ;  /* 0x0001b00001247983 */ /* 0x000f280000300800 */
[----:B------:R-:W4:Y:S04]  /*46ce0*/  LDL.LU R37, [R1+0x1b8] ;  /* 0x0001b80001257983 */ /* 0x000f280000300800 */
[----:B------:R-:W1:Y:S01]  /*46cf0*/  LDS.128 R192, [R24] ;  /* 0x0000000018c07984 */ /* 0x000e620000000c00 */
[----:B------:R-:W-:Y:S06]  /*46d00*/  BAR.SYNC.DEFER_BLOCKING 0x0 ;  /* 0x0000000000007b1d */ /* 0x000fec0000010000 */
[----:B--2---:R2:W-:Y:S02]  /*46d10*/  STSM.16.M88.4 [R155], R32 ;  /* 0x000000209b007844 */ /* 0x0045e40000000200 */
[----:B------:R-:W-:Y:S06]  /*46d20*/  BAR.SYNC.DEFER_BLOCKING 0x0 ;  /* 0x0000000000007b1d */ /* 0x000fec0000010000 */
[----:B--2---:R-:W2:Y:S04]  /*46d30*/  LDL.LU R32, [R1+0xdb4] ;  /* 0x000db40001207983 */ /* 0x004ea80000300800 */
        /* <DEDUP_REMOVED lines=10> */
[----:B------:R-:W1:Y:S01]  /*46de0*/  LDS.128 R184, [R24] ;  /* 0x0000000018b87984 */ /* 0x000e620000000c00 */
[----:B------:R-:W-:Y:S06]  /*46df0*/  BAR.SYNC.DEFER_BLOCKING 0x0 ;  /* 0x0000000000007b1d */ /* 0x000fec0000010000 */
[----:B------:R-:W3:Y:S04]  /*46e00*/  LDL.LU R31, [R1+0x7bc] ;  /* 0x0007bc00011f7983 */ /* 0x000ee80000300800 */
[----:B----4-:R-:W-:Y:S01]  /*46e10*/  STSM.16.M88.4 [R155], R36 ;  /* 0x000000249b007844 */ /* 0x010fe20000000200 */
[----:B------:R-:W-:Y:S06]  /*46e20*/  BAR.SYNC.DEFER_BLOCKING 0x0 ;  /* 0x0000000000007b1d */ /* 0x000fec0000010000 */
[----:B------:R-:W4:Y:S02]  /*46e30*/  LDS.128 R180, [R24] ;  /* 0x0000000018b47984 */ /* 0x000f240000000c00 */
        /* <DEDUP_REMOVED lines=22> */
[----:B------:R-:W-:-:S02]  /*46fa0*/  IMAD.MOV.U32 R30, RZ, RZ, R133 ;  /* 0x000000ffff1e7224 */ /* 0x000fc400078e0085 */
[----:B------:R-:W-:Y:S01]  /*46fb0*/  IMAD.MOV.U32 R31, RZ, RZ, R135 ;  /* 0x000000ffff1f7224 */ /* 0x000fe200078e0087 */
        /* <DEDUP_REMOVED lines=29> */
[----:B------:R-:W4:Y:S04]  /*47190*/  LDL.LU R36, [R1+0x9c4] ;  /* 0x0009c40001247983 */ /* 0x000f280000300800 */
[----:B------:R-:W4:Y:S04]  /*471a0*/  LDL.LU R37, [R1+0x9cc] ;  /* 0x0009cc0001257983 */ /* 0x000f280000300800 */
[----:B------:R-:W4:Y:S04]  /*471b0*/  LDL.LU R38, [R1+0x7c4] ;  /* 0x0007c40001267983 */ /* 0x000f280000300800 */
[----:B------:R-:W4:Y:S04]  /*471c0*/  LDL.LU R39, [R1+0x7cc] ;  /* 0x0007cc0001277983 */ /* 0x000f280000300800 */
[----:B------:R-:W4:Y:S04]  /*471d0*/  LDL.LU R40, [R1+0x5c4] ;  /* 0x0005c40001287983 */ /* 0x000f280000300800 */
[----:B------:R-:W4:Y:S04]  /*471e0*/  LDL.LU R41, [R1+0x5cc] ;  /* 0x0005cc0001297983 */ /* 0x000f280000300800 */
[----:B------:R-:W4:Y:S04]  /*471f0*/  LDL.LU R42, [R1+0x3c4] ;  /* 0x0003c400012a7983 */ /* 0x000f280000300800 */
[----:B------:R-:W4:Y:S04]  /*47200*/  LDL.LU R43, [R1+0x3cc] ;  /* 0x0003cc00012b7983 */ /* 0x000f280000300800 */
[----:B------:R-:W1:Y:S01]  /*47210*/  LDS.128 R132, [R24] ;  /* 0x0000000018847984 */ /* 0x000e620000000c00 */
[----:B------:R-:W-:-:S02]  /*47220*/  IMAD.MOV.U32 R30, RZ, RZ, R136 ;  /* 0x000000ffff1e7224 */ /* 0x000fc400078e0088 */
[----:B------:R-:W-:Y:S01]  /*47230*/  IMAD.MOV.U32 R31, RZ, RZ, R138 ;  /* 0x000000ffff1f7224 */ /* 0x000fe200078e008a */
[----:B------:R-:W-:Y:S06]  /*47240*/  BAR.SYNC.DEFER_BLOCKING 0x0 ;  /* 0x0000000000007b1d */ /* 0x000fec0000010000 */
[----:B------:R-:W4:Y:S04]  /*47250*/  LDL.LU R44, [R1+0x1c4] ;  /* 0x0001c400012c7983 */ /* 0x000f280000300800 */
[----:B------:R-:W4:Y:S04]  /*47260*/  LDL.LU R45, [R1+0x1cc] ;  /* 0x0001cc00012d7983 */ /* 0x000f280000300800 */
[----:B------:R-:W4:Y:S04]  /*47270*/  LDL.LU R48, [R1+0xdd0] ;  /* 0x000dd00001307983 */ /* 0x000f280000300800 */
[----:B------:R-:W4:Y:S04]  /*47280*/  LDL.LU R49, [R1+0xdd8] ;  /* 0x000dd80001317983 */ /* 0x000f280000300800 */
[----:B------:R-:W4:Y:S04]  /*47290*/  LDL.LU R50, [R1+0xbd0] ;  /* 0x000bd00001327983 */ /* 0x000f280000300800 */
[----:B------:R-:W4:Y:S04]  /*472a0*/  LDL.LU R51, [R1+0xbd8] ;  /* 0x000bd80001337983 */ /* 0x000f280000300800 */
[----:B---3--:R-:W-:Y:S01]  /*472b0*/  STSM.16.M88.4 [R155], R28 ;  /* 0x0000001c9b007844 */ /* 0x008fe20000000200 */
[----:B------:R-:W-:Y:S06]  /*472c0*/  BAR.SYNC.DEFER_BLOCKING 0x0 ;  /* 0x0000000000007b1d */ /* 0x000fec0000010000 */
[----:B------:R-:W3:Y:S02]  /*472d0*/  LDS.128 R28, [R24] ;  /* 0x00000000181c7984 */ /* 0x000ee40000000c00 */
[----:B------:R-:W-:Y:S06]  /*472e0*/  BAR.SYNC.DEFER_BLOCKING 0x0 ;  /* 0x0000000000007b1d */ /* 0x000fec0000010000 */
[----:B--2---:R-:W-:Y:S02]  /*472f0*/  STSM.16.M88.4 [R155], R32 ;  /* 0x000000209b007844 */ /* 0x004fe40000000200 */
[----:B------:R-:W-:Y:S06]  /*47300*/  BAR.SYNC.DEFER_BLOCKING 0x0 ;  /* 0x0000000000007b1d */ /* 0x000fec0000010000 */
[----:B------:R-:W2:Y:S02]  /*47310*/  LDS.128 R32, [R24] ;  /* 0x0000000018207984 */ /* 0x000ea40000000c00 */
[----:B------:R-:W-:Y:S06]  /*47320*/  BAR.SYNC.DEFER_BLOCKING 0x0 ;  /* 0x0000000000007b1d */ /* 0x000fec0000010000 */
[----:B----4-:R-:W-:Y:S02]  /*47330*/  STSM.16.M88.4 [R155], R36 ;  /* 0x000000249b007844 */ /* 0x010fe40000000200 */
[----:B------:R-:W-:Y:S06]  /*47340*/  BAR.SYNC.DEFER_BLOCKING 0x0 ;  /* 0x0000000000007b1d */ /* 0x000fec0000010000 */
[----:B------:R-:W4:Y:S02]  /*47350*/  LDS.128 R36, [R24] ;  /* 0x0000000018247984 */ /* 0x000f240000000c00 */
[----:B------:R-:W-:Y:S06]  /*47360*/  BAR.SYNC.DEFER_BLOCKING 0x0 ;  /* 0x0000000000007b1d */ /* 0x000fec0000010000 */
[----:B------:R1:W-:Y:S02]  /*47370*/  STSM.16.M88.4 [R155], R40 ;  /* 0x000000289b007844 */ /* 0x0003e40000000200 */
[----:B------:R-:W-:Y:S06]  /*47380*/  BAR.SYNC.DEFER_BLOCKING 0x0 ;  /* 0x0000000000007b1d */ /* 0x000fec0000010000 */
[----:B-1----:R-:W3:Y:S04]  /*47390*/  LDL.LU R40, [R1+0x9d0] ;  /* 0x0009d00001287983 */ /* 0x002ee80000300800 */
[----:B------:R-:W3:Y:S04]  /*473a0*/  LDL.LU R41, [R1+0x9d8] ;  /* 0x0009d80001297983 */ /* 0x000ee80000300800 */
[----:B------:R-:W3:Y:S04]  /*473b0*/  LDL.LU R42, [R1+0x7d0] ;  /* 0x0007d000012a7983 */ /* 0x000ee80000300800 */
[----:B------:R-:W3:Y:S04]  /*473c0*/  LDL.LU R43, [R1+0x7d8] ;  /* 0x0007d800012b7983 */ /* 0x000ee80000300800 */
[----:B------:R-:W1:Y:S01]  /*473d0*/  LDS.128 R56, [R24] ;  /* 0x0000000018387984 */ /* 0x000e620000000c00 */
[----:B------:R-:W-:Y:S06]  /*473e0*/  BAR.SYNC.DEFER_BLOCKING 0x0 ;  /* 0x0000000000007b1d */ /* 0x000fec0000010000 */
[----:B------:R-:W2:Y:S04]  /*473f0*/  LDL.LU R60, [R1+0x5d0] ;  /* 0x0005d000013c7983 */ /* 0x000ea80000300800 */
[----:B------:R-:W2:Y:S04]  /*47400*/  LDL.LU R61, [R1+0x5d8] ;  /* 0x0005d800013d7983 */ /* 0x000ea80000300800 */
[----:B------:R-:W2:Y:S04]  /*47410*/  LDL.LU R62, [R1+0x3d0] ;  /* 0x0003d000013e7983 */ /* 0x000ea80000300800 */
[----:B------:R-:W2:Y:S04]  /*47420*/  LDL.LU R63, [R1+0x3d8] ;  /* 0x0003d800013f7983 */ /* 0x000ea80000300800 */
[----:B------:R-:W-:Y:S01]  /*47430*/  STSM.16.M88.4 [R155], R44 ;  /* 0x0000002c9b007844 */ /* 0x000fe20000000200 */
[----:B------:R-:W-:Y:S06]  /*47440*/  BAR.SYNC.DEFER_BLOCKING 0x0 ;  /* 0x0000000000007b1d */ /* 0x000fec0000010000 */
[----:B------:R-:W1:Y:S02]  /*47450*/  LDS.128 R52, [R24] ;  /* 0x0000000018347984 */ /* 0x000e640000000c00 */
[----:B------:R-:W-:Y:S06]  /*47460*/  BAR.SYNC.DEFER_BLOCKING 0x0 ;  /* 0x0000000000007b1d */ /* 0x000fec0000010000 */
[----:B------:R-:W-:Y:S02]  /*47470*/  STSM.16.M88.4 [R155], R48 ;  /* 0x000000309b007844 */ /* 0x000fe40000000200 */
[----:B------:R-:W-:Y:S06]  /*47480*/  BAR.SYNC.DEFER_BLOCKING 0x0 ;  /* 0x0000000000007b1d */ /* 0x000fec0000010000 */
[----:B------:R-:W1:Y:S02]  /*47490*/  LDS.128 R48, [R24] ;  /* 0x0000000018307984 */ /* 0x000e640000000c00 */
[----:B------:R-:W-:Y:S06]  /*474a0*/  BAR.SYNC.DEFER_BLOCKING 0x0 ;  /* 0x0000000000007b1d */ /* 0x000fec0000010000 */
[----:B---3--:R3:W-:Y:S02]  /*474b0*/  STSM.16.M88.4 [R155], R40 ;  /* 0x000000289b007844 */ /* 0x0087e40000000200 */
[----:B------:R-:W-:Y:S06]  /*474c0*/  BAR.SYNC.DEFER_BLOCKING 0x0 ;  /* 0x0000000000007b1d */ /* 0x000fec0000010000 */
[----:B---3--:R-:W3:Y:S04]  /*474d0*/  LDL.LU R40, [R1+0x1d0] ;  /* 0x0001d00001287983 */ /* 0x008ee80000300800 */
[----:B------:R-:W3:Y:S04]  /*474e0*/  LDL.LU R41, [R1+0x1d8] ;  /* 0x0001d80001297983 */ /* 0x000ee80000300800 */
        /* <DEDUP_REMOVED lines=13> */
[----:B------:R-:W-:Y:S01]  /*475c0*/  BAR.SYNC.DEFER_BLOCKING 0x0 ;  /* 0x0000000000007b1d */ /* 0x000fe20000010000 */
[----:B------:R-:W-:-:S02]  /*475d0*/  IMAD.MOV.U32 R42, RZ, RZ, R140 ;  /* 0x000000ffff2a7224 */ /* 0x000fc400078e008c */
[----:B------:R-:W-:-:S03]  /*475e0*/  IMAD.MOV.U32 R43, RZ, RZ, R142 ;  /* 0x000000ffff2b7224 */ /* 0x000fc600078e008e */
[----:B------:R-:W4:Y:S04]  /*475f0*/  LDL.LU R76, [R1+0x1d4] ;  /* 0x0001d400014c7983 */ /* 0x000f280000300800 */
[----:B------:R-:W4:Y:S04]  /*47600*/  LDL.LU R77, [R1+0x1dc] ;  /* 0x0001dc00014d7983 */ /* 0x000f280000300800 */
[----:B------:R-:W4:Y:S04]  /*47610*/  LDL.LU R80, [R1+0xde0] ;  /* 0x000de00001507983 */ /* 0x000f280000300800 */
[----:B------:R-:W4:Y:S04]  /*47620*/  LDL.LU R81, [R1+0xde8] ;  /* 0x000de80001517983 */ /* 0x000f280000300800 */
[----:B--2---:R-:W-:Y:S01]  /*47630*/  STSM.16.M88.4 [R155], R60 ;  /* 0x0000003c9b007844 */ /* 0x004fe20000000200 */
[----:B------:R-:W-:Y:S06]  /*47640*/  BAR.SYNC.DEFER_BLOCKING 0x0 ;  /* 0x0000000000007b1d */ /* 0x000fec0000010000 */
[----:B------:R-:W2:Y:S04]  /*47650*/  LDL.LU R82, [R1+0xbe0] ;  /* 0x000be00001527983 */ /* 0x000ea80000300800 */
[----:B------:R-:W2:Y:S04]  /*47660*/  LDL.LU R83, [R1+0xbe8] ;  /* 0x000be80001537983 */ /* 0x000ea80000300800 */
[----:B------:R-:W1:Y:S01]  /*47670*/  LDS.128 R60, [R24] ;  /* 0x00000000183c7984 */ /* 0x000e620000000c00 */
[----:B------:R-:W-:Y:S06]  /*47680*/  BAR.SYNC.DEFER_BLOCKING 0x0 ;  /* 0x0000000000007b1d */ /* 0x000fec0000010000 */
[----:B---3--:R-:W-:Y:S02]  /*47690*/  STSM.16.M88.4 [R155], R40 ;  /* 0x000000289b007844 */ /* 0x008fe40000000200 */
[----:B------:R-:W-:Y:S06]  /*476a0*/  BAR.SYNC.DEFER_BLOCKING 0x0 ;  /* 0x0000000000007b1d */ /* 0x000fec0000010000 */
[----:B------:R-:W3:Y:S02]  /*476b0*/  LDS.128 R40, [R24] ;  /* 0x0000000018287984 */ /* 0x000ee40000000c00 */
[----:B------:R-:W-:Y:S06]  /*476c0*/  BAR.SYNC.DEFER_BLOCKING 0x0 ;  /* 0x0000000000007b1d */ /* 0x000fec0000010000 */
[----:B----4-:R-:W-:Y:S02]  /*476d0*/  STSM.16.M88.4 [R155], R64 ;  /* 0x000000409b007844 */ /* 0x010fe40000000200 */
[----:B------:R-:W-:Y:S06]  /*476e0*/  BAR.SYNC.DEFER_BLOCKING 0x0 ;  /* 0x0000000000007b1d */ /* 0x000fec0000010000 */
[----:B------:R-:W4:Y:S02]  /*476f0*/  LDS.128 R64, [R24] ;  /* 0x0000000018407984 */ /* 0x000f240000000c00 */
[----:B------:R-:W-:Y:S06]  /*47700*/  BAR.SYNC.DEFER_BLOCKING 0x0 ;  /* 0x0000000000007b1d */ /* 0x000fec0000010000 */
[----:B------:R-:W-:Y:S02]  /*47710*/  STSM.16.M88.4 [R155], R68 ;  /* 0x000000449b007844 */ /* 0x000fe40000000200 */
        /* <DEDUP_REMOVED lines=11> */
[----:B------:R-:W4:Y:S04]  /*477d0*/  LDL.LU R92, [R1+0x5e0] ;  /* 0x0005e000015c7983 */ /* 0x000f280000300800 */
[----:B------:R-:W4:Y:S04]  /*477e0*/  LDL.LU R93, [R1+0x5e8] ;  /* 0x0005e800015d7983 */ /* 0x000f280000300800 */
[----:B------:R-:W4:Y:S04]  /*477f0*/  LDL.LU R94, [R1+0x3e0] ;  /* 0x0003e000015e7983 */ /* 0x000f280000300800 */
[----:B------:R-:W4:Y:S04]  /*47800*/  LDL.LU R95, [R1+0x3e8] ;  /* 0x0003e800015f7983 */ /* 0x000f280000300800 */
[----:B------:R-:W-:Y:S01]  /*47810*/  STSM.16.M88.4 [R155], R76 ;  /* 0x0000004c9b007844 */ /* 0x000fe20000000200 */
[----:B------:R-:W-:Y:S06]  /*47820*/  BAR.SYNC.DEFER_BLOCKING 0x0 ;  /* 0x0000000000007b1d */ /* 0x000fec0000010000 */
[----:B------:R-:W1:Y:S02]  /*47830*/  LDS.128 R88, [R24] ;  /* 0x0000000018587984 */ /* 0x000e640000000c00 */
[----:B------:R-:W-:Y:S06]  /*47840*/  BAR.SYNC.DEFER_BLOCKING 0x0 ;  /* 0x0000000000007b1d */ /* 0x000fec0000010000 */
[----:B--2---:R-:W-:Y:S02]  /*47850*/  STSM.16.M88.4 [R155], R80 ;  /* 0x000000509b007844 */ /* 0x004fe40000000200 */
[----:B------:R-:W-:Y:S06]  /*47860*/  BAR.SYNC.DEFER_BLOCKING 0x0 ;  /* 0x0000000000007b1d */ /* 0x000fec0000010000 */
[----:B------:R-:W2:Y:S02]  /*47870*/  LDS.128 R76, [R24] ;  /* 0x00000000184c7984 */ /* 0x000ea40000000c00 */
[----:B------:R-:W-:Y:S06]  /*47880*/  BAR.SYNC.DEFER_BLOCKING 0x0 ;  /* 0x0000000000007b1d */ /* 0x000fec0000010000 */
[----:B---3--:R3:W-:Y:S02]  /*47890*/  STSM.16.M88.4 [R155], R72 ;  /* 0x000000489b007844 */ /* 0x0087e40000000200 */
[----:B------:R-:W-:Y:S06]  /*478a0*/  BAR.SYNC.DEFER_BLOCKING 0x0 ;  /* 0x0000000000007b1d */ /* 0x000fec0000010000 */
[----:B---3--:R-:W3:Y:S04]  /*478b0*/  LDL.LU R72, [R1+0x1e0] ;  /* 0x0001e00001487983 */ /* 0x008ee80000300800 */
[----:B------:R-:W3:Y:S04]  /*478c0*/  LDL.LU R73, [R1+0x1e8] ;  /* 0x0001e80001497983 */ /* 0x000ee80000300800 */
[----:B------:R-:W2:Y:S04]  /*478d0*/  LDL.LU R96, [R1+0xde4] ;  /* 0x000de40001607983 */ /* 0x000ea80000300800 */
        /* <DEDUP_REMOVED lines=13> */
[----:B------:R-:W1:Y:S01]  /*479b0*/  LDS.128 R80, [R24] ;  /* 0x0000000018507984 */ /* 0x000e620000000c00 */
[----:B------:R-:W-:Y:S06]  /*479c0*/  BAR.SYNC.DEFER_BLOCKING 0x0 ;  /* 0x0000000000007b1d */ /* 0x000fec0000010000 */
[----:B------:R-:W2:Y:S04]  /*479d0*/  LDL.LU R112, [R1+0xdf0] ;  /* 0x000df00001707983 */ /* 0x000ea80000300800 */
[----:B------:R-:W2:Y:S04]  /*479e0*/  LDL.LU R113, [R1+0xdf8] ;  /* 0x000df80001717983 */ /* 0x000ea80000300800 */
[----:B------:R-:W2:Y:S04]  /*479f0*/  LDL.LU R114, [R1+0xbf0] ;  /* 0x000bf00001727983 */ /* 0x000ea80000300800 */
[----:B------:R-:W2:Y:S04]  /*47a00*/  LDL.LU R115, [R1+0xbf8] ;  /* 0x000bf80001737983 */ /* 0x000ea80000300800 */
[----:B----4-:R-:W-:Y:S01]  /*47a10*/  STSM.16.M88.4 [R155], R92 ;  /* 0x0000005c9b007844 */ /* 0x010fe20000000200 */
[----:B------:R-:W-:Y:S01]  /*47a20*/  BAR.SYNC.DEFER_BLOCKING 0x0 ;  /* 0x0000000000007b1d */ /* 0x000fe20000010000 */
[----:B------:R-:W-:-:S02]  /*47a30*/  IMAD.MOV.U32 R74, RZ, RZ, R144 ;  /* 0x000000ffff4a7224 */ /* 0x000fc400078e0090 */
[----:B------:R-:W-:-:S03]  /*47a40*/  IMAD.MOV.U32 R75, RZ, RZ, R146 ;  /* 0x000000ffff4b7224 */ /* 0x000fc600078e0092 */
[----:B------:R-:W4:Y:S04]  /*47a50*/  LDL.LU R116, [R1+0x9f0] ;  /* 0x0009f00001747983 */ /* 0x000f280000300800 */
[----:B------:R-:W4:Y:S04]  /*47a60*/  LDL.LU R117, [R1+0x9f8] ;  /* 0x0009f80001757983 */ /* 0x000f280000300800 */
[----:B------:R-:W4:Y:S04]  /*47a70*/  LDL.LU R118, [R1+0x7f0] ;  /* 0x0007f00001767983 */ /* 0x000f280000300800 */
[----:B------:R-:W4:Y:S04]  /*47a80*/  LDL.LU R119, [R1+0x7f8] ;  /* 0x0007f80001777983 */ /* 0x000f280000300800 */
[----:B------:R-:W1:Y:S01]  /*47a90*/  LDS.128 R92, [R24] ;  /* 0x00000000185c7984 */ /* 0x000e620000000c00 */
[----:B------:R-:W-:Y:S01]  /*47aa0*/  BAR.SYNC.DEFER_BLOCKING 0x0 ;  /* 0x0000000000007b1d */ /* 0x000fe20000010000 */
[----:B------:R-:W-:-:S05]  /*47ab0*/  IMAD.MOV.U32 R111, RZ, RZ, R147 ;  /* 0x000000ffff6f7224 */ /* 0x000fca00078e0093 */
        /* <DEDUP_REMOVED lines=12> */
[----:B------:R-:W-:Y:S02]  /*47b80*/  STSM.16.M88.4 [R155], R100 ;  /* 0x000000649b007844 */ /* 0x000fe40000000200 */
        /* <DEDUP_REMOVED lines=15> */
[----:B----4-:R4:W-:Y:S02]  /*47c80*/  STSM.16.M88.4 [R155], R116 ;  /* 0x000000749b007844 */ /* 0x0109e40000000200 */
[----:B------:R-:W-:Y:S06]  /*47c90*/  BAR.SYNC.DEFER_BLOCKING 0x0 ;  /* 0x0000000000007b1d */ /* 0x000fec0000010000 */
[----:B----4-:R-:W4:Y:S04]  /*47ca0*/  LDL.LU R116, [R1+0x1f0] ;  /* 0x0001f00001747983 */ /* 0x010f280000300800 */
[----:B------:R-:W4:Y:S04]  /*47cb0*/  LDL.LU R117, [R1+0x1f8] ;  /* 0x0001f80001757983 */ /* 0x000f280000300800 */
[----:B------:R-:W3:Y:S04]  /*47cc0*/  LDL.LU R128, [R1+0xdf4] ;  /* 0x000df40001807983 */ /* 0x000ee80000300800 */
[----:B------:R-:W3:Y:S04]  /*47cd0*/  LDL.LU R129, [R1+0xdfc] ;  /* 0x000dfc0001817983 */ /* 0x000ee80000300800 */
[----:B------:R-:W3:Y:S04]  /*47ce0*/  LDL.LU R130, [R1+0xbf4] ;  /* 0x000bf40001827983 */ /* 0x000ee80000300800 */
        /* <DEDUP_REMOVED lines=12> */
[----:B------:R-:W-:Y:S01]  /*47db0*/  BAR.SYNC.DEFER_BLOCKING 0x0 ;  /* 0x0000000000007b1d */ /* 0x000fe20000010000 */
[----:B------:R-:W-:-:S02]  /*47dc0*/  IMAD.MOV.U32 R118, RZ, RZ, R148 ;  /* 0x000000ffff767224 */ /* 0x000fc400078e0094 */
[----:B------:R-:W-:-:S03]  /*47dd0*/  IMAD.MOV.U32 R119, RZ, RZ, R150 ;  /* 0x000000ffff777224 */ /* 0x000fc600078e0096 */
[----:B------:R-:W2:Y:S04]  /*47de0*/  LDL.LU R18, [R1+0xc00] ;  /* 0x000c000001127983 */ /* 0x000ea80000300800 */
[----:B------:R-:W-:Y:S01]  /*47df0*/  STSM.16.M88.4 [R155], R124 ;  /* 0x0000007c9b007844 */ /* 0x000fe20000000200 */
[----:B------:R-:W-:Y:S06]  /*47e00*/  BAR.SYNC.DEFER_BLOCKING 0x0 ;  /* 0x0000000000007b1d */ /* 0x000fec0000010000 */
[----:B------:R-:W1:Y:S02]  /*47e10*/  LDS.128 R124, [R24] ;  /* 0x00000000187c7984 */ /* 0x000e640000000c00 */
[----:B------:R-:W-:Y:S06]  /*47e20*/  BAR.SYNC.DEFER_BLOCKING 0x0 ;  /* 0x0000000000007b1d */ /* 0x000fec0000010000 */
[----:B----4-:R-:W-:Y:S02]  /*47e30*/  STSM.16.M88.4 [R155], R116 ;  /* 0x000000749b007844 */ /* 0x010fe40000000200 */
[----:B------:R-:W-:Y:S06]  /*47e40*/  BAR.SYNC.DEFER_BLOCKING 0x0 ;  /* 0x0000000000007b1d */ /* 0x000fec0000010000 */
[----:B------:R-:W4:Y:S02]  /*47e50*/  LDS.128 R116, [R24] ;  /* 0x0000000018747984 */ /* 0x000f240000000c00 */
[----:B------:R-:W-:Y:S06]  /*47e60*/  BAR.SYNC.DEFER_BLOCKING 0x0 ;  /* 0x0000000000007b1d */ /* 0x000fec0000010000 */
[----:B---3--:R-:W-:Y:S02]  /*47e70*/  STSM.16.M88.4 [R155], R128 ;  /* 0x000000809b007844 */ /* 0x008fe40000000200 */
[----:B------:R-:W-:Y:S06]  /*47e80*/  BAR.SYNC.DEFER_BLOCKING 0x0 ;  /* 0x0000000000007b1d */ /* 0x000fec0000010000 */
[----:B------:R-:W3:Y:S02]  /*47e90*/  LDS.128 R128, [R24] ;  /* 0x0000000018807984 */ /* 0x000ee40000000c00 */
[----:B------:R-:W-:Y:S06]  /*47ea0*/  BAR.SYNC.DEFER_BLOCKING 0x0 ;  /* 0x0000000000007b1d */ /* 0x000fec0000010000 */
[----:B--2---:R-:W-:Y:S02]  /*47eb0*/  STSM.16.M88.4 [R155], R136 ;  /* 0x000000889b007844 */ /* 0x004fe40000000200 */
[----:B------:R-:W-:Y:S06]  /*47ec0*/  BAR.SYNC.DEFER_BLOCKING 0x0 ;  /* 0x0000000000007b1d */ /* 0x000fec0000010000 */
[----:B------:R-:W2:Y:S02]  /*47ed0*/  LDS.128 R136, [R24] ;  /* 0x0000000018887984 */ /* 0x000ea40000000c00 */
[----:B------:R-:W-:Y:S06]  /*47ee0*/  BAR.SYNC.DEFER_BLOCKING 0x0 ;  /* 0x0000000000007b1d */ /* 0x000fec0000010000 */
[----:B------:R1:W-:Y:S02]  /*47ef0*/  STSM.16.M88.4 [R155], R140 ;  /* 0x0000008c9b007844 */ /* 0x0003e40000000200 */
[----:B------:R-:W-:Y:S06]  /*47f00*/  BAR.SYNC.DEFER_BLOCKING 0x0 ;  /* 0x0000000000007b1d */ /* 0x000fec0000010000 */
[----:B-1----:R-:W4:Y:S04]  /*47f10*/  LDL.LU R140, [R1+0x1f4] ;  /* 0x0001f400018c7983 */ /* 0x002f280000300800 */
[----:B------:R-:W4:Y:S04]  /*47f20*/  LDL.LU R141, [R1+0x1fc] ;  /* 0x0001fc00018d7983 */ /* 0x000f280000300800 */
[----:B------:R-:W3:Y:S04]  /*47f30*/  LDL.LU R19, [R1+0xa00] ;  /* 0x000a000001137983 */ /* 0x000ee80000300800 */
[----:B------:R-:W2:Y:S04]  /*47f40*/  LDL.LU R14, [R1+0x600] ;  /* 0x00060000010e7983 */ /* 0x000ea80000300800 */
[----:B------:R-:W1:Y:S01]  /*47f50*/  LDS.128 R144, [R24] ;  /* 0x0000000018907984 */ /* 0x000e620000000c00 */
[----:B------:R-:W-:-:S02]  /*47f60*/  IMAD.MOV.U32 R142, RZ, RZ, R149 ;  /* 0x000000ffff8e7224 */ /* 0x000fc400078e0095 */
[----:B------:R-:W-:Y:S01]  /*47f70*/  IMAD.MOV.U32 R143, RZ, RZ, R151 ;  /* 0x000000ffff8f7224 */ /* 0x000fe200078e0097 */
[----:B------:R-:W-:Y:S01]  /*47f80*/  BAR.SYNC.DEFER_BLOCKING 0x0 ;  /* 0x0000000000007b1d */ /* 0x000fe20000010000 */
[C---:B------:R-:W-:Y:S01]  /*47f90*/  ISETP.LT.AND P5, PT, R22.reuse, UR4, !P5 ;  /* 0x0000000416007c0c */ /* 0x040fe2000efa1270 */
[----:B------:R-:W-:-:S04]  /*47fa0*/  IMAD R16, R22, UR10, RZ ;  /* 0x0000000a16107c24 */ /* 0x000fc8000f8e02ff */
[----:B------:R-:W-:Y:S01]  /*47fb0*/  IMAD.WIDE R26, R16, 0x4, R2 ;  /* 0x00000004101a7825 */ /* 0x000fe200078e0202 */
[----:B------:R-:W-:Y:S01]  /*47fc0*/  ULDC UR4, c[0x0][0x228] ;  /* 0x00008a0000047ab9 */ /* 0x000fe20000000800 */
[----:B------:R-:W-:Y:S01]  /*47fd0*/  ULDC UR10, c[0x0][0x248] ;  /* 0x00009200000a7ab9 */ /* 0x000fe20000000800 */
[----:B----4-:R-:W-:Y:S01]  /*47fe0*/  STSM.16.M88.4 [R155], R140 ;  /* 0x0000008c9b007844 */ /* 0x010fe20000000200 */
[----:B------:R-:W-:Y:S06]  /*47ff0*/  BAR.SYNC.DEFER_BLOCKING 0x0 ;  /* 0x0000000000007b1d */ /* 0x000fec0000010000 */
[----:B------:R4:W-:Y:S04]  /*48000*/  @P5 STG.E desc[UR8][R26.64], R13 ;  /* 0x0000000d1a005986 */ /* 0x0009e8000c101908 */
[----:B----4-:R-:W4:Y:S01]  /*48010*/  LDL.LU R13, [R1+0x400] ;  /* 0x00040000010d7983 */ /* 0x010f220000300800 */
[----:B------:R-:W-:-:S03]  /*48020*/  ISETP.GE.AND P5, PT, R22, UR7, PT ;  /* 0x0000000716007c0c */ /* 0x000fc6000bfa6270 */
[----:B------:R-:W4:Y:S01]  /*48030*/  LDL.LU R17, [R1+0x200] ;  /* 0x0002000001117983 */ /* 0x000f220000300800 */
[----:B------:R-:W-:Y:S01]  /*48040*/  ISETP.LT.AND P6, PT, R152, UR4, !P5 ;  /* 0x0000000498007c0c */ /* 0x000fe2000efc1270 */
[----:B------:R-:W-:-:S12]  /*48050*/  IMAD.WIDE R26, R16, 0x4, R4 ;  /* 0x00000004101a7825 */ /* 0x000fd800078e0204 */
[----:B------:R1:W-:Y:S01]  /*48060*/  @P6 STG.E desc[UR8][R26.64], R15 ;  /* 0x0000000f1a006986 */ /* 0x0003e2000c101908 */
[----:B------:R-:W-:Y:S01]  /*48070*/  ISETP.LT.AND P6, PT, R154, UR5, !P5 ;  /* 0x000000059a007c0c */ /* 0x000fe2000efc1270 */
[----:B------:R-:W-:Y:S02]  /*48080*/  VIADD R140, R22, 0x1 ;  /* 0x00000001168c7836 */ /* 0x000fe40000000000 */
[----:B-1----:R-:W4:Y:S01]  /*48090*/  LDL.LU R15, [R1] ;  /* 0x00000000010f7983 */ /* 0x002f220000300800 */
[----:B------:R-:W-:Y:S01]  /*480a0*/  ISETP.LT.AND P5, PT, R153, UR6, !P5 ;  /* 0x0000000699007c0c */ /* 0x000fe2000efa1270 */
[----:B------:R-:W-:Y:S01]  /*480b0*/  IMAD.WIDE R26, R16, 0x4, R6 ;  /* 0x00000004101a7825 */ /* 0x000fe200078e0206 */
[----:B------:R-:W-:Y:S01]  /*480c0*/  ULDC.64 UR6, c[0x0][0x228] ;  /* 0x00008a0000067ab9 */ /* 0x000fe20000000a00 */
[----:B------:R-:W-:-:S06]  /*480d0*/  ULDC UR5, c[0x0][0x228] ;  /* 0x00008a0000057ab9 */ /* 0x000fcc0000000800 */
[----:B------:R1:W-:Y:S02]  /*480e0*/  @P6 STG.E desc[UR8][R26.64], R18 ;  /* 0x000000121a006986 */ /* 0x0003e4000c101908 */
[----:B-1----:R-:W-:Y:S02]  /*480f0*/  IMAD.WIDE R26, R16, 0x4, R8 ;  /* 0x00000004101a7825 */ /* 0x002fe400078e0208 */
[----:B------:R-:W4:Y:S04]  /*48100*/  LDL.LU R18, [R1+0x1164] ;  /* 0x0011640001127983 */ /* 0x000f280000300800 */
[----:B---3--:R1:W-:Y:S01]  /*48110*/  @P5 STG.E desc[UR8][R26.64], R19 ;  /* 0x000000131a005986 */ /* 0x0083e2000c101908 */
[----:B------:R-:W-:-:S03]  /*48120*/  ISETP.GE.AND P5, PT, R140, UR7, PT ;  /* 0x000000078c007c0c */ /* 0x000fc6000bfa6270 */
[----:B------:R-:W3:Y:S01]  /*48130*/  LDL.LU R20, [R1+0xe14] ;  /* 0x000e140001147983 */ /* 0x000ee20000300800 */
[C---:B------:R-:W-:Y:S01]  /*48140*/  IMAD R16, R22.reuse, UR11, RZ ;  /* 0x0000000b16107c24 */ /* 0x040fe2000f8e02ff */
[----:B------:R-:W-:Y:S01]  /*48150*/  ISETP.LT.AND P6, PT, R23, UR5, !P5 ;  /* 0x0000000517007c0c */ /* 0x000fe2000efc1270 */
[----:B------:R-:W-:Y:S01]  /*48160*/  ULDC UR5, c[0x0][0x228] ;  /* 0x00008a0000057ab9 */ /* 0x000fe20000000800 */
[----:B------:R-:W-:Y:S01]  /*48170*/  VIADD R140, R22, 0x2 ;  /* 0x00000002168c7836 */ /* 0x000fe20000000000 */
[----:B------:R-:W-:Y:S01]  /*48180*/  ULDC UR11, c[0x0][0x248] ;  /* 0x00009200000b7ab9 */ /* 0x000fe20000000800 */
[----:B------:R-:W-:Y:S01]  /*48190*/  VIADD R16, R16, UR10 ;  /* 0x0000000a10107c36 */ /* 0x000fe20008000000 */
[----:B------:R-:W-:-:S03]  /*481a0*/  ULDC UR10, c[0x0][0x248] ;  /* 0x00009200000a7ab9 */ /* 0x000fc60000000800 */
[----:B-1----:R-:W-:-:S05]  /*481b0*/  IMAD.WIDE R26, R16, 0x4, R2 ;  /* 0x00000004101a7825 */ /* 0x002fca00078e0202 */
[----:B--2---:R1:W-:Y:S04]  /*481c0*/  @P6 STG.E desc[UR8][R26.64], R14 ;  /* 0x0000000e1a006986 */ /* 0x0043e8000c101908 */
[----:B-1----:R-:W2:Y:S01]  /*481d0*/  LDL.LU R14, [R1+0xe04] ;  /* 0x000e0400010e7983 */ /* 0x002ea20000300800 */
[----:B------:R-:W-:Y:S01]  /*481e0*/  ISETP.LT.AND P6, PT, R152, UR5, !P5 ;  /* 0x0000000598007c0c */ /* 0x000fe2000efc1270 */
[----:B------:R-:W-:Y:S01]  /*481f0*/  IMAD.WIDE R26, R16, 0x4, R4 ;  /* 0x00000004101a7825 */ /* 0x000fe200078e0204 */
[----:B------:R-:W-:Y:S01]  /*48200*/  ULDC UR5, c[0x0][0x228] ;  /* 0x00008a0000057ab9 */ /* 0x000fe20000000800 */
[----:B------:R-:W2:Y:S10]  /*48210*/  LDL.LU R21, [R1+0xc04] ;  /* 0x000c040001157983 */ /* 0x000eb40000300800 */
[----:B----4-:R1:W-:Y:S04]  /*48220*/  @P6 STG.E desc[UR8][R26.64], R13 ;  /* 0x0000000d1a006986 */ /* 0x0103e8000c101908 */
[----:B-1----:R-:W4:Y:S01]  /*48230*/  LDL.LU R13, [R1+0xa04] ;  /* 0x000a0400010d7983 */ /* 0x002f220000300800 */
[----:B------:R-:W-:Y:S01]  /*48240*/  ISETP.LT.AND P6, PT, R154, UR5, !P5 ;  /* 0x000000059a007c0c */ /* 0x000fe2000efc1270 */
[----:B------:R-:W-:Y:S01]  /*48250*/  IMAD.WIDE R26, R16, 0x4, R6 ;  /* 0x00000004101a7825 */ /* 0x000fe200078e0206 */
[----:B------:R-:W-:Y:S01]  /*48260*/  ISETP.LT.AND P5, PT, R153, UR6, !P5 ;  /* 0x0000000699007c0c */ /* 0x000fe2000efa1270 */
[----:B------:R-:W-:Y:S01]  /*48270*/  ULDC UR5, c[0x0][0x22c] ;  /* 0x00008b0000057ab9 */ /* 0x000fe20000000800 */
[----:B------:R-:W-:-:S09]  /*48280*/  ULDC UR6, c[0x0][0x228] ;  /* 0x00008a0000067ab9 */ /* 0x000fd20000000800 */
[----:B------:R1:W-:Y:S04]  /*48290*/  @P6 STG.E desc[UR8][R26.64], R17 ;  /* 0x000000111a006986 */ /* 0x0003e8000c101908 */
[----:B-1----:R-:W4:Y:S04]  /*482a0*/  LDL.LU R17, [R1+0x10a8] ;  /* 0x0010a80001117983 */ /* 0x002f280000300800 */
[----:B------:R-:W4:Y:S01]  /*482b0*/  LDL.LU R19, [R1+0x604] ;  /* 0x0006040001137983 */ /* 0x000f220000300800 */
[----:B------:R-:W-:-:S05]  /*482c0*/  IMAD.WIDE R26, R16, 0x4, R8 ;  /* 0x00000004101a7825 */ /* 0x000fca00078e0208 */
[----:B------:R1:W-:Y:S01]  /*482d0*/  @P5 STG.E desc[UR8][R26.64], R15 ;  /* 0x0000000f1a005986 */ /* 0x0003e2000c101908 */
[----:B------:R-:W-:Y:S01]  /*482e0*/  IMAD R16, R22, UR12, RZ ;  /* 0x0000000c16107c24 */ /* 0x000fe2000f8e02ff */
[----:B------:R-:W-:Y:S01]  /*482f0*/  ISETP.GE.AND P5, PT, R140, UR5, PT ;  /* 0x000000058c007c0c */ /* 0x000fe2000bfa6270 */
[----:B------:R-:W-:Y:S01]  /*48300*/  ULDC UR5, c[0x0][0x228] ;  /* 0x00008a0000057ab9 */ /* 0x000fe20000000800 */
[----:B-1----:R-:W4:Y:S01]  /*48310*/  LDL.LU R15, [R1+0x404] ;  /* 0x00040400010f7983 */ /* 0x002f220000300800 */
[----:B------:R-:W-:Y:S01]  /*48320*/  VIADD R16, R16, UR11 ;  /* 0x0000000b10107c36 */ /* 0x000fe20008000000 */
[----:B------:R-:W-:Y:S01]  /*48330*/  ISETP.LT.AND P6, PT, R23, UR6, !P5 ;  /* 0x0000000617007c0c */ /* 0x000fe2000efc1270 */
[----:B------:R-:W-:Y:S01]  /*48340*/  VIADD R140, R22, 0x3 ;  /* 0x00000003168c7836 */ /* 0x000fe20000000000 */
[----:B------:R-:W-:Y:S01]  /*48350*/  ULDC UR6, c[0x0][0x228] ;  /* 0x00008a0000067ab9 */ /* 0x000fe20000000800 */
[----:B------:R-:W-:-:S04]  /*48360*/  VIADD R16, R16, UR10 ;  /* 0x0000000a10107c36 */ /* 0x000fc80008000000 */
[----:B------:R-:W-:-:S06]  /*48370*/  IMAD.WIDE R26, R16, 0x4, R2 ;  /* 0x00000004101a7825 */ /* 0x000fcc00078e0202 */
[----:B---3--:R1:W-:Y:S01]  /*48380*/  @P6 STG.E desc[UR8][R26.64], R20 ;  /* 0x000000141a006986 */ /* 0x0083e2000c101908 */
[----:B------:R-:W-:Y:S01]  /*48390*/  ISETP.LT.AND P6, PT, R152, UR5, !P5 ;  /* 0x0000000598007c0c */ /* 0x000fe2000efc1270 */
[----:B------:R-:W-:Y:S02]  /*483a0*/  ULDC UR5, c[0x0][0x228] ;  /* 0x00008a0000057ab9 */ /* 0x000fe40000000800 */
[----:B-1----:R-:W3:Y:S01]  /*483b0*/  LDL.LU R20, [R1+0x204] ;  /* 0x0002040001147983 */ /* 0x002ee20000300800 */
[----:B------:R-:W-:-:S09]  /*483c0*/  IMAD.WIDE R26, R16, 0x4, R4 ;  /* 0x00000004101a7825 */ /* 0x000fd200078e0204 */
[----:B--2---:R1:W-:Y:S04]  /*483d0*/  @P6 STG.E desc[UR8][R26.64], R14 ;  /* 0x0000000e1a006986 */ /* 0x0043e8000c101908 */
[----:B-1----:R-:W2:Y:S01]  /*483e0*/  LDL.LU R14, [R1+0x4] ;  /* 0x00000400010e7983 */ /* 0x002ea20000300800 */
[----:B------:R-:W-:Y:S01]  /*483f0*/  ISETP.LT.AND P6, PT, R154, UR5, !P5 ;  /* 0x000000059a007c0c */ /* 0x000fe2000efc1270 */
[----:B------:R-:W-:Y:S01]  /*48400*/  IMAD.WIDE R26, R16, 0x4, R6 ;  /* 0x00000004101a7825 */ /* 0x000fe200078e0206 */
[----:B------:R-:W-:Y:S02]  /*48410*/  ULDC UR5, c[0x0][0x228] ;  /* 0x00008a0000057ab9 */ /* 0x000fe40000000800 */
[----:B------:R-:W-:Y:S01]  /*48420*/  ISETP.LT.AND P5, PT, R153, UR5, !P5 ;  /* 0x0000000599007c0c */ /* 0x000fe2000efa1270 */
[----:B------:R-:W-:-:S08]  /*48430*/  ULDC UR5, c[0x0][0x22c] ;  /* 0x00008b0000057ab9 */ /* 0x000fd00000000800 */
[----:B------:R1:W-:Y:S02]  /*48440*/  @P6 STG.E desc[UR8][R26.64], R21 ;  /* 0x000000151a006986 */ /* 0x0003e4000c101908 */
[----:B-1----:R-:W-:Y:S02]  /*48450*/  IMAD.WIDE R26, R16, 0x4, R8 ;  /* 0x00000004101a7825 */ /* 0x002fe400078e0208 */
[----:B------:R-:W2:Y:S04]  /*48460*/  LDL.LU R16, [R1+0xe18] ;  /* 0x000e180001107983 */ /* 0x000ea80000300800 */
[----:B----4-:R1:W-:Y:S01]  /*48470*/  @P5 STG.E desc[UR8][R26.64], R13 ;  /* 0x0000000d1a005986 */ /* 0x0103e2000c101908 */
[----:B------:R-:W-:Y:S01]  /*48480*/  ISETP.GE.AND P5, PT, R140, UR5, PT ;  /* 0x000000058c007c0c */ /* 0x000fe2000bfa6270 */
[----:B------:R-:W-:-:S02]  /*48490*/  ULDC UR5, c[0x0][0x228] ;  /* 0x00008a0000057ab9 */ /* 0x000fc40000000800 */
[----:B-1----:R-:W4:Y:S01]  /*484a0*/  LDL.LU R13, [R1+0xe08] ;  /* 0x000e0800010d7983 */ /* 0x002f220000300800 */
[----:B------:R-:W-:Y:S01]  /*484b0*/  ISETP.LT.AND P6, PT, R23, UR6, !P5 ;  /* 0x0000000617007c0c */ /* 0x000fe2000efc1270 */
[----:B------:R-:W-:Y:S01]  /*484c0*/  IMAD.WIDE R26, R18, 0x4, R2 ;  /* 0x00000004121a7825 */ /* 0x000fe200078e0202 */
[----:B------:R-:W-:-:S11]  /*484d0*/  ULDC.64 UR6, c[0x0][0x228] ;  /* 0x00008a0000067ab9 */ /* 0x000fd60000000a00 */
[----:B------:R1:W-:Y:S01]  /*484e0*/  @P6 STG.E desc[UR8][R26.64], R19 ;  /* 0x000000131a006986 */ /* 0x0003e2000c101908 */
[----:B------:R-:W-:Y:S01]  /*484f0*/  ISETP.LT.AND P6, PT, R152, UR5, !P5 ;  /* 0x0000000598007c0c */ /* 0x000fe2000efc1270 */
[----:B------:R-:W-:Y:S02]  /*48500*/  ULDC UR5, c[0x0][0x228] ;  /* 0x00008a0000057ab9 */ /* 0x000fe40000000800 */
[----:B-1----:R-:W4:Y:S01]  /*48510*/  LDL.LU R19, [R1+0xc08] ;  /* 0x000c080001137983 */ /* 0x002f220000300800 */
[----:B------:R-:W-:-:S09]  /*48520*/  IMAD.WIDE R26, R18, 0x4, R4 ;  /* 0x00000004121a7825 */ /* 0x000fd200078e0204 */
[----:B------:R1:W-:Y:S04]  /*48530*/  @P6 STG.E desc[UR8][R26.64], R15 ;  /* 0x0000000f1a006986 */ /* 0x0003e8000c101908 */
[----:B-1----:R-:W4:Y:S01]  /*48540*/  LDL.LU R15, [R1+0xa08] ;  /* 0x000a0800010f7983 */ /* 0x002f220000300800 */
[----:B------:R-:W-:Y:S01]  /*48550*/  ISETP.LT.AND P6, PT, R154, UR5, !P5 ;  /* 0x000000059a007c0c */ /* 0x000fe2000efc1270 */
[----:B------:R-:W-:Y:S01]  /*48560*/  IMAD.WIDE R26, R18, 0x4, R6 ;  /* 0x00000004121a7825 */ /* 0x000fe200078e0206 */
[----:B------:R-:W-:Y:S02]  /*48570*/  ULDC UR5, c[0x0][0x228] ;  /* 0x00008a0000057ab9 */ /* 0x000fe40000000800 */
[----:B------:R-:W-:Y:S01]  /*48580*/  ISETP.LT.AND P5, PT, R153, UR5, !P5 ;  /* 0x0000000599007c0c */ /* 0x000fe2000efa1270 */
[----:B------:R-:W-:Y:S01]  /*48590*/  VIADD R140, R22, 0x4 ;  /* 0x00000004168c7836 */ /* 0x000fe20000000000 */
[----:B------:R-:W-:-:S07]  /*485a0*/  ULDC UR5, c[0x0][0x228] ;  /* 0x00008a0000057ab9 */ /* 0x000fce0000000800 */
[----:B---3--:R1:W-:Y:S02]  /*485b0*/  @P6 STG.E desc[UR8][R26.64], R20 ;  /* 0x000000141a006986 */ /* 0x0083e4000c101908 */
[----:B-1----:R-:W-:Y:S02]  /*485c0*/  IMAD.WIDE R26, R18, 0x4, R8 ;  /* 0x00000004121a7825 */ /* 0x002fe400078e0208 */
[----:B------:R-:W3:Y:S04]  /*485d0*/  LDL.LU R18, [R1+0x608] ;  /* 0x0006080001127983 */ /* 0x000ee80000300800 */
[----:B--2---:R1:W-:Y:S04]  /*485e0*/  @P5 STG.E desc[UR8][R26.64], R14 ;  /* 0x0000000e1a005986 */ /* 0x0043e8000c101908 */
[----:B-1----:R-:W2:Y:S01]  /*485f0*/  LDL.LU R14, [R1+0x408] ;  /* 0x00040800010e7983 */ /* 0x002ea20000300800 */
[----:B------:R-:W-:-:S04]  /*48600*/  ISETP.GE.AND P5, PT, R140, UR7, PT ;  /* 0x000000078c007c0c */ /* 0x000fc8000bfa6270 */
[----:B------:R-:W-:Y:S01]  /*48610*/  ISETP.LT.AND P6, PT, R23, UR5, !P5 ;  /* 0x0000000517007c0c */ /* 0x000fe2000efc1270 */
[----:B------:R-:W-:Y:S01]  /*48620*/  IMAD.WIDE R26, R17, 0x4, R2 ;  /* 0x00000004111a7825 */ /* 0x000fe200078e0202 */
[----:B------:R-:W-:-:S11]  /*48630*/  ULDC UR5, c[0x0][0x228] ;  /* 0x00008a0000057ab9 */ /* 0x000fd60000000800 */
[----:B------:R1:W-:Y:S01]  /*48640*/  @P6 STG.E desc[UR8][R26.64], R16 ;  /* 0x000000101a006986 */ /* 0x0003e2000c101908 */
[----:B------:R-:W-:Y:S01]  /*48650*/  ISETP.LT.AND P6, PT, R152, UR5, !P5 ;  /* 0x0000000598007c0c */ /* 0x000fe2000efc1270 */
[----:B------:R-:W-:Y:S02]  /*48660*/  ULDC UR5, c[0x0][0x228] ;  /* 0x00008a0000057ab9 */ /* 0x000fe40000000800 */
[----:B-1----:R-:W2:Y:S01]  /*48670*/  LDL.LU R16, [R1+0x208] ;  /* 0x0002080001107983 */ /* 0x002ea20000300800 */
[----:B------:R-:W-:-:S04]  /*48680*/  IMAD.WIDE R26, R17, 0x4, R4 ;  /* 0x00000004111a7825 */ /* 0x000fc800078e0204 */
[----:B------:R-:W-:-:S05]  /*48690*/  VIADD R140, R22, 0x5 ;  /* 0x00000005168c7836 */ /* 0x000fca0000000000 */
[----:B----4-:R1:W-:Y:S04]  /*486a0*/  @P6 STG.E desc[UR8][R26.64], R13 ;  /* 0x0000000d1a006986 */ /* 0x0103e8000c101908 */
[----:B-1----:R-:W4:Y:S01]  /*486b0*/  LDL.LU R13, [R1+0x8] ;  /* 0x00000800010d7983 */ /* 0x002f220000300800 */
[----:B------:R-:W-:Y:S01]  /*486c0*/  ISETP.LT.AND P6, PT, R154, UR5, !P5 ;  /* 0x000000059a007c0c */ /* 0x000fe2000efc1270 */
[----:B------:R-:W-:Y:S01]  /*486d0*/  IMAD.WIDE R26, R17, 0x4, R6 ;  /* 0x00000004111a7825 */ /* 0x000fe200078e0206 */
[----:B------:R-:W-:Y:S01]  /*486e0*/  ISETP.LT.AND P5, PT, R153, UR6, !P5 ;  /* 0x0000000699007c0c */ /* 0x000fe2000efa1270 */
[----:B------:R-:W-:Y:S01]  /*486f0*/  ULDC UR5, c[0x0][0x22c] ;  /* 0x00008b0000057ab9 */ /* 0x000fe20000000800 */
[----:B------:R-:W-:-:S09]  /*48700*/  ULDC UR6, c[0x0][0x228] ;  /* 0x00008a0000067ab9 */ /* 0x000fd20000000800 */
[----:B------:R1:W-:Y:S02]  /*48710*/  @P6 STG.E desc[UR8][R26.64], R19 ;  /* 0x000000131a006986 */ /* 0x0003e4000c101908 */
[----:B-1----:R-:W-:Y:S02]  /*48720*/  IMAD.WIDE R26, R17, 0x4, R8 ;  /* 0x00000004111a7825 */ /* 0x002fe400078e0208 */
[----:B------:R-:W4:Y:S04]  /*48730*/  LDL.LU R17, [R1+0xff0] ;  /* 0x000ff00001117983 */ /* 0x000f280000300800 */
[----:B------:R-:W4:Y:S04]  /*48740*/  LDL.LU R19, [R1+0xe1c] ;  /* 0x000e1c0001137983 */ /* 0x000f280000300800 */
[----:B------:R1:W-:Y:S01]  /*48750*/  @P5 STG.E desc[UR8][R26.64], R15 ;  /* 0x0000000f1a005986 */ /* 0x0003e2000c101908 */
[----:B------:R-:W-:Y:S01]  /*48760*/  ISETP.GE.AND P5, PT, R140, UR5, PT ;  /* 0x000000058c007c0c */ /* 0x000fe2000bfa6270 */
[----:B------:R-:W-:-:S02]  /*48770*/  ULDC UR5, c[0x0][0x228] ;  /* 0x00008a0000057ab9 */ /* 0x000fc40000000800 */
[----:B-1----:R-:W4:Y:S01]  /*48780*/  LDL.LU R15, [R1+0xe0c] ;  /* 0x000e0c00010f7983 */ /* 0x002f220000300800 */
[----:B------:R-:W-:Y:S01]  /*48790*/  ISETP.LT.AND P6, PT, R23, UR6, !P5 ;  /* 0x0000000617007c0c */ /* 0x000fe2000efc1270 */
[----:B------:R-:W-:Y:S01]  /*487a0*/  IMAD.WIDE R26, R25, 0x4, R2 ;  /* 0x00000004191a7825 */ /* 0x000fe200078e0202 */
[----:B------:R-:W-:-:S11]  /*487b0*/  ULDC UR6, c[0x0][0x228] ;  /* 0x00008a0000067ab9 */ /* 0x000fd60000000800 */
        /* <DEDUP_REMOVED lines=11> */
[----:B------:R-:W-:Y:S01]  /*48870*/  VIADD R140, R22, 0x6 ;  /* 0x00000006168c7836 */ /* 0x000fe20000000000 */
[----:B------:R-:W-:-:S07]  /*48880*/  ULDC UR5, c[0x0][0x22c] ;  /* 0x00008b0000057ab9 */ /* 0x000fce0000000800 */
[----:B------:R1:W-:Y:S04]  /*48890*/  @P6 STG.E desc[UR8][R26.64], R16 ;  /* 0x000000101a006986 */ /* 0x0003e8000c101908 */
[----:B-1----:R-:W2:Y:S01]  /*488a0*/  LDL.LU R16, [R1+0x60c] ;  /* 0x00060c0001107983 */ /* 0x002ea20000300800 */
[----:B------:R-:W-:-:S05]  /*488b0*/  IMAD.WIDE R26, R25, 0x4, R8 ;  /* 0x00000004191a7825 */ /* 0x000fca00078e0208 */
[----:B----4-:R1:W-:Y:S04]  /*488c0*/  @P5 STG.E desc[UR8][R26.64], R13 ;  /* 0x0000000d1a005986 */ /* 0x0103e8000c101908 */
[----:B-1----:R-:W4:Y:S01]  /*488d0*/  LDL.LU R13, [R1+0x40c] ;  /* 0x00040c00010d7983 */ /* 0x002f220000300800 */
[----:B------:R-:W-:Y:S01]  /*488e0*/  ISETP.GE.AND P5, PT, R140, UR5, PT ;  /* 0x000000058c007c0c */ /* 0x000fe2000bfa6270 */
[----:B------:R-:W-:Y:S01]  /*488f0*/  IMAD.WIDE R26, R252, 0x4, R2 ;  /* 0x00000004fc1a7825 */ /* 0x000fe200078e0202 */
[----:B------:R-:W-:Y:S01]  /*48900*/  ULDC UR5, c[0x0][0x228] ;  /* 0x00008a0000057ab9 */ /* 0x000fe20000000800 */
[----:B------:R-:W4:Y:S01]  /*48910*/  LDL.LU R20, [R1+0x20c] ;  /* 0x00020c0001147983 */ /* 0x000f220000300800 */
[----:B------:R-:W-:Y:S01]  /*48920*/  ISETP.LT.AND P6, PT, R23, UR6, !P5 ;  /* 0x0000000617007c0c */ /* 0x000fe2000efc1270 */
[----:B------:R-:W-:Y:S01]  /*48930*/  VIADD R140, R22, 0x7 ;  /* 0x00000007168c7836 */ /* 0x000fe20000000000 */
[----:B------:R-:W-:-:S11]  /*48940*/  ULDC.64 UR6, c[0x0][0x228] ;  /* 0x00008a0000067ab9 */ /* 0x000fd60000000a00 */
[----:B------:R1:W-:Y:S01]  /*48950*/  @P6 STG.E desc[UR8][R26.64], R19 ;  /* 0x000000131a006986 */ /* 0x0003e2000c101908 */
[----:B------:R-:W-:Y:S01]  /*48960*/  ISETP.LT.AND P6, PT, R152, UR5, !P5 ;  /* 0x0000000598007c0c */ /* 0x000fe2000efc1270 */
[----:B------:R-:W-:Y:S01]  /*48970*/  ULDC UR5, c[0x0][0x228] ;  /* 0x00008a0000057ab9 */ /* 0x000fe20000000800 */
[----:B-1----:R-:W-:-:S11]  /*48980*/  IMAD.WIDE R26, R252, 0x4, R4 ;  /* 0x00000004fc1a7825 */ /* 0x002fd600078e0204 */
[----:B------:R1:W-:Y:S04]  /*48990*/  @P6 STG.E desc[UR8][R26.64], R15 ;  /* 0x0000000f1a006986 */ /* 0x0003e8000c101908 */
[----:B-1----:R-:W4:Y:S01]  /*489a0*/  LDL.LU R15, [R1+0xc] ;  /* 0x00000c00010f7983 */ /* 0x002f220000300800 */
[----:B------:R-:W-:Y:S01]  /*489b0*/  ISETP.LT.AND P6, PT, R154, UR5, !P5 ;  /* 0x000000059a007c0c */ /* 0x000fe2000efc1270 */
[----:B------:R-:W-:Y:S01]  /*489c0*/  IMAD.WIDE R26, R252, 0x4, R6 ;  /* 0x00000004fc1a7825 */ /* 0x000fe200078e0206 */
[----:B------:R-:W-:Y:S01]  /*489d0*/  ULDC UR5, c[0x0][0x228] ;  /* 0x00008a0000057ab9 */ /* 0x000fe20000000800 */
[----:B------:R-:W4:Y:S01]  /*489e0*/  LDL.LU R19, [R1+0xff4] ;  /* 0x000ff40001137983 */ /* 0x000f220000300800 */
[----:B------:R-:W-:Y:S01]  /*489f0*/  ISETP.LT.AND P5, PT, R153, UR5, !P5 ;  /* 0x0000000599007c0c */ /* 0x000fe2000efa1270 */
[----:B------:R-:W-:-:S08]  /*48a00*/  ULDC UR5, c[0x0][0x228] ;  /* 0x00008a0000057ab9 */ /* 0x000fd00000000800 */
[----:B---3--:R1:W-:Y:S04]  /*48a10*/  @P6 STG.E desc[UR8][R26.64], R18 ;  /* 0x000000121a006986 */ /* 0x0083e8000c101908 */
[----:B-1----:R-:W3:Y:S01]  /*48a20*/  LDL.LU R18, [R1+0xe30] ;  /* 0x000e300001127983 */ /* 0x002ee20000300800 */
[----:B------:R-:W-:-:S05]  /*48a30*/  IMAD.WIDE R26, R252, 0x4, R8 ;  /* 0x00000004fc1a7825 */ /* 0x000fca00078e0208 */
[----:B--2---:R1:W-:Y:S04]  /*48a40*/  @P5 STG.E desc[UR8][R26.64], R14 ;  /* 0x0000000e1a005986 */ /* 0x0043e8000c101908 */
[----:B-1----:R-:W2:Y:S01]  /*48a50*/  LDL.LU R14, [R1+0xe20] ;  /* 0x000e2000010e7983 */ /* 0x002ea20000300800 */
[----:B------:R-:W-:Y:S01]  /*48a60*/  ISETP.GE.AND P5, PT, R140, UR7, PT ;  /* 0x000000078c007c0c */ /* 0x000fe2000bfa6270 */
[----:B------:R-:W-:Y:S02]  /*48a70*/  IMAD.WIDE R26, R17, 0x4, R2 ;  /* 0x00000004111a7825 */ /* 0x000fe400078e0202 */
[----:B------:R-:W2:Y:S01]  /*48a80*/  LDL.LU R21, [R1+0xc10] ;  /* 0x000c100001157983 */ /* 0x000ea20000300800 */
[----:B------:R-:W-:Y:S01]  /*48a90*/  ISETP.LT.AND P6, PT, R23, UR5, !P5 ;  /* 0x0000000517007c0c */ /* 0x000fe2000efc1270 */
[----:B------:R-:W-:-:S12]  /*48aa0*/  ULDC UR5, c[0x0][0x228] ;  /* 0x00008a0000057ab9 */ /* 0x000fd80000000800 */
[----:B------:R1:W-:Y:S01]  /*48ab0*/  @P6 STG.E desc[UR8][R26.64], R16 ;  /* 0x000000101a006986 */ /* 0x0003e2000c101908 */
[----:B------:R-:W-:Y:S01]  /*48ac0*/  ISETP.LT.AND P6, PT, R152, UR5, !P5 ;  /* 0x0000000598007c0c */ /* 0x000fe2000efc1270 */
[----:B------:R-:W-:Y:S01]  /*48ad0*/  ULDC UR5, c[0x0][0x228] ;  /* 0x00008a0000057ab9 */ /* 0x000fe20000000800 */
[----:B-1----:R-:W-:-:S04]  /*48ae0*/  IMAD.WIDE R26, R17, 0x4, R4 ;  /* 0x00000004111a7825 */ /* 0x002fc800078e0204 */
[----:B------:R-:W-:-:S07]  /*48af0*/  VIADD R140, R22, 0x8 ;  /* 0x00000008168c7836 */ /* 0x000fce0000000000 */
[----:B----4-:R1:W-:Y:S04]  /*48b00*/  @P6 STG.E desc[UR8][R26.64], R13 ;  /* 0x0000000d1a006986 */ /* 0x0103e8000c101908 */
[----:B-1----:R-:W4:Y:S01]  /*48b10*/  LDL.LU R13, [R1+0xa10] ;  /* 0x000a1000010d7983 */ /* 0x002f220000300800 */
[----:B------:R-:W-:Y:S01]  /*48b20*/  ISETP.LT.AND P6, PT, R154, UR5, !P5 ;  /* 0x000000059a007c0c */ /* 0x000fe2000efc1270 */
[----:B------:R-:W-:Y:S02]  /*48b30*/  IMAD.WIDE R26, R17, 0x4, R6 ;  /* 0x00000004111a7825 */ /* 0x000fe400078e0206 */
[----:B------:R-:W4:Y:S01]  /*48b40*/  LDL.LU R16, [R1+0xff8] ;  /* 0x000ff80001107983 */ /* 0x000f220000300800 */
[----:B------:R-:W-:Y:S01]  /*48b50*/  ISETP.LT.AND P5, PT, R153, UR6, !P5 ;  /* 0x0000000699007c0c */ /* 0x000fe2000efa1270 */
[----:B------:R-:W-:Y:S01]  /*48b60*/  ULDC.64 UR6, c[0x0][0x228] ;  /* 0x00008a0000067ab9 */ /* 0x000fe20000000a00 */
[----:B------:R-:W-:-:S07]  /*48b70*/  ULDC UR5, c[0x0][0x228] ;  /* 0x00008a0000057ab9 */ /* 0x000fce0000000800 */
[----:B------:R1:W-:Y:S04]  /*48b80*/  @P6 STG.E desc[UR8][R26.64], R20 ;  /* 0x000000141a006986 */ /* 0x0003e8000c101908 */
[----:B-1----:R-:W4:Y:S01]  /*48b90*/  LDL.LU R20, [R1+0x800] ;  /* 0x0008000001147983 */ /* 0x002f220000300800 */
[----:B------:R-:W-:-:S05]  /*48ba0*/  IMAD.WIDE R26, R17, 0x4, R8 ;  /* 0x00000004111a7825 */ /* 0x000fca00078e0208 */
[----:B------:R1:W-:Y:S01]  /*48bb0*/  @P5 STG.E desc[UR8][R26.64], R15 ;  /* 0x0000000f1a005986 */ /* 0x0003e2000c101908 */
[----:B------:R-:W-:-:S03]  /*48bc0*/  ISETP.GE.AND P5, PT, R140, UR7, PT ;  /* 0x000000078c007c0c */ /* 0x000fc6000bfa6270 */
[----:B-1----:R-:W4:Y:S01]  /*48bd0*/  LDL.LU R15, [R1+0x610] ;  /* 0x00061000010f7983 */ /* 0x002f220000300800 */
[----:B------:R-:W-:Y:S01]  /*48be0*/  ISETP.LT.AND P6, PT, R23, UR5, !P5 ;  /* 0x0000000517007c0c */ /* 0x000fe2000efc1270 */
[----:B------:R-:W-:Y:S01]  /*48bf0*/  IMAD.WIDE R26, R19, 0x4, R2 ;  /* 0x00000004131a7825 */ /* 0x000fe200078e0202 */
[----:B------:R-:W-:Y:S01]  /*48c00*/  ULDC UR5, c[0x0][0x228] ;  /* 0x00008a0000057ab9 */ /* 0x000fe20000000800 */
[----:B------:R-:W4:Y:S10]  /*48c10*/  LDL.LU R17, [R1+0xffc] ;  /* 0x000ffc0001117983 */ /* 0x000f340000300800 */
[----:B---3--:R1:W-:Y:S01]  /*48c20*/  @P6 STG.E desc[UR8][R26.64], R18 ;  /* 0x000000121a006986 */ /* 0x0083e2000c101908 */
[----:B------:R-:W-:Y:S01]  /*48c30*/  ISETP.LT.AND P6, PT, R152, UR5, !P5 ;  /* 0x0000000598007c0c */ /* 0x000fe2000efc1270 */
[----:B------:R-:W-:-:S02]  /*48c40*/  ULDC UR5, c[0x0][0x228] ;  /* 0x00008a0000057ab9 */ /* 0x000fc40000000800 */
[----:B-1----:R-:W3:Y:S01]  /*48c50*/  LDL.LU R18, [R1+0x410] ;  /* 0x0004100001127983 */ /* 0x002ee20000300800 */
[----:B------:R-:W-:-:S09]  /*48c60*/  IMAD.WIDE R26, R19, 0x4, R4 ;  /* 0x00000004131a7825 */ /* 0x000fd200078e0204 */
[----:B--2---:R1:W-:Y:S04]  /*48c70*/  @P6 STG.E desc[UR8][R26.64], R14 ;  /* 0x0000000e1a006986 */ /* 0x0043e8000c101908 */
[----:B-1----:R-:W2:Y:S01]  /*48c80*/  LDL.LU R14, [R1+0x210] ;  /* 0x00021000010e7983 */ /* 0x002ea20000300800 */
[----:B------:R-:W-:Y:S01]  /*48c90*/  ISETP.LT.AND P6, PT, R154, UR5, !P5 ;  /* 0x000000059a007c0c */ /* 0x000fe2000efc1270 */
[----:B------:R-:W-:Y:S01]  /*48ca0*/  IMAD.WIDE R26, R19, 0x4, R6 ;  /* 0x00000004131a7825 */ /* 0x000fe200078e0206 */
[----:B------:R-:W-:Y:S01]  /*48cb0*/  ISETP.LT.AND P5, PT, R153, UR6, !P5 ;  /* 0x0000000699007c0c */ /* 0x000fe2000efa1270 */
[----:B------:R-:W-:Y:S01]  /*48cc0*/  ULDC UR5, c[0x0][0x22c] ;  /* 0x00008b0000057ab9 */ /* 0x000fe20000000800 */
[----:B------:R-:W-:-:S09]  /*48cd0*/  ULDC UR6, c[0x0][0x228] ;  /* 0x00008a0000067ab9 */ /* 0x000fd20000000800 */
[----:B------:R1:W-:Y:S02]  /*48ce0*/  @P6 STG.E desc[UR8][R26.64], R21 ;  /* 0x000000151a006986 */ /* 0x0003e4000c101908 */
[----:B-1----:R-:W-:Y:S02]  /*48cf0*/  IMAD.WIDE R26, R19, 0x4, R8 ;  /* 0x00000004131a7825 */ /* 0x002fe400078e0208 */
[----:B------:R-:W2:Y:S04]  /*48d00*/  LDL.LU R19, [R1+0x1000] ;  /* 0x0010000001137983 */ /* 0x000ea80000300800 */
[----:B------:R-:W2:Y:S01]  /*48d10*/  LDL.LU R21, [R1+0xe34] ;  /* 0x000e340001157983 */ /* 0x000ea20000300800 */
[----:B------:R-:W-:-:S03]  /*48d20*/  VIADD R140, R22, 0x9 ;  /* 0x00000009168c7836 */ /* 0x000fc60000000000 */
[----:B----4-:R1:W-:Y:S02]  /*48d30*/  @P5 STG.E desc[UR8][R26.64], R13 ;  /* 0x0000000d1a005986 */ /* 0x0103e4000c101908 */
[----:B------:R-:W-:Y:S01]  /*48d40*/  ISETP.GE.AND P5, PT, R140, UR5, PT ;  /* 0x000000058c007c0c */ /* 0x000fe2000bfa6270 */
[----:B------:R-:W-:Y:S01]  /*48d50*/  ULDC UR5, c[0x0][0x228] ;  /* 0x00008a0000057ab9 */ /* 0x000fe20000000800 */
[----:B-1----:R-:W4:Y:S02]  /*48d60*/  LDL.LU R13, [R1+0xe24] ;  /* 0x000e2400010d7983 */ /* 0x002f240000300800 */
[----:B------:R-:W-:Y:S01]  /*48d70*/  ISETP.LT.AND P6, PT, R23, UR6, !P5 ;  /* 0x0000000617007c0c */ /* 0x000fe2000efc1270 */
[----:B------:R-:W-:Y:S01]  /*48d80*/  IMAD.WIDE R26, R16, 0x4, R2 ;  /* 0x00000004101a7825 */ /* 0x000fe200078e0202 */
[----:B------:R-:W-:-:S11]  /*48d90*/  ULDC UR6, c[0x0][0x228] ;  /* 0x00008a0000067ab9 */ /* 0x000fd60000000800 */
        /* <DEDUP_REMOVED lines=16> */
[----:B------:R-:W3:Y:S04]  /*48ea0*/  LDL.LU R18, [R1+0x804] ;  /* 0x0008040001127983 */ /* 0x000ee80000300800 */
[----:B--2---:R1:W-:Y:S04]  /*48eb0*/  @P5 STG.E desc[UR8][R26.64], R14 ;  /* 0x0000000e1a005986 */ /* 0x0043e8000c101908 */
[----:B-1----:R-:W2:Y:S01]  /*48ec0*/  LDL.LU R14, [R1+0x614] ;  /* 0x00061400010e7983 */ /* 0x002ea20000300800 */
[----:B------:R-:W-:Y:S01]  /*48ed0*/  ISETP.GE.AND P5, PT, R140, UR5, PT ;  /* 0x000000058c007c0c */ /* 0x000fe2000bfa6270 */
[----:B------:R-:W-:Y:S01]  /*48ee0*/  IMAD.WIDE R26, R17, 0x4, R2 ;  /* 0x00000004111a7825 */ /* 0x000fe200078e0202 */
[----:B------:R-:W-:-:S02]  /*48ef0*/  ULDC UR5, c[0x0][0x228] ;  /* 0x00008a0000057ab9 */ /* 0x000fc40000000800 */
[----:B------:R-:W-:Y:S01]  /*48f00*/  ISETP.LT.AND P6, PT, R23, UR6, !P5 ;  /* 0x0000000617007c0c */ /* 0x000fe2000efc1270 */
[----:B------:R-:W-:Y:S01]  /*48f10*/  VIADD R140, R22, 0xb ;  /* 0x0000000b168c7836 */ /* 0x000fe20000000000 */
[----:B------:R-:W-:-:S11]  /*48f20*/  ULDC.64 UR6, c[0x0][0x228] ;  /* 0x00008a0000067ab9 */ /* 0x000fd60000000a00 */
[----:B------:R1:W-:Y:S01]  /*48f30*/  @P6 STG.E desc[UR8][R26.64], R21 ;  /* 0x000000151a006986 */ /* 0x0003e2000c101908 */
[----:B------:R-:W-:Y:S01]  /*48f40*/  ISETP.LT.AND P6, PT, R152, UR5, !P5 ;  /* 0x0000000598007c0c */ /* 0x000fe2000efc1270 */
[----:B------:R-:W-:Y:S02]  /*48f50*/  ULDC UR5, c[0x0][0x228] ;  /* 0x00008a0000057ab9 */ /* 0x000fe40000000800 */
[----:B-1----:R-:W2:Y:S01]  /*48f60*/  LDL.LU R21, [R1+0x414] ;  /* 0x0004140001157983 */ /* 0x002ea20000300800 */
[----:B------:R-:W-:-:S09]  /*48f70*/  IMAD.WIDE R26, R17, 0x4, R4 ;  /* 0x00000004111a7825 */ /* 0x000fd200078e0204 */
[----:B----4-:R1:W-:Y:S04]  /*48f80*/  @P6 STG.E desc[UR8][R26.64], R13 ;  /* 0x0000000d1a006986 */ /* 0x0103e8000c101908 */
[----:B-1----:R-:W4:Y:S01]  /*48f90*/  LDL.LU R13, [R1+0x214] ;  /* 0x00021400010d7983 */ /* 0x002f220000300800 */
[----:B------:R-:W-:Y:S01]  /*48fa0*/  ISETP.LT.AND P6, PT, R154, UR5, !P5 ;  /* 0x000000059a007c0c */ /* 0x000fe2000efc1270 */
[----:B------:R-:W-:Y:S01]  /*48fb0*/  IMAD.WIDE R26, R17, 0x4, R6 ;  /* 0x00000004111a7825 */ /* 0x000fe200078e0206 */
[----:B------:R-:W-:Y:S02]  /*48fc0*/  ULDC UR5, c[0x0][0x228] ;  /* 0x00008a0000057ab9 */ /* 0x000fe40000000800 */
[----:B------:R-:W-:Y:S01]  /*48fd0*/  ISETP.LT.AND P5, PT, R153, UR5, !P5 ;  /* 0x0000000599007c0c */ /* 0x000fe2000efa1270 */
[----:B------:R-:W-:-:S08]  /*48fe0*/  ULDC UR5, c[0x0][0x228] ;  /* 0x00008a0000057ab9 */ /* 0x000fd00000000800 */
[----:B------:R1:W-:Y:S02]  /*48ff0*/  @P6 STG.E desc[UR8][R26.64], R20 ;  /* 0x000000141a006986 */ /* 0x0003e4000c101908 */
[----:B-1----:R-:W-:Y:S02]  /*49000*/  IMAD.WIDE R26, R17, 0x4, R8 ;  /* 0x00000004111a7825 */ /* 0x002fe400078e0208 */
[----:B------:R-:W4:Y:S04]  /*49010*/  LDL.LU R17, [R1+0x1008] ;  /* 0x0010080001117983 */ /* 0x000f280000300800 */
[----:B------:R-:W4:Y:S04]  /*49020*/  LDL.LU R20, [R1+0xe38] ;  /* 0x000e380001147983 */ /* 0x000f280000300800 */
[----:B------:R1:W-:Y:S01]  /*49030*/  @P5 STG.E desc[UR8][R26.64], R15 ;  /* 0x0000000f1a005986 */ /* 0x0003e2000c101908 */
[----:B------:R-:W-:-:S03]  /*49040*/  ISETP.GE.AND P5, PT, R140, UR7, PT ;  /* 0x000000078c007c0c */ /* 0x000fc6000bfa6270 */
        /* <DEDUP_REMOVED lines=13> */
[----:B------:R-:W-:Y:S01]  /*49120*/  ISETP.LT.AND P5, PT, R153, UR6, !P5 ;  /* 0x0000000699007c0c */ /* 0x000fe2000efa1270 */
[----:B------:R-:W-:Y:S01]  /*49130*/  ULDC.64 UR6, c[0x0][0x228] ;  /* 0x00008a0000067ab9 */ /* 0x000fe20000000a00 */
[----:B------:R-:W-:-:S09]  /*49140*/  ULDC UR5, c[0x0][0x228] ;  /* 0x00008a0000057ab9 */ /* 0x000fd20000000800 */
[----:B------:R1:W-:Y:S02]  /*49150*/  @P6 STG.E desc[UR8][R26.64], R21 ;  /* 0x000000151a006986 */ /* 0x0003e4000c101908 */
[----:B-1----:R-:W-:Y:S02]  /*49160*/  IMAD.WIDE R26, R19, 0x4, R8 ;  /* 0x00000004131a7825 */ /* 0x002fe400078e0208 */
[----:B------:R-:W2:Y:S04]  /*49170*/  LDL.LU R19, [R1+0x100c] ;  /* 0x00100c0001137983 */ /* 0x000ea80000300800 */
[----:B------:R-:W2:Y:S01]  /*49180*/  LDL.LU R21, [R1+0x808] ;  /* 0x0008080001157983 */ /* 0x000ea20000300800 */
[----:B------:R-:W-:-:S03]  /*49190*/  VIADD R140, R22, 0xc ;  /* 0x0000000c168c7836 */ /* 0x000fc60000000000 */
[----:B----4-:R1:W-:Y:S04]  /*491a0*/  @P5 STG.E desc[UR8][R26.64], R13 ;  /* 0x0000000d1a005986 */ /* 0x0103e8000c101908 */
[----:B-1----:R-:W4:Y:S01]  /*491b0*/  LDL.LU R13, [R1+0x618] ;  /* 0x00061800010d7983 */ /* 0x002f220000300800 */
[----:B------:R-:W-:-:S04]  /*491c0*/  ISETP.GE.AND P5, PT, R140, UR7, PT ;  /* 0x000000078c007c0c */ /* 0x000fc8000bfa6270 */
        /* <DEDUP_REMOVED lines=12> */
[----:B------:R-:W-:Y:S01]  /*49290*/  ISETP.LT.AND P5, PT, R153, UR6, !P5 ;  /* 0x0000000699007c0c */ /* 0x000fe2000efa1270 */
[----:B------:R-:W-:Y:S01]  /*492a0*/  ULDC UR5, c[0x0][0x22c] ;  /* 0x00008b0000057ab9 */ /* 0x000fe20000000800 */
[----:B------:R-:W-:-:S09]  /*492b0*/  ULDC UR6, c[0x0][0x228] ;  /* 0x00008a0000067ab9 */ /* 0x000fd20000000800 */
[----:B---3--:R1:W-:Y:S02]  /*492c0*/  @P6 STG.E desc[UR8][R26.64], R18 ;  /* 0x000000121a006986 */ /* 0x0083e4000c101908 */
[----:B-1----:R-:W-:Y:S02]  /*492d0*/  IMAD.WIDE R26, R16, 0x4, R8 ;  /* 0x00000004101a7825 */ /* 0x002fe400078e0208 */
[----:B------:R-:W3:Y:S04]  /*492e0*/  LDL.LU R16, [R1+0x1010] ;  /* 0x0010100001107983 */ /* 0x000ee80000300800 */
[----:B------:R-:W3:Y:S04]  /*492f0*/  LDL.LU R18, [R1+0xe3c] ;  /* 0x000e3c0001127983 */ /* 0x000ee80000300800 */
[----:B--2---:R1:W-:Y:S04]  /*49300*/  @P5 STG.E desc[UR8][R26.64], R14 ;  /* 0x0000000e1a005986 */ /* 0x0043e8000c101908 */
[----:B-1----:R-:W2:Y:S01]  /*49310*/  LDL.LU R14, [R1+0xe2c] ;  /* 0x000e2c00010e7983 */ /* 0x002ea20000300800 */
[----:B------:R-:W-:-:S05]  /*49320*/  VIADD R140, R22, 0xd ;  /* 0x0000000d168c7836 */ /* 0x000fca0000000000 */
[----:B------:R-:W-:Y:S01]  /*49330*/  ISETP.GE.AND P5, PT, R140, UR5, PT ;  /* 0x000000058c007c0c */ /* 0x000fe2000bfa6270 */
[----:B------:R-:W-:Y:S01]  /*49340*/  IMAD.WIDE R26, R17, 0x4, R2 ;  /* 0x00000004111a7825 */ /* 0x000fe200078e0202 */
[----:B------:R-:W-:Y:S02]  /*49350*/  ULDC UR5, c[0x0][0x228] ;  /* 0x00008a0000057ab9 */ /* 0x000fe40000000800 */
[----:B------:R-:W-:Y:S01]  /*49360*/  ISETP.LT.AND P6, PT, R23, UR6, !P5 ;  /* 0x0000000617007c0c */ /* 0x000fe2000efc1270 */
[----:B------:R-:W-:Y:S01]  /*49370*/  VIADD R140, R22, 0xe ;  /* 0x0000000e168c7836 */ /* 0x000fe20000000000 */
[----:B------:R-:W-:-:S11]  /*49380*/  ULDC UR6, c[0x0][0x228] ;  /* 0x00008a0000067ab9 */ /* 0x000fd60000000800 */
        /* <DEDUP_REMOVED lines=15> */
[----:B------:R1:W-:Y:S04]  /*49480*/  @P5 STG.E desc[UR8][R26.64], R15 ;  /* 0x0000000f1a005986 */ /* 0x0003e8000c101908 */
        /* <DEDUP_REMOVED lines=8> */
[----:B---3--:R1:W-:Y:S01]  /*49510*/  @P6 STG.E desc[UR8][R26.64], R18 ;  /* 0x000000121a006986 */ /* 0x0083e2000c101908 */
[----:B------:R-:W-:Y:S01]  /*49520*/  ISETP.LT.AND P6, PT, R152, UR5, !P5 ;  /* 0x0000000598007c0c */ /* 0x000fe2000efc1270 */
[----:B------:R-:W-:Y:S01]  /*49530*/  ULDC UR5, c[0x0][0x228] ;  /* 0x00008a0000057ab9 */ /* 0x000fe20000000800 */
[----:B-1----:R-:W-:-:S11]  /*49540*/  IMAD.WIDE R26, R19, 0x4, R4 ;  /* 0x00000004131a7825 */ /* 0x002fd600078e0204 */
[----:B--2---:R1:W-:Y:S04]  /*49550*/  @P6 STG.E desc[UR8][R26.64], R14 ;  /* 0x0000000e1a006986 */ /* 0x0043e8000c101908 */
[----:B-1----:R-:W2:Y:S01]  /*49560*/  LDL.LU R14, [R1+0x21c] ;  /* 0x00021c00010e7983 */ /* 0x002ea20000300800 */
[----:B------:R-:W-:Y:S01]  /*49570*/  ISETP.LT.AND P6, PT, R154, UR5, !P5 ;  /* 0x000000059a007c0c */ /* 0x000fe2000efc1270 */
[----:B------:R-:W-:Y:S01]  /*49580*/  IMAD.WIDE R26, R19, 0x4, R6 ;  /* 0x00000004131a7825 */ /* 0x000fe200078e0206 */
[----:B------:R-:W-:Y:S01]  /*49590*/  ULDC UR5, c[0x0][0x228] ;  /* 0x00008a0000057ab9 */ /* 0x000fe20000000800 */
[----:B------:R-:W3:Y:S01]  /*495a0*/  LDL.LU R18, [R1+0x1014] ;  /* 0x0010140001127983 */ /* 0x000ee20000300800 */
[----:B------:R-:W-:Y:S01]  /*495b0*/  ISETP.LT.AND P5, PT, R153, UR5, !P5 ;  /* 0x0000000599007c0c */ /* 0x000fe2000efa1270 */
[----:B------:R-:W-:-:S08]  /*495c0*/  ULDC UR5, c[0x0][0x228] ;  /* 0x00008a0000057ab9 */ /* 0x000fd00000000800 */
[----:B------:R1:W-:Y:S02]  /*495d0*/  @P6 STG.E desc[UR8][R26.64], R21 ;  /* 0x000000151a006986 */ /* 0x0003e4000c101908 */
[----:B-1----:R-:W-:Y:S02]  /*495e0*/  IMAD.WIDE R26, R19, 0x4, R8 ;  /* 0x00000004131a7825 */ /* 0x002fe400078e0208 */
[----:B------:R-:W3:Y:S04]  /*495f0*/  LDL.LU R19, [R1+0xe50] ;  /* 0x000e500001137983 */ /* 0x000ee80000300800 */
[----:B----4-:R1:W-:Y:S04]  /*49600*/  @P5 STG.E desc[UR8][R26.64], R13 ;  /* 0x0000000d1a005986 */ /* 0x0103e8000c101908 */
[----:B-1----:R-:W4:Y:S01]  /*49610*/  LDL.LU R13, [R1+0xe40] ;  /* 0x000e4000010d7983 */ /* 0x002f220000300800 */
[----:B------:R-:W-:-:S03]  /*49620*/  ISETP.GE.AND P5, PT, R140, UR7, PT ;  /* 0x000000078c007c0c */ /* 0x000fc6000bfa6270 */
[----:B------:R-:W4:Y:S01]  /*49630*/  LDL.LU R21, [R1+0xa20] ;  /* 0x000a200001157983 */ /* 0x000f220000300800 */
        /* <DEDUP_REMOVED lines=8> */
[----:B------:R1:W-:Y:S01]  /*496c0*/  @P6 STG.E desc[UR8][R26.64], R15 ;  /* 0x0000000f1a006986 */ /* 0x0003e2000c101908 */
[----:B------:R-:W-:Y:S01]  /*496d0*/  ISETP.LT.AND P6, PT, R154, UR5, !P5 ;  /* 0x000000059a007c0c */ /* 0x000fe2000efc1270 */
[----:B------:R-:W-:Y:S02]  /*496e0*/  VIADD R140, R22, 0x10 ;  /* 0x00000010168c7836 */ /* 0x000fe40000000000 */
[----:B-1----:R-:W-:Y:S01]  /*496f0*/  IMAD.WIDE R26, R16, 0x4, R6 ;  /* 0x00000004101a7825 */ /* 0x002fe200078e0206 */
[----:B------:R-:W4:Y:S01]  /*49700*/  LDL.LU R15, [R1+0x1018] ;  /* 0x00101800010f7983 */ /* 0x000f220000300800 */
[----:B------:R-:W-:-:S08]  /*49710*/  ULDC UR5, c[0x0][0x228] ;  /* 0x00008a0000057ab9 */ /* 0x000fd00000000800 */
[----:B------:R1:W-:Y:S04]  /*49720*/  @P6 STG.E desc[UR8][R26.64], R20 ;  /* 0x000000141a006986 */ /* 0x0003e8000c101908 */
[----:B-1----:R-:W4:Y:S01]  /*49730*/  LDL.LU R20, [R1+0x620] ;  /* 0x0006200001147983 */ /* 0x002f220000300800 */
[----:B------:R-:W-:Y:S01]  /*49740*/  ISETP.LT.AND P5, PT, R153, UR6, !P5 ;  /* 0x0000000699007c0c */ /* 0x000fe2000efa1270 */
[----:B------:R-:W-:Y:S01]  /*49750*/  IMAD.WIDE R26, R16, 0x4, R8 ;  /* 0x00000004101a7825 */ /* 0x000fe200078e0208 */
[----:B------:R-:W-:-:S11]  /*49760*/  ULDC.64 UR6, c[0x0][0x228] ;  /* 0x00008a0000067ab9 */ /* 0x000fd60000000a00 */
[----:B--2---:R1:W-:Y:S04]  /*49770*/  @P5 STG.E desc[UR8][R26.64], R14 ;  /* 0x0000000e1a005986 */ /* 0x0043e8000c101908 */
[----:B-1----:R-:W2:Y:S01]  /*49780*/  LDL.LU R14, [R1+0x420] ;  /* 0x00042000010e7983 */ /* 0x002ea20000300800 */
[----:B------:R-:W-:Y:S01]  /*49790*/  ISETP.GE.AND P5, PT, R140, UR7, PT ;  /* 0x000000078c007c0c */ /* 0x000fe2000bfa6270 */
[----:B---3--:R-:W-:Y:S02]  /*497a0*/  IMAD.WIDE R26, R18, 0x4, R2 ;  /* 0x00000004121a7825 */ /* 0x008fe400078e0202 */
[----:B------:R-:W3:Y:S01]  /*497b0*/  LDL.LU R16, [R1+0x101c] ;  /* 0x00101c0001107983 */ /* 0x000ee20000300800 */
[----:B------:R-:W-:Y:S01]  /*497c0*/  ISETP.LT.AND P6, PT, R23, UR5, !P5 ;  /* 0x0000000517007c0c */ /* 0x000fe2000efc1270 */
[----:B------:R-:W-:-:S12]  /*497d0*/  ULDC UR5, c[0x0][0x228] ;  /* 0x00008a0000057ab9 */ /* 0x000fd80000000800 */
[----:B------:R1:W-:Y:S01]  /*497e0*/  @P6 STG.E desc[UR8][R26.64], R19 ;  /* 0x000000131a006986 */ /* 0x0003e2000c101908 */
[----:B------:R-:W-:Y:S01]  /*497f0*/  ISETP.LT.AND P6, PT, R152, UR5, !P5 ;  /* 0x0000000598007c0c */ /* 0x000fe2000efc1270 */
[----:B------:R-:W-:Y:S02]  /*49800*/  ULDC UR5, c[0x0][0x228] ;  /* 0x00008a0000057ab9 */ /* 0x000fe40000000800 */
[----:B-1----:R-:W3:Y:S01]  /*49810*/  LDL.LU R19, [R1+0x220] ;  /* 0x0002200001137983 */ /* 0x002ee20000300800 */
[----:B------:R-:W-:-:S04]  /*49820*/  IMAD.WIDE R26, R18, 0x4, R4 ;  /* 0x00000004121a7825 */ /* 0x000fc800078e0204 */
[----:B------:R-:W-:-:S05]  /*49830*/  VIADD R140, R22, 0x11 ;  /* 0x00000011168c7836 */ /* 0x000fca0000000000 */
[----:B----4-:R1:W-:Y:S01]  /*49840*/  @P6 STG.E desc[UR8][R26.64], R13 ;  /* 0x0000000d1a006986 */ /* 0x0103e2000c101908 */
[----:B------:R-:W-:Y:S01]  /*49850*/  ISETP.LT.AND P6, PT, R154, UR5, !P5 ;  /* 0x000000059a007c0c */ /* 0x000fe2000efc1270 */
[----:B------:R-:W-:Y:S02]  /*49860*/  ULDC UR5, c[0x0][0x22c] ;  /* 0x00008b0000057ab9 */ /* 0x000fe40000000800 */
[----:B-1----:R-:W4:Y:S01]  /*49870*/  LDL.LU R13, [R1+0x20] ;  /* 0x00002000010d7983 */ /* 0x002f220000300800 */
[----:B------:R-:W-:-:S09]  /*49880*/  IMAD.WIDE R26, R18, 0x4, R6 ;  /* 0x00000004121a7825 */ /* 0x000fd200078e0206 */
[----:B------:R1:W-:Y:S01]  /*49890*/  @P6 STG.E desc[UR8][R26.64], R21 ;  /* 0x000000151a006986 */ /* 0x0003e2000c101908 */
[----:B------:R-:W-:Y:S01]  /*498a0*/  ISETP.LT.AND P5, PT, R153, UR6, !P5 ;  /* 0x0000000699007c0c */ /* 0x000fe2000efa1270 */
[----:B------:R-:W-:Y:S01]  /*498b0*/  ULDC UR6, c[0x0][0x228] ;  /* 0x00008a0000067ab9 */ /* 0x000fe20000000800 */
[----:B-1----:R-:W-:Y:S02]  /*498c0*/  IMAD.WIDE R26, R18, 0x4, R8 ;  /* 0x00000004121a7825 */ /* 0x002fe400078e0208 */
[----:B------:R-:W4:Y:S04]  /*498d0*/  LDL.LU R18, [R1+0x1020] ;  /* 0x0010200001127983 */ /* 0x000f280000300800 */
[----:B------:R-:W4:Y:S05]  /*498e0*/  LDL.LU R21, [R1+0xe54] ;  /* 0x000e540001157983 */ /* 0x000f2a0000300800 */
[----:B------:R1:W-:Y:S01]  /*498f0*/  @P5 STG.E desc[UR8][R26.64], R17 ;  /* 0x000000111a005986 */ /* 0x0003e2000c101908 */
[----:B------:R-:W-:Y:S01]  /*49900*/  ISETP.GE.AND P5, PT, R140, UR5, PT ;  /* 0x000000058c007c0c */ /* 0x000fe2000bfa6270 */
[----:B------:R-:W-:-:S02]  /*49910*/  ULDC UR5, c[0x0][0x228] ;  /* 0x00008a0000057ab9 */ /* 0x000fc40000000800 */
[----:B-1----:R-:W4:Y:S01]  /*49920*/  LDL.LU R17, [R1+0xe44] ;  /* 0x000e440001117983 */ /* 0x002f220000300800 */
[----:B------:R-:W-:Y:S01]  /*49930*/  ISETP.LT.AND P6, PT, R23, UR6, !P5 ;  /* 0x0000000617007c0c */ /* 0x000fe2000efc1270 */
[----:B------:R-:W-:Y:S01]  /*49940*/  IMAD.WIDE R26, R15, 0x4, R2 ;  /* 0x000000040f1a7825 */ /* 0x000fe200078e0202 */
[----:B------:R-:W-:-:S11]  /*49950*/  ULDC UR6, c[0x0][0x228] ;  /* 0x00008a0000067ab9 */ /* 0x000fd60000000800 */
[----:B------:R1:W-:Y:S04]  /*49960*/  @P6 STG.E desc[UR8][R26.64], R20 ;  /* 0x000000141a006986 */ /* 0x0003e8000c101908 */
[----:B-1----:R-:W4:Y:S01]  /*49970*/  LDL.LU R20, [R1+0xa24] ;  /* 0x000a240001147983 */ /* 0x002f220000300800 */
[----:B------:R-:W-:Y:S01]  /*49980*/  ISETP.LT.AND P6, PT, R152, UR5, !P5 ;  /* 0x0000000598007c0c */ /* 0x000fe2000efc1270 */
[----:B------:R-:W-:Y:S01]  /*49990*/  IMAD.WIDE R26, R15, 0x4, R4 ;  /* 0x000000040f1a7825 */ /* 0x000fe200078e0204 */
[----:B------:R-:W-:-:S11]  /*499a0*/  ULDC UR5, c[0x0][0x228] ;  /* 0x00008a0000057ab9 */ /* 0x000fd60000000800 */
        /* <DEDUP_REMOVED lines=12> */
[----:B----4-:R1:W-:Y:S01]  /*49a70*/  @P5 STG.E desc[UR8][R26.64], R13 ;  /* 0x0000000d1a005986 */ /* 0x0103e2000c101908 */
[----:B------:R-:W-:Y:S01]  /*49a80*/  ISETP.GE.AND P5, PT, R140, UR5, PT ;  /* 0x000000058c007c0c */ /* 0x000fe2000bfa6270 */
[----:B------:R-:W-:-:S03]  /*49a90*/  ULDC UR5, c[0x0][0x228] ;  /* 0x00008a0000057ab9 */ /* 0x000fc60000000800 */
[----:B------:R-:W-:Y:S01]  /*49aa0*/  ISETP.LT.AND P6, PT, R23, UR6, !P5 ;  /* 0x0000000617007c0c */ /* 0x000fe2000efc1270 */
[----:B-1----:R-:W4:Y:S01]  /*49ab0*/  LDL.LU R13, [R1+0x424] ;  /* 0x00042400010d7983 */ /* 0x002f220000300800 */
[----:B------:R-:W-:Y:S01]  /*49ac0*/  IMAD.WIDE R26, R16, 0x4, R2 ;  /* 0x00000004101a7825 */ /* 0x000fe200078e0202 */
[----:B------:R-:W-:-:S10]  /*49ad0*/  ULDC.64 UR6, c[0x0][0x228] ;  /* 0x00008a0000067ab9 */ /* 0x000fd40000000a00 */
[----:B------:R1:W-:Y:S01]  /*49ae0*/  @P6 STG.E desc[UR8][R26.64], R21 ;  /* 0x000000151a006986 */ /* 0x0003e2000c101908 */
[----:B------:R-:W-:Y:S01]  /*49af0*/  ISETP.LT.AND P6, PT, R152, UR5, !P5 ;  /* 0x0000000598007c0c */ /* 0x000fe2000efc1270 */
[----:B------:R-:W-:Y:S02]  /*49b00*/  ULDC UR5, c[0x0][0x228] ;  /* 0x00008a0000057ab9 */ /* 0x000fe40000000800 */
[----:B-1----:R-:W4:Y:S01]  /*49b10*/  LDL.LU R21, [R1+0x224] ;  /* 0x0002240001157983 */ /* 0x002f220000300800 */
[----:B------:R-:W-:-:S09]  /*49b20*/  IMAD.WIDE R26, R16, 0x4, R4 ;  /* 0x00000004101a7825 */ /* 0x000fd200078e0204 */
[----:B------:R1:W-:Y:S01]  /*49b30*/  @P6 STG.E desc[UR8][R26.64], R17 ;  /* 0x000000111a006986 */ /* 0x0003e2000c101908 */
[----:B------:R-:W-:Y:S01]  /*49b40*/  ISETP.LT.AND P6, PT, R154, UR5, !P5 ;  /* 0x000000059a007c0c */ /* 0x000fe2000efc1270 */
[----:B------:R-:W-:Y:S02]  /*49b50*/  ULDC UR5, c[0x0][0x228] ;  /* 0x00008a0000057ab9 */ /* 0x000fe40000000800 */
[----:B-1----:R-:W4:Y:S01]  /*49b60*/  LDL.LU R17, [R1+0x24] ;  /* 0x0000240001117983 */ /* 0x002f220000300800 */
[----:B------:R-:W-:-:S09]  /*49b70*/  IMAD.WIDE R26, R16, 0x4, R6 ;  /* 0x00000004101a7825 */ /* 0x000fd200078e0206 */
[----:B------:R1:W-:Y:S02]  /*49b80*/  @P6 STG.E desc[UR8][R26.64], R20 ;  /* 0x000000141a006986 */ /* 0x0003e4000c101908 */
[----:B-1----:R-:W-:Y:S02]  /*49b90*/  IMAD.WIDE R26, R16, 0x4, R8 ;  /* 0x00000004101a7825 */ /* 0x002fe400078e0208 */
[----:B------:R-:W4:Y:S04]  /*49ba0*/  LDL.LU R16, [R1+0x1028] ;  /* 0x0010280001107983 */ /* 0x000f280000300800 */
[----:B------:R-:W4:Y:S01]  /*49bb0*/  LDL.LU R20, [R1+0xe58] ;  /* 0x000e580001147983 */ /* 0x000f220000300800 */
[----:B------:R-:W-:Y:S01]  /*49bc0*/  ISETP.LT.AND P5, PT, R153, UR5, !P5 ;  /* 0x0000000599007c0c */ /* 0x000fe2000efa1270 */
[----:B------:R-:W-:Y:S01]  /*49bd0*/  VIADD R140, R22, 0x13 ;  /* 0x00000013168c7836 */ /* 0x000fe20000000000 */
[----:B------:R-:W-:-:S11]  /*49be0*/  ULDC UR5, c[0x0][0x228] ;  /* 0x00008a0000057ab9 */ /* 0x000fd60000000800 */
[----:B--2---:R1:W-:Y:S04]  /*49bf0*/  @P5 STG.E desc[UR8][R26.64], R14 ;  /* 0x0000000e1a005986 */ /* 0x0043e8000c101908 */
[----:B-1----:R-:W2:Y:S01]  /*49c00*/  LDL.LU R14, [R1+0xe48] ;  /* 0x000e4800010e7983 */ /* 0x002ea20000300800 */
[----:B------:R-:W-:-:S04]  /*49c10*/  ISETP.GE.AND P5, PT, R140, UR7, PT ;  /* 0x000000078c007c0c */ /* 0x000fc8000bfa6270 */
[----:B------:R-:W-:Y:S01]  /*49c20*/  ISETP.LT.AND P6, PT, R23, UR5, !P5 ;  /* 0x0000000517007c0c */ /* 0x000fe2000efc1270 */
[----:B------:R-:W-:Y:S01]  /*49c30*/  IMAD.WIDE R26, R18, 0x4, R2 ;  /* 0x00000004121a7825 */ /* 0x000fe200078e0202 */
[----:B------:R-:W-:-:S11]  /*49c40*/  ULDC UR5, c[0x0][0x228] ;  /* 0x00008a0000057ab9 */ /* 0x000fd60000000800 */
[----:B---3--:R1:W-:Y:S01]  /*49c50*/  @P6 STG.E desc[UR8][R26.64], R19 ;  /* 0x000000131a006986 */ /* 0x0083e2000c101908 */
        /* <DEDUP_REMOVED lines=9> */
[----:B------:R-:W-:Y:S01]  /*49cf0*/  IMAD.WIDE R26, R18, 0x4, R6 ;  /* 0x00000004121a7825 */ /* 0x000fe200078e0206 */
[----:B------:R-:W-:Y:S01]  /*49d00*/  ISETP.LT.AND P5, PT, R153, UR6, !P5 ;  /* 0x0000000699007c0c */ /* 0x000fe2000efa1270 */
[----:B------:R-:W-:-:S07]  /*49d10*/  ULDC.64 UR6, c[0x0][0x228] ;  /* 0x00008a0000067ab9 */ /* 0x000fce0000000a00 */
        /* <DEDUP_REMOVED lines=19> */
[----:B------:R-:W-:Y:S01]  /*49e50*/  ISETP.LT.AND P5, PT, R153, UR6, !P5 ;  /* 0x0000000699007c0c */ /* 0x000fe2000efa1270 */
[----:B------:R-:W-:Y:S01]  /*49e60*/  ULDC UR5, c[0x0][0x22c] ;  /* 0x00008b0000057ab9 */ /* 0x000fe20000000800 */
[----:B------:R-:W-:Y:S01]  /*49e70*/  ULDC UR6, c[0x0][0x228] ;  /* 0x00008a0000067ab9 */ /* 0x000fe20000000800 */
[----:B------:R-:W-:-:S08]  /*49e80*/  VIADD R140, R22, 0x15 ;  /* 0x00000015168c7836 */ /* 0x000fd00000000000 */
        /* <DEDUP_REMOVED lines=10> */
[----:B------:R-:W-:-:S10]  /*49f30*/  ULDC UR6, c[0x0][0x228] ;  /* 0x00008a0000067ab9 */ /* 0x000fd40000000800 */
        /* <DEDUP_REMOVED lines=9> */
[----:B------:R-:W-:-:S11]  /*49fd0*/  ULDC UR5, c[0x0][0x228] ;  /* 0x00008a0000057ab9 */ /* 0x000fd60000000800 */
[----:B------:R1:W-:Y:S02]  /*49fe0*/  @P6 STG.E desc[UR8][R26.64], R20 ;  /* 0x000000141a006986 */ /* 0x0003e4000c101908 */
[----:B-1----:R-:W-:Y:S02]  /*49ff0*/  IMAD.WIDE R26, R16, 0x4, R8 ;  /* 0x00000004101a7825 */ /* 0x002fe400078e0208 */
[----:B------:R-:W4:Y:S01]  /*4a000*/  LDL.LU R16, [R1+0x62c] ;  /* 0x00062c0001107983 */ /* 0x000f220000300800 */
[----:B------:R-:W-:Y:S01]  /*4a010*/  ISETP.LT.AND P5, PT, R153, UR5, !P5 ;  /* 0x0000000599007c0c */ /* 0x000fe2000efa1270 */
[----:B------:R-:W-:Y:S01]  /*4a020*/  VIADD R140, R22, 0x16 ;  /* 0x00000016168c7836 */ /* 0x000fe20000000000 */
[----:B------:R-:W-:-:S11]  /*4a030*/  ULDC UR5, c[0x0][0x22c] ;  /* 0x00008b0000057ab9 */ /* 0x000fd60000000800 */
[----:B--2---:R1:W-:Y:S04]  /*4a040*/  @P5 STG.E desc[UR8][R26.64], R14 ;  /* 0x0000000e1a005986 */ /* 0x0043e8000c101908 */
[----:B-1----:R-:W2:Y:S01]  /*4a050*/  LDL.LU R14, [R1+0x42c] ;  /* 0x00042c00010e7983 */ /* 0x002ea20000300800 */
[----:B------:R-:W-:Y:S01]  /*4a060*/  ISETP.GE.AND P5, PT, R140, UR5, PT ;  /* 0x000000058c007c0c */ /* 0x000fe2000bfa6270 */
[----:B------:R-:W-:Y:S01]  /*4a070*/  IMAD.WIDE R26, R18, 0x4, R2 ;  /* 0x00000004121a7825 */ /* 0x000fe200078e0202 */
[----:B------:R-:W-:Y:S01]  /*4a080*/  ULDC UR5, c[0x0][0x228] ;  /* 0x00008a0000057ab9 */ /* 0x000fe20000000800 */
[----:B------:R-:W2:Y:S01]  /*4a090*/  LDL.LU R20, [R1+0x22c] ;  /* 0x00022c0001147983 */ /* 0x000ea20000300800 */
[----:B------:R-:W-:Y:S01]  /*4a0a0*/  ISETP.LT.AND P6, PT, R23, UR6, !P5 ;  /* 0x0000000617007c0c */ /* 0x000fe2000efc1270 */
[----:B------:R-:W-:Y:S01]  /*4a0b0*/  VIADD R140, R22, 0x17 ;  /* 0x00000017168c7836 */ /* 0x000fe20000000000 */
[----:B------:R-:W-:-:S11]  /*4a0c0*/  ULDC.64 UR6, c[0x0][0x228] ;  /* 0x00008a0000067ab9 */ /* 0x000fd60000000a00 */
[----:B---3--:R1:W-:Y:S01]  /*4a0d0*/  @P6 STG.E desc[UR8][R26.64], R15 ;  /* 0x0000000f1a006986 */ /* 0x0083e2000c101908 */
[----:B------:R-:W-:Y:S01]  /*4a0e0*/  ISETP.LT.AND P6, PT, R152, UR5, !P5 ;  /* 0x0000000598007c0c */ /* 0x000fe2000efc1270 */
[----:B------:R-:W-:Y:S01]  /*4a0f0*/  ULDC UR5, c[0x0][0x228] ;  /* 0x00008a0000057ab9 */ /* 0x000fe20000000800 */
[----:B-1----:R-:W-:-:S11]  /*4a100*/  IMAD.WIDE R26, R18, 0x4, R4 ;  /* 0x00000004121a7825 */ /* 0x002fd600078e0204 */
[----:B----4-:R1:W-:Y:S01]  /*4a110*/  @P6 STG.E desc[UR8][R26.64], R13 ;  /* 0x0000000d1a006986 */ /* 0x0103e2000c101908 */
[----:B------:R-:W-:Y:S01]  /*4a120*/  ISETP.LT.AND P6, PT, R154, UR5, !P5 ;  /* 0x000000059a007c0c */ /* 0x000fe2000efc1270 */
[----:B------:R-:W-:Y:S02]  /*4a130*/  ULDC UR5, c[0x0][0x228] ;  /* 0x00008a0000057ab9 */ /* 0x000fe40000000800 */
[----:B------:R-:W-:Y:S01]  /*4a140*/  ISETP.LT.AND P5, PT, R153, UR5, !P5 ;  /* 0x0000000599007c0c */ /* 0x000fe2000efa1270 */
[----:B------:R-:W-:Y:S01]  /*4a150*/  ULDC UR5, c[0x0][0x228] ;  /* 0x00008a0000057ab9 */ /* 0x000fe20000000800 */
[----:B-1----:R-:W3:Y:S01]  /*4a160*/  LDL.LU R13, [R1+0x2c] ;  /* 0x00002c00010d7983 */ /* 0x002ee20000300800 */
[----:B------:R-:W-:-:S03]  /*4a170*/  IMAD.WIDE R26, R18, 0x4, R6 ;  /* 0x00000004121a7825 */ /* 0x000fc600078e0206 */
[----:B------:R-:W4:Y:S04]  /*4a180*/  LDL.LU R15, [R1+0x1034] ;  /* 0x00103400010f7983 */ /* 0x000f280000300800 */
[----:B------:R1:W-:Y:S02]  /*4a190*/  @P6 STG.E desc[UR8][R26.64], R21 ;  /* 0x000000151a006986 */ /* 0x0003e4000c101908 */
[----:B-1----:R-:W-:-:S05]  /*4a1a0*/  IMAD.WIDE R26, R18, 0x4, R8 ;  /* 0x00000004121a7825 */ /* 0x002fca00078e0208 */
[----:B------:R1:W-:Y:S01]  /*4a1b0*/  @P5 STG.E desc[UR8][R26.64], R17 ;  /* 0x000000111a005986 */ /* 0x0003e2000c101908 */
[----:B------:R-:W-:-:S03]  /*4a1c0*/  ISETP.GE.AND P5, PT, R140, UR7, PT ;  /* 0x000000078c007c0c */ /* 0x000fc6000bfa6270 */
[----:B-1----:R-:W4:Y:S01]  /*4a1d0*/  LDL.LU R17, [R1+0xe70] ;  /* 0x000e700001117983 */ /* 0x002f220000300800 */
[----:B------:R-:W-:Y:S01]  /*4a1e0*/  ISETP.LT.AND P6, PT, R23, UR5, !P5 ;  /* 0x0000000517007c0c */ /* 0x000fe2000efc1270 */
[C---:B------:R-:W-:Y:S01]  /*4a1f0*/  IMAD.WIDE R26, R19.reuse, 0x4, R2 ;  /* 0x00000004131a7825 */ /* 0x040fe200078e0202 */
[----:B------:R-:W-:Y:S01]  /*4a200*/  ULDC UR5, c[0x0][0x228] ;  /* 0x00008a0000057ab9 */ /* 0x000fe20000000800 */
[----:B------:R-:W4:Y:S10]  /*4a210*/  LDL.LU R251, [R1+0xe60] ;  /* 0x000e600001fb7983 */ /* 0x000f340000300800 */
        /* <DEDUP_REMOVED lines=10> */
[----:B------:R-:W2:Y:S01]  /*4a2c0*/  LDL.LU R18, [R1+0x1038] ;  /* 0x0010380001127983 */ /* 0x000ea20000300800 */
[----:B------:R-:W-:Y:S01]  /*4a2d0*/  ULDC.64 UR6, c[0x0][0x228] ;  /* 0x00008a0000067ab9 */ /* 0x000fe20000000a00 */
[----:B------:R-:W-:Y:S01]  /*4a2e0*/  VIADD R140, R22, 0x18 ;  /* 0x00000018168c7836 */ /* 0x000fe20000000000 */
[----:B------:R-:W-:Y:S01]  /*4a2f0*/  ULDC UR5, c[0x0][0x228] ;  /* 0x00008a0000057ab9 */ /* 0x000fe20000000800 */
[----:B------:R-:W2:Y:S06]  /*4a300*/  LDL.LU R21, [R1+0x630] ;  /* 0x0006300001157983 */ /* 0x000eac0000300800 */
[----:B------:R1:W-:Y:S02]  /*4a310*/  @P6 STG.E desc[UR8][R26.64], R20 ;  /* 0x000000141a006986 */ /* 0x0003e4000c101908 */
[----:B-1----:R-:W-:-:S02]  /*4a320*/  IMAD.WIDE R26, R19, 0x4, R8 ;  /* 0x00000004131a7825 */ /* 0x002fc400078e0208 */
[----:B------:R-:W2:Y:S04]  /*4a330*/  LDL.LU R20, [R1+0x430] ;  /* 0x0004300001147983 */ /* 0x000ea80000300800 */
[----:B------:R-:W2:Y:S04]  /*4a340*/  LDL.LU R19, [R1+0x230] ;  /* 0x0002300001137983 */ /* 0x000ea80000300800 */
[----:B---3--:R4:W-:Y:S01]  /*4a350*/  @P5 STG.E desc[UR8][R26.64], R13 ;  /* 0x0000000d1a005986 */ /* 0x0089e2000c101908 */
[----:B------:R-:W-:-:S04]  /*4a360*/  ISETP.GE.AND P5, PT, R140, UR7, PT ;  /* 0x000000078c007c0c */ /* 0x000fc8000bfa6270 */
[----:B------:R-:W-:Y:S01]  /*4a370*/  ISETP.LT.AND P6, PT, R23, UR5, !P5 ;  /* 0x0000000517007c0c */ /* 0x000fe2000efc1270 */
[----:B------:R-:W-:Y:S01]  /*4a380*/  ULDC UR5, c[0x0][0x228] ;  /* 0x00008a0000057ab9 */ /* 0x000fe20000000800 */
[C---:B----4-:R-:W-:Y:S01]  /*4a390*/  IMAD.WIDE R26, R15.reuse, 0x4, R2 ;  /* 0x000000040f1a7825 */ /* 0x050fe200078e0202 */
[----:B------:R-:W3:Y:S10]  /*4a3a0*/  LDL.LU R13, [R1+0x103c] ;  /* 0x00103c00010d7983 */ /* 0x000ef40000300800 */
[----:B------:R1:W-:Y:S01]  /*4a3b0*/  @P6 STG.E desc[UR8][R26.64], R17 ;  /* 0x000000111a006986 */ /* 0x0003e2000c101908 */
[----:B------:R-:W-:Y:S01]  /*4a3c0*/  ISETP.LT.AND P6, PT, R152, UR5, !P5 ;  /* 0x0000000598007c0c */ /* 0x000fe2000efc1270 */
[----:B------:R-:W-:Y:S01]  /*4a3d0*/  ULDC UR5, c[0x0][0x228] ;  /* 0x00008a0000057ab9 */ /* 0x000fe20000000800 */
[----:B-1----:R-:W-:Y:S01]  /*4a3e0*/  IMAD.WIDE R26, R15, 0x4, R4 ;  /* 0x000000040f1a7825 */ /* 0x002fe200078e0204 */
[----:B------:R-:W4:Y:S10]  /*4a3f0*/  LDL.LU R17, [R1+0x30] ;  /* 0x0000300001117983 */ /* 0x000f340000300800 */
[----:B------:R1:W-:Y:S01]  /*4a400*/  @P6 STG.E desc[UR8][R26.64], R251 ;  /* 0x000000fb1a006986 */ /* 0x0003e2000c101908 */
[----:B------:R-:W-:Y:S01]  /*4a410*/  ISETP.LT.AND P6, PT, R154, UR5, !P5 ;  /* 0x000000059a007c0c */ /* 0x000fe2000efc1270 */
[----:B------:R-:W-:-:S02]  /*4a420*/  VIADD R140, R22, 0x19 ;  /* 0x00000019168c7836 */ /* 0x000fc40000000000 */
[----:B-1----:R-:W-:Y:S01]  /*4a430*/  IMAD.WIDE R26, R15, 0x4, R6 ;  /* 0x000000040f1a7825 */ /* 0x002fe200078e0206 */
[----:B------:R-:W-:-:S09]  /*4a440*/  ULDC UR5, c[0x0][0x22c] ;  /* 0x00008b0000057ab9 */ /* 0x000fd20000000800 */
[----:B------:R1:W-:Y:S04]  /*4a450*/  @P6 STG.E desc[UR8][R26.64], R16 ;  /* 0x000000101a006986 */ /* 0x0003e8000c101908 */
[----:B-1----:R-:W3:Y:S01]  /*4a460*/  LDL.LU R16, [R1+0xe74] ;  /* 0x000e740001107983 */ /* 0x002ee20000300800 */
[----:B------:R-:W-:Y:S01]  /*4a470*/  IMAD.WIDE R26, R15, 0x4, R8 ;  /* 0x000000040f1a7825 */ /* 0x000fe200078e0208 */
[----:B------:R-:W-:Y:S01]  /*4a480*/  ISETP.LT.AND P5, PT, R153, UR6, !P5 ;  /* 0x0000000699007c0c */ /* 0x000fe2000efa1270 */
[----:B------:R-:W-:Y:S01]  /*4a490*/  ULDC UR6, c[0x0][0x228] ;  /* 0x00008a0000067ab9 */ /* 0x000fe20000000800 */
[----:B------:R-:W3:Y:S11]  /*4a4a0*/  LDL.LU R15, [R1+0xe64] ;  /* 0x000e6400010f7983 */ /* 0x000ef60000300800 */
[----:B--2---:R1:W-:Y:S04]  /*4a4b0*/  @P5 STG.E desc[UR8][R26.64], R14 ;  /* 0x0000000e1a005986 */ /* 0x0043e8000c101908 */
[----:B-1----:R-:W2:Y:S04]  /*4a4c0*/  LDL.LU R14, [R1+0xc24] ;  /* 0x000c2400010e7983 */ /* 0x002ea80000300800 */
[----:B------:R-:W2:Y:S01]  /*4a4d0*/  LDL.LU R251, [R1+0x824] ;  /* 0x0008240001fb7983 */ /* 0x000ea20000300800 */
[----:B------:R-:W-:Y:S01]  /*4a4e0*/  ISETP.GE.AND P5, PT, R140, UR5, PT ;  /* 0x000000058c007c0c */ /* 0x000fe2000bfa6270 */
[----:B------:R-:W-:Y:S01]  /*4a4f0*/  IMAD.WIDE R26, R18, 0x4, R2 ;  /* 0x00000004121a7825 */ /* 0x000fe200078e0202 */
[----:B------:R-:W-:Y:S01]  /*4a500*/  ULDC UR5, c[0x0][0x228] ;  /* 0x00008a0000057ab9 */ /* 0x000fe20000000800 */
[----:B------:R-:W2:Y:S01]  /*4a510*/  LDL.LU R143, [R1+0x1040] ;  /* 0x00104000018f7983 */ /* 0x000ea20000300800 */
[----:B------:R-:W-:Y:S01]  /*4a520*/  ISETP.LT.AND P6, PT, R23, UR6, !P5 ;  /* 0x0000000617007c0c */ /* 0x000fe2000efc1270 */
[----:B------:R-:W-:Y:S01]  /*4a530*/  VIADD R140, R22, 0x1a ;  /* 0x0000001a168c7836 */ /* 0x000fe20000000000 */
[----:B------:R-:W-:Y:S01]  /*4a540*/  ULDC UR6, c[0x0][0x228] ;  /* 0x00008a0000067ab9 */ /* 0x000fe20000000800 */
[----:B------:R-:W2:Y:S04]  /*4a550*/  LDL.LU R252, [R1+0x634] ;  /* 0x0006340001fc7983 */ /* 0x000ea80000300800 */
[----:B------:R-:W2:Y:S04]  /*4a560*/  LDL.LU R141, [R1+0x434] ;  /* 0x00043400018d7983 */ /* 0x000ea80000300800 */
[----:B------:R-:W2:Y:S04]  /*4a570*/  LDL.LU R142, [R1+0x234] ;  /* 0x00023400018e7983 */ /* 0x000ea80000300800 */
[----:B------:R1:W-:Y:S01]  /*4a580*/  @P6 STG.E desc[UR8][R26.64], R21 ;  /* 0x000000151a006986 */ /* 0x0003e2000c101908 */
[----:B------:R-:W-:Y:S01]  /*4a590*/  ISETP.LT.AND P6, PT, R152, UR5, !P5 ;  /* 0x0000000598007c0c */ /* 0x000fe2000efc1270 */
[----:B------:R-:W-:-:S02]  /*4a5a0*/  ULDC UR5, c[0x0][0x228] ;  /* 0x00008a0000057ab9 */ /* 0x000fc40000000800 */
[----:B------:R-:W2:Y:S04]  /*4a5b0*/  LDL.LU R155, [R1+0x34] ;  /* 0x00003400019b7983 */ /* 0x000ea80000300800 */
[----:B------:R-:W2:Y:S01]  /*4a5c0*/  LDL.LU R151, [R1+0xe78] ;  /* 0x000e780001977983 */ /* 0x000ea20000300800 */
[----:B-1----:R-:W-:-:S03]  /*4a5d0*/  IMAD.WIDE R26, R18, 0x4, R4 ;  /* 0x00000004121a7825 */ /* 0x002fc600078e0204 */
[----:B------:R-:W2:Y:S04]  /*4a5e0*/  LDL.LU R149, [R1+0xe68] ;  /* 0x000e680001957983 */ /* 0x000ea80000300800 */
[----:B------:R1:W-:Y:S01]  /*4a5f0*/  @P6 STG.E desc[UR8][R26.64], R20 ;  /* 0x000000141a006986 */ /* 0x0003e2000c101908 */
[----:B------:R-:W-:Y:S01]  /*4a600*/  ISETP.LT.AND P6, PT, R154, UR5, !P5 ;  /* 0x000000059a007c0c */ /* 0x000fe2000efc1270 */
[----:B------:R-:W-:Y:S02]  /*4a610*/  ULDC UR5, c[0x0][0x228] ;  /* 0x00008a0000057ab9 */ /* 0x000fe40000000800 */
[----:B------:R-:W-:Y:S01]  /*4a620*/  ISETP.LT.AND P5, PT, R153, UR5, !P5 ;  /* 0x0000000599007c0c */ /* 0x000fe2000efa1270 */
[----:B------:R-:W-:Y:S01]  /*4a630*/  ULDC UR5, c[0x0][0x22c] ;  /* 0x00008b0000057ab9 */ /* 0x000fe20000000800 */
[----:B------:R-:W2:Y:S04]  /*4a640*/  LDL.LU R150, [R1+0xc28] ;  /* 0x000c280001967983 */ /* 0x000ea80000300800 */
[----:B------:R-:W2:Y:S01]  /*4a650*/  LDL.LU R148, [R1+0x1044] ;  /* 0x0010440001947983 */ /* 0x000ea20000300800 */
[----:B-1----:R-:W-:-:S03]  /*4a660*/  IMAD.WIDE R26, R18, 0x4, R6 ;  /* 0x00000004121a7825 */ /* 0x002fc600078e0206 */
[----:B------:R-:W2:Y:S04]  /*4a670*/  LDL.LU R21, [R1+0x638] ;  /* 0x0006380001157983 */ /* 0x000ea80000300800 */
[----:B------:R1:W-:Y:S04]  /*4a680*/  @P6 STG.E desc[UR8][R26.64], R19 ;  /* 0x000000131a006986 */ /* 0x0003e8000c101908 */
[----:B------:R-:W2:Y:S01]  /*4a690*/  LDL.LU R20, [R1+0x438] ;  /* 0x0004380001147983 */ /* 0x000ea20000300800 */
[----:B-1----:R-:W-:-:S03]  /*4a6a0*/  IMAD.WIDE R26, R18, 0x4, R8 ;  /* 0x00000004121a7825 */ /* 0x002fc600078e0208 */
[----:B------:R-:W2:Y:S04]  /*4a6b0*/  LDL.LU R18, [R1+0x238] ;  /* 0x0002380001127983 */ /* 0x000ea80000300800 */
[----:B----4-:R3:W-:Y:S01]  /*4a6c0*/  @P5 STG.E desc[UR8][R26.64], R17 ;  /* 0x000000111a005986 */ /* 0x0107e2000c101908 */
[----:B------:R-:W-:Y:S01]  /*4a6d0*/  ISETP.GE.AND P5, PT, R140, UR5, PT ;  /* 0x000000058c007c0c */ /* 0x000fe2000bfa6270 */
[----:B------:R-:W-:-:S03]  /*4a6e0*/  ULDC UR5, c[0x0][0x228] ;  /* 0x00008a0000057ab9 */ /* 0x000fc60000000800 */
[----:B------:R-:W-:Y:S01]  /*4a6f0*/  ISETP.LT.AND P6, PT, R23, UR6, !P5 ;  /* 0x0000000617007c0c */ /* 0x000fe2000efc1270 */
[----:B---3--:R-:W-:Y:S01]  /*4a700*/  IMAD.WIDE R26, R13, 0x4, R2 ;  /* 0x000000040d1a7825 */ /* 0x008fe200078e0202 */
[----:B------:R-:W3:Y:S01]  /*4a710*/  LDL.LU R17, [R1+0x1048] ;  /* 0x0010480001117983 */ /* 0x000ee20000300800 */
[----:B------:R-:W-:-:S10]  /*4a720*/  ULDC.64 UR6, c[0x0][0x228] ;  /* 0x00008a0000067ab9 */ /* 0x000fd40000000a00 */
[----:B------:R1:W-:Y:S01]  /*4a730*/  @P6 STG.E desc[UR8][R26.64], R16 ;  /* 0x000000101a006986 */ /* 0x0003e2000c101908 */
[----:B------:R-:W-:Y:S01]  /*4a740*/  ISETP.LT.AND P6, PT, R152, UR5, !P5 ;  /* 0x0000000598007c0c */ /* 0x000fe2000efc1270 */
[----:B------:R-:W-:Y:S01]  /*4a750*/  ULDC UR5, c[0x0][0x228] ;  /* 0x00008a0000057ab9 */ /* 0x000fe20000000800 */
[----:B-1----:R-:W-:Y:S01]  /*4a760*/  IMAD.WIDE R26, R13, 0x4, R4 ;  /* 0x000000040d1a7825 */ /* 0x002fe200078e0204 */
[----:B------:R-:W4:Y:S10]  /*4a770*/  LDL.LU R16, [R1+0x38] ;  /* 0x0000380001107983 */ /* 0x000f340000300800 */
[----:B------:R1:W-:Y:S01]  /*4a780*/  @P6 STG.E desc[UR8][R26.64], R15 ;  /* 0x0000000f1a006986 */ /* 0x0003e2000c101908 */
[----:B------:R-:W-:Y:S01]  /*4a790*/  ISETP.LT.AND P6, PT, R154, UR5, !P5 ;  /* 0x000000059a007c0c */ /* 0x000fe2000efc1270 */
[----:B------:R-:W-:-:S02]  /*4a7a0*/  ULDC UR5, c[0x0][0x228] ;  /* 0x00008a0000057ab9 */ /* 0x000fc40000000800 */
[----:B------:R-:W-:Y:S01]  /*4a7b0*/  ISETP.LT.AND P5, PT, R153, UR5, !P5 ;  /* 0x0000000599007c0c */ /* 0x000fe2000efa1270 */
[----:B------:R-:W-:Y:S01]  /*4a7c0*/  VIADD R140, R22, 0x1b ;  /* 0x0000001b168c7836 */ /* 0x000fe20000000000 */
[----:B------:R-:W-:Y:S01]  /*4a7d0*/  ULDC UR5, c[0x0][0x228] ;  /* 0x00008a0000057ab9 */ /* 0x000fe20000000800 */
[C---:B-1----:R-:W-:Y:S01]  /*4a7e0*/  IMAD.WIDE R26, R13.reuse, 0x4, R6 ;  /* 0x000000040d1a7825 */ /* 0x042fe200078e0206 */
[----:B------:R-:W4:Y:S06]  /*4a7f0*/  LDL.LU R15, [R1+0xe7c] ;  /* 0x000e7c00010f7983 */ /* 0x000f2c0000300800 */
[----:B--2---:R1:W-:Y:S02]  /*4a800*/  @P6 STG.E desc[UR8][R26.64], R14 ;  /* 0x0000000e1a006986 */ /* 0x0043e4000c101908 */
[----:B-1----:R-:W-:-:S02]  /*4a810*/  IMAD.WIDE R26, R13, 0x4, R8 ;  /* 0x000000040d1a7825 */ /* 0x002fc400078e0208 */
[----:B------:R-:W2:Y:S04]  /*4a820*/  LDL.LU R14, [R1+0xe6c] ;  /* 0x000e6c00010e7983 */ /* 0x000ea80000300800 */
[----:B------:R-:W2:Y:S04]  /*4a830*/  LDL.LU R13, [R1+0xc2c] ;  /* 0x000c2c00010d7983 */ /* 0x000ea80000300800 */
[----:B------:R-:W2:Y:S04]  /*4a840*/  LDL.LU R19, [R1+0x104c] ;  /* 0x00104c0001137983 */ /* 0x000ea80000300800 */
[----:B------:R1:W-:Y:S04]  /*4a850*/  @P5 STG.E desc[UR8][R26.64], R251 ;  /* 0x000000fb1a005986 */ /* 0x0003e8000c101908 */
[----:B-1----:R-:W3:Y:S01]  /*4a860*/  LDL.LU R251, [R1+0x828] ;  /* 0x0008280001fb7983 */ /* 0x002ee20000300800 */
[----:B------:R-:W-:-:S04]  /*4a870*/  ISETP.GE.AND P5, PT, R140, UR7, PT ;  /* 0x000000078c007c0c */ /* 0x000fc8000bfa6270 */
[----:B------:R-:W-:Y:S01]  /*4a880*/  ISETP.LT.AND P6, PT, R23, UR5, !P5 ;  /* 0x0000000517007c0c */ /* 0x000fe2000efc1270 */
[----:B------:R-:W-:Y:S01]  /*4a890*/  IMAD.WIDE R26, R143, 0x4, R2 ;  /* 0x000000048f1a7825 */ /* 0x000fe200078e0202 */
[----:B------:R-:W-:-:S11]  /*4a8a0*/  ULDC UR5, c[0x0][0x228] ;  /* 0x00008a0000057ab9 */ /* 0x000fd60000000800 */
[----:B------:R1:W-:Y:S01]  /*4a8b0*/  @P6 STG.E desc[UR8][R26.64], R252 ;  /* 0x000000fc1a006986 */ /* 0x0003e2000c101908 */
[----:B------:R-:W-:Y:S01]  /*4a8c0*/  ISETP.LT.AND P6, PT, R152, UR5, !P5 ;  /* 0x0000000598007c0c */ /* 0x000fe2000efc1270 */
[----:B------:R-:W-:Y:S01]  /*4a8d0*/  ULDC UR5, c[0x0][0x228] ;  /* 0x00008a0000057ab9 */ /* 0x000fe20000000800 */
[----:B-1----:R-:W-:-:S11]  /*4a8e0*/  IMAD.WIDE R26, R143, 0x4, R4 ;  /* 0x000000048f1a7825 */ /* 0x002fd600078e0204 */
[----:B------:R1:W-:Y:S01]  /*4a8f0*/  @P6 STG.E desc[UR8][R26.64], R141 ;  /* 0x0000008d1a006986 */ /* 0x0003e2000c101908 */
[----:B------:R-:W-:Y:S01]  /*4a900*/  ISETP.LT.AND P6, PT, R154, UR5, !P5 ;  /* 0x000000059a007c0c */ /* 0x000fe2000efc1270 */
[----:B------:R-:W-:Y:S01]  /*4a910*/  ULDC UR5, c[0x0][0x22c] ;  /* 0x00008b0000057ab9 */ /* 0x000fe20000000800 */
[----:B------:R-:W-:Y:S01]  /*4a920*/  ISETP.LT.AND P5, PT, R153, UR6, !P5 ;  /* 0x0000000699007c0c */ /* 0x000fe2000efa1270 */
[----:B-1----:R-:W-:-:S10]  /*4a930*/  IMAD.WIDE R26, R143, 0x4, R6 ;  /* 0x000000048f1a7825 */ /* 0x002fd400078e0206 */
[----:B------:R1:W-:Y:S02]  /*4a940*/  @P6 STG.E desc[UR8][R26.64], R142 ;  /* 0x0000008e1a006986 */ /* 0x0003e4000c101908 */
[----:B-1----:R-:W-:-:S05]  /*4a950*/  IMAD.WIDE R26, R143, 0x4, R8 ;  /* 0x000000048f1a7825 */ /* 0x002fca00078e0208 */
[----:B------:R1:W-:Y:S02]  /*4a960*/  @P5 STG.E desc[UR8][R26.64], R155 ;  /* 0x0000009b1a005986 */ /* 0x0003e4000c101908 */
[----:B-1----:R-:W-:-:S05]  /*4a970*/  IMAD.WIDE R26, R148, 0x4, R2 ;  /* 0x00000004941a7825 */ /* 0x002fca00078e0202 */
[----:B------:R1:W-:Y:S02]  /*4a980*/  @P4 STG.E desc[UR8][R26.64], R151 ;  /* 0x000000971a004986 */ /* 0x0003e4000c101908 */
[----:B-1----:R-:W-:-:S05]  /*4a990*/  IMAD.WIDE R26, R148, 0x4, R4 ;  /* 0x00000004941a7825 */ /* 0x002fca00078e0204 */
[----:B------:R1:W-:Y:S02]  /*4a9a0*/  @P3 STG.E desc[UR8][R26.64], R149 ;  /* 0x000000951a003986 */ /* 0x0003e4000c101908 */
[----:B-1----:R-:W-:-:S05]  /*4a9b0*/  IMAD.WIDE R26, R148, 0x4, R6 ;  /* 0x00000004941a7825 */ /* 0x002fca00078e0206 */
[----:B------:R1:W-:Y:S02]  /*4a9c0*/  @P2 STG.E desc[UR8][R26.64], R150 ;  /* 0x000000961a002986 */ /* 0x0003e4000c101908 */
[----:B-1----:R-:W-:Y:S01]  /*4a9d0*/  IMAD.WIDE R26, R148, 0x4, R8 ;  /* 0x00000004941a7825 */ /* 0x002fe200078e0208 */
[C---:B------:R-:W-:Y:S02]  /*4a9e0*/  LOP3.LUT P2, RZ, R0.reuse, 0x2, RZ, 0xc0, !PT ;  /* 0x0000000200ff7812 */ /* 0x040fe4000784c0ff */
[C---:B------:R-:W-:Y:S02]  /*4a9f0*/  LOP3.LUT P3, RZ, R0.reuse, 0x4, RZ, 0xc0, !PT ;  /* 0x0000000400ff7812 */ /* 0x040fe4000786c0ff */
[C---:B------:R-:W-:Y:S02]  /*4aa00*/  LOP3.LUT P4, RZ, R0.reuse, 0x20, RZ, 0xc0, !PT ;  /* 0x0000002000ff7812 */ /* 0x040fe4000788c0ff */
[C---:B------:R-:W-:Y:S02]  /*4aa10*/  LOP3.LUT P5, RZ, R0.reuse, 0x40, RZ, 0xc0, !PT ;  /* 0x0000004000ff7812 */ /* 0x040fe400078ac0ff */
[C---:B------:R-:W-:Y:S01]  /*4aa20*/  LOP3.LUT P6, RZ, R0.reuse, 0x80, RZ, 0xc0, !PT ;  /* 0x0000008000ff7812 */ /* 0x040fe200078cc0ff */
[----:B---3--:R1:W-:Y:S01]  /*4aa30*/  @P1 STG.E desc[UR8][R26.64], R251 ;  /* 0x000000fb1a001986 */ /* 0x0083e2000c101908 */
[----:B------:R-:W-:Y:S01]  /*4aa40*/  LOP3.LUT P1, RZ, R0, 0x1, RZ, 0xc0, !PT ;  /* 0x0000000100ff7812 */ /* 0x000fe2000782c0ff */
[----:B-1----:R-:W-:-:S12]  /*4aa50*/  IMAD.WIDE R26, R17, 0x4, R2 ;  /* 0x00000004111a7825 */ /* 0x002fd800078e0202 */
[----:B------:R1:W-:Y:S02]  /*4aa60*/  @P1 STG.E desc[UR8][R26.64], R21 ;  /* 0x000000151a001986 */ /* 0x0003e4000c101908 */
[----:B-1----:R-:W-:-:S05]  /*4aa70*/  IMAD.WIDE R26, R17, 0x4, R4 ;  /* 0x00000004111a7825 */ /* 0x002fca00078e0204 */
[----:B------:R1:W-:Y:S02]  /*4aa80*/  @P2 STG.E desc[UR8][R26.64], R20 ;  /* 0x000000141a002986 */ /* 0x0003e4000c101908 */
[----:B-1----:R-:W-:-:S05]  /*4aa90*/  IMAD.WIDE R26, R17, 0x4, R6 ;  /* 0x00000004111a7825 */ /* 0x002fca00078e0206 */
[----:B------:R1:W-:Y:S02]  /*4aaa0*/  @P3 STG.E desc[UR8][R26.64], R18 ;  /* 0x000000121a003986 */ /* 0x0003e4000c101908 */
[----:B-1----:R-:W-:Y:S02]  /*4aab0*/  IMAD.WIDE R26, R17, 0x4, R8 ;  /* 0x00000004111a7825 */ /* 0x002fe400078e0208 */
[----:B------:R-:W3:Y:S04]  /*4aac0*/  LDL.LU R18, [R1+0x82c] ;  /* 0x00082c0001127983 */ /* 0x000ee80000300800 */
[----:B----4-:R2:W-:Y:S04]  /*4aad0*/  @P4 STG.E desc[UR8][R26.64], R16 ;  /* 0x000000101a004986 */ /* 0x0105e8000c101908 */
[----:B------:R-:W4:Y:S01]  /*4aae0*/  LDL.LU R17, [R1+0x63c] ;  /* 0x00063c0001117983 */ /* 0x000f220000300800 */
[----:B--2---:R-:W-:-:S03]  /*4aaf0*/  IMAD.WIDE R26, R19, 0x4, R2 ;  /* 0x00000004131a7825 */ /* 0x004fc600078e0202 */
[----:B------:R-:W2:Y:S04]  /*4ab00*/  LDL.LU R16, [R1+0x43c] ;  /* 0x00043c0001107983 */ /* 0x000ea80000300800 */
[----:B------:R1:W-:Y:S02]  /*4ab10*/  @P5 STG.E desc[UR8][R26.64], R15 ;  /* 0x0000000f1a005986 */ /* 0x0003e4000c101908 */
[C---:B-1----:R-:W-:Y:S02]  /*4ab20*/  IMAD.WIDE R26, R19.reuse, 0x4, R4 ;  /* 0x00000004131a7825 */ /* 0x042fe400078e0204 */
[----:B------:R-:W2:Y:S04]  /*4ab30*/  LDL.LU R15, [R1+0x23c] ;  /* 0x00023c00010f7983 */ /* 0x000ea80000300800 */
[----:B------:R1:W-:Y:S04]  /*4ab40*/  @P6 STG.E desc[UR8][R26.64], R14 ;  /* 0x0000000e1a006986 */ /* 0x0003e8000c101908 */
[----:B-1----:R-:W4:Y:S01]  /*4ab50*/  LDL.LU R14, [R1+0x1050] ;  /* 0x00105000010e7983 */ /* 0x002f220000300800 */
[----:B------:R-:W-:-:S05]  /*4ab60*/  IMAD.WIDE R26, R19, 0x4, R6 ;  /* 0x00000004131a7825 */ /* 0x000fca00078e0206 */
[----:B------:R1:W-:Y:S04]  /*4ab70*/  @P0 STG.E desc[UR8][R26.64], R13 ;  /* 0x0000000d1a000986 */ /* 0x0003e8000c101908 */
[----:B-1----:R-:W2:Y:S04]  /*4ab80*/  LDL.LU R13, [R1+0x3c] ;  /* 0x00003c00010d7983 */ /* 0x002ea80000300800 */
[----:B------:R-:W2:Y:S04]  /*4ab90*/  LDL.LU R155, [R1+0x1054] ;  /* 0x00105400019b7983 */ /* 0x000ea80000300800 */
[----:B------:R-:W2:Y:S04]  /*4aba0*/  LDL.LU R141, [R1+0xe80] ;  /* 0x000e8000018d7983 */ /* 0x000ea80000300800 */
[----:B------:R-:W2:Y:S01]  /*4abb0*/  LDL.LU R142, [R1+0xc30] ;  /* 0x000c3000018e7983 */ /* 0x000ea20000300800 */
[----:B------:R-:W-:-:S03]  /*4abc0*/  LOP3.LUT P1, RZ, R0, 0x200000, RZ, 0xc0, !PT ;  /* 0x0020000000ff7812 */ /* 0x000fc6000782c0ff */
[----:B------:R-:W2:Y:S01]  /*4abd0*/  LDL.LU R143, [R1+0xa30] ;  /* 0x000a3000018f7983 */ /* 0x000ea20000300800 */
[----:B------:R-:W-:-:S03]  /*4abe0*/  LOP3.LUT R25, R25, 0xffefffff, RZ, 0xc0, !PT ;  /* 0xffefffff19197812 */ /* 0x000fc600078ec0ff */
[----:B------:R-:W2:Y:S04]  /*4abf0*/  LDL.LU R151, [R1+0x840] ;  /* 0x0008400001977983 */ /* 0x000ea80000300800 */
[----:B------:R-:W2:Y:S02]  /*4ac00*/  LDL.LU R251, [R1+0x1058] ;  /* 0x0010580001fb7983 */ /* 0x000ea40000300800 */
[----:B------:R-:W-:Y:S02]  /*4ac10*/  @P1 LOP3.LUT R25, R25, 0x100000, RZ, 0xfc, !PT ;  /* 0x0010000019191812 */ /* 0x000fe400078efcff */
[----:B------:R-:W-:Y:S01]  /*4ac20*/  LOP3.LUT P1, RZ, R0, 0x100000, RZ, 0xc0, !PT ;  /* 0x0010000000ff7812 */ /* 0x000fe2000782c0ff */
[----:B------:R-:W2:Y:S01]  /*4ac30*/  LDL.LU R149, [R1+0x830] ;  /* 0x0008300001957983 */ /* 0x000ea20000300800 */
[----:B------:R-:W-:-:S03]  /*4ac40*/  LOP3.LUT R25, R25, 0xffdfffff, RZ, 0xc0, !PT ;  /* 0xffdfffff19197812 */ /* 0x000fc600078ec0ff */
[----:B------:R-:W2:Y:S01]  /*4ac50*/  LDL.LU R150, [R1+0x640] ;  /* 0x0006400001967983 */ /* 0x000ea20000300800 */
[C---:B------:R-:W-:Y:S02]  /*4ac60*/  LOP3.LUT P4, RZ, R0.reuse, 0x200, RZ, 0xc0, !PT ;  /* 0x0000020000ff7812 */ /* 0x040fe4000788c0ff */
[C---:B------:R-:W-:Y:S01]  /*4ac70*/  LOP3.LUT P5, RZ, R0.reuse, 0x400, RZ, 0xc0, !PT ;  /* 0x0000040000ff7812 */ /* 0x040fe200078ac0ff */
[----:B------:R-:W2:Y:S04]  /*4ac80*/  LDL.LU R148, [R1+0x440] ;  /* 0x0004400001947983 */ /* 0x000ea80000300800 */
[----:B------:R-:W-:Y:S02]  /*4ac90*/  @P1 LOP3.LUT R25, R25, 0x200000, RZ, 0xfc, !PT ;  /* 0x0020000019191812 */ /* 0x000fe400078efcff */
[----:B------:R-:W-:-:S02]  /*4aca0*/  LOP3.LUT P1, RZ, R0, 0x80000, RZ, 0xc0, !PT ;  /* 0x0008000000ff7812 */ /* 0x000fc4000782c0ff */
[----:B------:R-:W-:-:S11]  /*4acb0*/  LOP3.LUT R25, R25, 0xffbfffff, RZ, 0xc0, !PT ;  /* 0xffbfffff19197812 */ /* 0x000fd600078ec0ff */
[----:B------:R-:W-:Y:S02]  /*4acc0*/  @P1 LOP3.LUT R25, R25, 0x400000, RZ, 0xfc, !PT ;  /* 0x0040000019191812 */ /* 0x000fe400078efcff */
[----:B------:R-:W-:Y:S02]  /*4acd0*/  LOP3.LUT P1, RZ, R0, 0x40000, RZ, 0xc0, !PT ;  /* 0x0004000000ff7812 */ /* 0x000fe4000782c0ff */
[----:B------:R-:W-:Y:S01]  /*4ace0*/  LOP3.LUT R25, R25, 0xff7fffff, RZ, 0xc0, !PT ;  /* 0xff7fffff19197812 */ /* 0x000fe200078ec0ff */
[----:B------:R-:W-:-:S10]  /*4acf0*/  IMAD.WIDE R26, R19, 0x4, R8 ;  /* 0x00000004131a7825 */ /* 0x000fd400078e0208 */
[----:B------:R-:W-:Y:S02]  /*4ad00*/  @P1 LOP3.LUT R25, R25, 0x800000, RZ, 0xfc, !PT ;  /* 0x0080000019191812 */ /* 0x000fe400078efcff */
[----:B------:R-:W-:Y:S02]  /*4ad10*/  LOP3.LUT P1, RZ, R0, 0x20000, RZ, 0xc0, !PT ;  /* 0x0002000000ff7812 */ /* 0x000fe4000782c0ff */
[----:B------:R-:W-:-:S11]  /*4ad20*/  LOP3.LUT R25, R25, 0xfeffffff, RZ, 0xc0, !PT ;  /* 0xfeffffff19197812 */ /* 0x000fd600078ec0ff */
[----:B------:R-:W-:Y:S02]  /*4ad30*/  @P1 LOP3.LUT R25, R25, 0x1000000, RZ, 0xfc, !PT ;  /* 0x0100000019191812 */ /* 0x000fe400078efcff */
[----:B------:R-:W-:Y:S02]  /*4ad40*/  LOP3.LUT P1, RZ, R0, 0x10000, RZ, 0xc0, !PT ;  /* 0x0001000000ff7812 */ /* 0x000fe4000782c0ff */
[----:B------:R-:W-:-:S11]  /*4ad50*/  LOP3.LUT R25, R25, 0xfdffffff, RZ, 0xc0, !PT ;  /* 0xfdffffff19197812 */ /* 0x000fd600078ec0ff */
[----:B------:R-:W-:Y:S02]  /*4ad60*/  @P1 LOP3.LUT R25, R25, 0x2000000, RZ, 0xfc, !PT ;  /* 0x0200000019191812 */ /* 0x000fe400078efcff */
[C---:B------:R-:W-:Y:S02]  /*4ad70*/  LOP3.LUT P1, RZ, R0.reuse, 0x8000, RZ, 0xc0, !PT ;  /* 0x0000800000ff7812 */ /* 0x040fe4000782c0ff */
[----:B------:R-:W-:Y:S02]  /*4ad80*/  LOP3.LUT R25, R25, 0xfbffffff, RZ, 0xc0, !PT ;  /* 0xfbffffff19197812 */ /* 0x000fe400078ec0ff */
[----:B------:R-:W-:-:S09]  /*4ad90*/  LOP3.LUT P6, RZ, R0, 0x800, RZ, 0xc0, !PT ;  /* 0x0000080000ff7812 */ /* 0x000fd200078cc0ff */
[----:B------:R-:W-:Y:S02]  /*4ada0*/  @P1 LOP3.LUT R25, R25, 0x4000000, RZ, 0xfc, !PT ;  /* 0x0400000019191812 */ /* 0x000fe400078efcff */
[C---:B------:R-:W-:Y:S02]  /*4adb0*/  LOP3.LUT P1, RZ, R0.reuse, 0x4000, RZ, 0xc0, !PT ;  /* 0x0000400000ff7812 */ /* 0x040fe4000782c0ff */
[----:B------:R-:W-:Y:S02]  /*4adc0*/  LOP3.LUT P0, RZ, R0, 0x1000, RZ, 0xc0, !PT ;  /* 0x0000100000ff7812 */ /* 0x000fe4000780c0ff */
[----:B------:R-:W-:-:S09]  /*4add0*/  LOP3.LUT R25, R25, 0xf7ffffff, RZ, 0xc0, !PT ;  /* 0xf7ffffff19197812 */ /* 0x000fd200078ec0ff */
[----:B------:R-:W-:Y:S02]  /*4ade0*/  @P1 LOP3.LUT R25, R25, 0x8000000, RZ, 0xfc, !PT ;  /* 0x0800000019191812 */ /* 0x000fe400078efcff */
[----:B------:R-:W-:Y:S01]  /*4adf0*/  LOP3.LUT P1, RZ, R0, 0x2000, RZ, 0xc0, !PT ;  /* 0x0000200000ff7812 */ /* 0x000fe2000782c0ff */
[----:B---3--:R4:W-:Y:S02]  /*4ae00*/  @P4 STG.E desc[UR8][R26.64], R18 ;  /* 0x000000121a004986 */ /* 0x0089e4000c101908 */
[----:B----4-:R-:W-:-:S05]  /*4ae10*/  IMAD.WIDE R26, R14, 0x4, R2 ;  /* 0x000000040e1a7825 */ /* 0x010fca00078e0202 */
[----:B------:R1:W-:Y:S04]  /*4ae20*/  @P5 STG.E desc[UR8][R26.64], R17 ;  /* 0x000000111a005986 */ /* 0x0003e8000c101908 */
[----:B-1----:R-:W3:Y:S04]  /*4ae30*/  LDL.LU R17, [R1+0x105c] ;  /* 0x00105c0001117983 */ /* 0x002ee80000300800 */
[----:B------:R-:W4:Y:S04]  /*4ae40*/  LDL.LU R21, [R1+0x240] ;  /* 0x0002400001157983 */ /* 0x000f280000300800 */
[----:B------:R-:W3:Y:S04]  /*4ae50*/  LDL.LU R20, [R1+0xe84] ;  /* 0x000e840001147983 */ /* 0x000ee80000300800 */
[----:B------:R-:W3:Y:S01]  /*4ae60*/  LDL.LU R19, [R1+0xc34] ;  /* 0x000c340001137983 */ /* 0x000ee20000300800 */
[----:B------:R-:W-:-:S03]  /*4ae70*/  IMAD.WIDE R26, R14, 0x4, R4 ;  /* 0x000000040e1a7825 */ /* 0x000fc600078e0204 */
[----:B------:R-:W3:Y:S04]  /*4ae80*/  LDL.LU R18, [R1+0xa34] ;  /* 0x000a340001127983 */ /* 0x000ee80000300800 */
[----:B--2---:R1:W-:Y:S02]  /*4ae90*/  @P6 STG.E desc[UR8][R26.64], R16 ;  /* 0x000000101a006986 */ /* 0x0043e4000c101908 */
[----:B-1----:R-:W-:-:S05]  /*4aea0*/  IMAD.WIDE R26, R14, 0x4, R6 ;  /* 0x000000040e1a7825 */ /* 0x002fca00078e0206 */
[----:B------:R1:W-:Y:S02]  /*4aeb0*/  @P0 STG.E desc[UR8][R26.64], R15 ;  /* 0x0000000f1a000986 */ /* 0x0003e4000c101908 */
[----:B-1----:R-:W-:Y:S02]  /*4aec0*/  IMAD.WIDE R26, R14, 0x4, R8 ;  /* 0x000000040e1a7825 */ /* 0x002fe400078e0208 */
[----:B------:R-:W2:Y:S04]  /*4aed0*/  LDL.LU R15, [R1+0x844] ;  /* 0x00084400010f7983 */ /* 0x000ea80000300800 */
[----:B------:R1:W-:Y:S04]  /*4aee0*/  @P1 STG.E desc[UR8][R26.64], R13 ;  /* 0x0000000d1a001986 */ /* 0x0003e8000c101908 */
[----:B------:R-:W2:Y:S04]  /*4aef0*/  LDL.LU R14, [R1+0x834] ;  /* 0x00083400010e7983 */ /* 0x000ea80000300800 */
[----:B-1----:R-:W2:Y:S04]  /*4af00*/  LDL.LU R13, [R1+0x644] ;  /* 0x00064400010d7983 */ /* 0x002ea80000300800 */
[----:B------:R-:W2:Y:S01]  /*4af10*/  LDL.LU R16, [R1+0x1060] ;  /* 0x0010600001107983 */ /* 0x000ea20000300800 */
[----:B------:R-:W-:Y:S01]  /*4af20*/  LOP3.LUT P1, RZ, R25, 0x8000000, RZ, 0xc0, !PT ;  /* 0x0800000019ff7812 */ /* 0x000fe2000782c0ff */
[----:B------:R-:W-:-:S12]  /*4af30*/  IMAD.WIDE R26, R155, 0x4, R2 ;  /* 0x000000049b1a7825 */ /* 0x000fd800078e0202 */
[----:B------:R1:W-:Y:S01]  /*4af40*/  @P1 STG.E desc[UR8][R26.64], R141 ;  /* 0x0000008d1a001986 */ /* 0x0003e2000c101908 */
[----:B------:R-:W-:Y:S01]  /*4af50*/  LOP3.LUT P1, RZ, R25, 0x4000000, RZ, 0xc0, !PT ;  /* 0x0400000019ff7812 */ /* 0x000fe2000782c0ff */
[----:B-1----:R-:W-:-:S12]  /*4af60*/  IMAD.WIDE R26, R155, 0x4, R4 ;  /* 0x000000049b1a7825 */ /* 0x002fd800078e0204 */
        /* <DEDUP_REMOVED lines=8> */
[----:B-1----:R-:W-:Y:S01]  /*4aff0*/  IMAD.WIDE R26, R251, 0x4, R2 ;  /* 0x00000004fb1a7825 */ /* 0x002fe200078e0202 */
[----:B------:R-:W-:Y:S01]  /*4b000*/  LOP3.LUT P2, RZ, R0, 0x400000, RZ, 0xc0, !PT ;  /* 0x0040000000ff7812 */ /* 0x000fe2000784c0ff */
[----:B------:R-:W2:Y:S10]  /*4b010*/  LDL.LU R151, [R1+0x1068] ;  /* 0x0010680001977983 */ /* 0x000eb40000300800 */
[----:B------:R1:W-:Y:S01]  /*4b020*/  @P1 STG.E desc[UR8][R26.64], R149 ;  /* 0x000000951a001986 */ /* 0x0003e2000c101908 */
[----:B------:R-:W-:Y:S01]  /*4b030*/  LOP3.LUT P1, RZ, R25, 0x400000, RZ, 0xc0, !PT ;  /* 0x0040000019ff7812 */ /* 0x000fe2000782c0ff */
[----:B-1----:R-:W-:-:S12]  /*4b040*/  IMAD.WIDE R26, R251, 0x4, R4 ;  /* 0x00000004fb1a7825 */ /* 0x002fd800078e0204 */
[----:B------:R1:W-:Y:S01]  /*4b050*/  @P1 STG.E desc[UR8][R26.64], R150 ;  /* 0x000000961a001986 */ /* 0x0003e2000c101908 */
[----:B------:R-:W-:Y:S01]  /*4b060*/  LOP3.LUT P1, RZ, R25, 0x200000, RZ, 0xc0, !PT ;  /* 0x0020000019ff7812 */ /* 0x000fe2000782c0ff */
[----:B-1----:R-:W-:-:S12]  /*4b070*/  IMAD.WIDE R26, R251, 0x4, R6 ;  /* 0x00000004fb1a7825 */ /* 0x002fd800078e0206 */
[----:B------:R1:W-:Y:S01]  /*4b080*/  @P1 STG.E desc[UR8][R26.64], R148 ;  /* 0x000000941a001986 */ /* 0x0003e2000c101908 */
[----:B------:R-:W-:Y:S02]  /*4b090*/  LOP3.LUT P1, RZ, R25, 0x100000, RZ, 0xc0, !PT ;  /* 0x0010000019ff7812 */ /* 0x000fe4000782c0ff */
[C---:B------:R-:W-:Y:S01]  /*4b0a0*/  LOP3.LUT P3, RZ, R0.reuse, 0x800000, RZ, 0xc0, !PT ;  /* 0x0080000000ff7812 */ /* 0x040fe2000786c0ff */
[----:B-1----:R-:W-:Y:S01]  /*4b0b0*/  IMAD.WIDE R26, R251, 0x4, R8 ;  /* 0x00000004fb1a7825 */ /* 0x002fe200078e0208 */
[C---:B------:R-:W-:Y:S02]  /*4b0c0*/  LOP3.LUT P4, RZ, R0.reuse, 0x1000000, RZ, 0xc0, !PT ;  /* 0x0100000000ff7812 */ /* 0x040fe4000788c0ff */
[C---:B------:R-:W-:Y:S02]  /*4b0d0*/  LOP3.LUT P5, RZ, R0.reuse, 0x2000000, RZ, 0xc0, !PT ;  /* 0x0200000000ff7812 */ /* 0x040fe400078ac0ff */
[C---:B------:R-:W-:Y:S02]  /*4b0e0*/  LOP3.LUT P6, RZ, R0.reuse, 0x4000000, RZ, 0xc0, !PT ;  /* 0x0400000000ff7812 */ /* 0x040fe400078cc0ff */
[----:B------:R-:W-:-:S03]  /*4b0f0*/  LOP3.LUT P0, RZ, R0, 0x8000000, RZ, 0xc0, !PT ;  /* 0x0800000000ff7812 */ /* 0x000fc6000780c0ff */
[----:B----4-:R3:W-:Y:S02]  /*4b100*/  @P1 STG.E desc[UR8][R26.64], R21 ;  /* 0x000000151a001986 */ /* 0x0107e4000c101908 */
[----:B---3--:R-:W-:-:S05]  /*4b110*/  IMAD.WIDE R26, R17, 0x4, R2 ;  /* 0x00000004111a7825 */ /* 0x008fca00078e0202 */
[----:B------:R1:W-:Y:S02]  /*4b120*/  @P2 STG.E desc[UR8][R26.64], R20 ;  /* 0x000000141a002986 */ /* 0x0003e4000c101908 */
[----:B-1----:R-:W-:-:S05]  /*4b130*/  IMAD.WIDE R26, R17, 0x4, R4 ;  /* 0x00000004111a7825 */ /* 0x002fca00078e0204 */
[----:B------:R1:W-:Y:S04]  /*4b140*/  @P3 STG.E desc[UR8][R26.64], R19 ;  /* 0x000000131a003986 */ /* 0x0003e8000c101908 */
[----:B-1----:R-:W3:Y:S01]  /*4b150*/  LDL.LU R19, [R1+0x444] ;  /* 0x0004440001137983 */ /* 0x002ee20000300800 */
[----:B------:R-:W-:-:S05]  /*4b160*/  IMAD.WIDE R26, R17, 0x4, R6 ;  /* 0x00000004111a7825 */ /* 0x000fca00078e0206 */
[----:B------:R1:W-:Y:S02]  /*4b170*/  @P4 STG.E desc[UR8][R26.64], R18 ;  /* 0x000000121a004986 */ /* 0x0003e4000c101908 */
[----:B-1----:R-:W-:Y:S02]  /*4b180*/  IMAD.WIDE R26, R17, 0x4, R8 ;  /* 0x00000004111a7825 */ /* 0x002fe400078e0208 */
[----:B------:R-:W4:Y:S04]  /*4b190*/  LDL.LU R18, [R1+0x244] ;  /* 0x0002440001127983 */ /* 0x000f280000300800 */
[----:B--2---:R1:W-:Y:S04]  /*4b1a0*/  @P5 STG.E desc[UR8][R26.64], R15 ;  /* 0x0000000f1a005986 */ /* 0x0043e8000c101908 */
[----:B------:R-:W2:Y:S01]  /*4b1b0*/  LDL.LU R17, [R1+0xe88] ;  /* 0x000e880001117983 */ /* 0x000ea20000300800 */
[----:B-1----:R-:W-:-:S03]  /*4b1c0*/  IMAD.WIDE R26, R16, 0x4, R2 ;  /* 0x00000004101a7825 */ /* 0x002fc600078e0202 */
[----:B------:R-:W2:Y:S04]  /*4b1d0*/  LDL.LU R15, [R1+0xc38] ;  /* 0x000c3800010f7983 */ /* 0x000ea80000300800 */
[----:B------:R1:W-:Y:S02]  /*4b1e0*/  @P6 STG.E desc[UR8][R26.64], R14 ;  /* 0x0000000e1a006986 */ /* 0x0003e4000c101908 */
[----:B-1----:R-:W-:Y:S02]  /*4b1f0*/  IMAD.WIDE R26, R16, 0x4, R4 ;  /* 0x00000004101a7825 */ /* 0x002fe400078e0204 */
[----:B------:R-:W2:Y:S04]  /*4b200*/  LDL.LU R14, [R1+0xa38] ;  /* 0x000a3800010e7983 */ /* 0x000ea80000300800 */
[----:B------:R1:W-:Y:S04]  /*4b210*/  @P0 STG.E desc[UR8][R26.64], R13 ;  /* 0x0000000d1a000986 */ /* 0x0003e8000c101908 */
[----:B-1----:R-:W2:Y:S01]  /*4b220*/  LDL.LU R13, [R1+0x1064] ;  /* 0x00106400010d7983 */ /* 0x002ea20000300800 */
        /* <DEDUP_REMOVED lines=8> */
[----:B------:R-:W-:-:S02]  /*4b2b0*/  LOP3.LUT R25, R25, 0xffffdfff, RZ, 0xc0, !PT ;  /* 0xffffdfff19197812 */ /* 0x000fc400078ec0ff */
[----:B------:R-:W-:Y:S01]  /*4b2c0*/  LOP3.LUT P4, RZ, R0, 0x10000000, RZ, 0xc0, !PT ;  /* 0x1000000000ff7812 */ /* 0x000fe2000788c0ff */
[----:B------:R-:W-:Y:S01]  /*4b2d0*/  IMAD.WIDE R26, R16, 0x4, R6 ;  /* 0x00000004101a7825 */ /* 0x000fe200078e0206 */
[----:B------:R-:W2:Y:S04]  /*4b2e0*/  LDL.LU R150, [R1+0xe8c] ;  /* 0x000e8c0001967983 */ /* 0x000ea80000300800 */
[----:B------:R-:W2:Y:S03]  /*4b2f0*/  LDL.LU R148, [R1+0xc3c] ;  /* 0x000c3c0001947983 */ /* 0x000ea60000300800 */
[----:B------:R-:W-:Y:S01]  /*4b300*/  @P1 LOP3.LUT R25, R25, 0x2000, RZ, 0xfc, !PT ;  /* 0x0000200019191812 */ /* 0x000fe200078efcff */
[----:B------:R-:W2:Y:S01]  /*4b310*/  LDL.LU R251, [R1+0xa3c] ;  /* 0x000a3c0001fb7983 */ /* 0x000ea20000300800 */
[----:B------:R-:W-:-:S02]  /*4b320*/  LOP3.LUT P1, RZ, R10, 0x40, RZ, 0xc0, !PT ;  /* 0x000000400aff7812 */ /* 0x000fc4000782c0ff */
[----:B------:R-:W-:Y:S01]  /*4b330*/  LOP3.LUT R25, R25, 0xffffbfff, RZ, 0xc0, !PT ;  /* 0xffffbfff19197812 */ /* 0x000fe200078ec0ff */
[----:B------:R-:W2:Y:S04]  /*4b340*/  LDL.LU R21, [R1+0x106c] ;  /* 0x00106c0001157983 */ /* 0x000ea80000300800 */
[----:B------:R-:W2:Y:S06]  /*4b350*/  LDL.LU R20, [R1+0x84c] ;  /* 0x00084c0001147983 */ /* 0x000eac0000300800 */
[----:B------:R-:W-:-:S02]  /*4b360*/  @P1 LOP3.LUT R25, R25, 0x4000, RZ, 0xfc, !PT ;  /* 0x0000400019191812 */ /* 0x000fc400078efcff */
[----:B------:R-:W-:Y:S02]  /*4b370*/  LOP3.LUT P1, RZ, R10, 0x20, RZ, 0xc0, !PT ;  /* 0x000000200aff7812 */ /* 0x000fe4000782c0ff */
[----:B------:R-:W-:-:S11]  /*4b380*/  LOP3.LUT R25, R25, 0xffff7fff, RZ, 0xc0, !PT ;  /* 0xffff7fff19197812 */ /* 0x000fd600078ec0ff */
[----:B------:R-:W-:Y:S02]  /*4b390*/  @P1 LOP3.LUT R25, R25, 0x8000, RZ, 0xfc, !PT ;  /* 0x0000800019191812 */ /* 0x000fe400078efcff */
[----:B------:R-:W-:Y:S02]  /*4b3a0*/  LOP3.LUT P1, RZ, R10, 0x10, RZ, 0xc0, !PT ;  /* 0x000000100aff7812 */ /* 0x000fe4000782c0ff */
[----:B------:R-:W-:-:S11]  /*4b3b0*/  LOP3.LUT R25, R25, 0xfffeffff, RZ, 0xc0, !PT ;  /* 0xfffeffff19197812 */ /* 0x000fd600078ec0ff */
[----:B------:R-:W-:Y:S02]  /*4b3c0*/  @P1 LOP3.LUT R25, R25, 0x10000, RZ, 0xfc, !PT ;  /* 0x0001000019191812 */ /* 0x000fe400078efcff */
[----:B------:R-:W-:Y:S02]  /*4b3d0*/  LOP3.LUT P1, RZ, R10, 0x8, RZ, 0xc0, !PT ;  /* 0x000000080aff7812 */ /* 0x000fe4000782c0ff */
[----:B------:R-:W-:-:S11]  /*4b3e0*/  LOP3.LUT R25, R25, 0xfffdffff, RZ, 0xc0, !PT ;  /* 0xfffdffff19197812 */ /* 0x000fd600078ec0ff */
[----:B------:R-:W-:Y:S02]  /*4b3f0*/  @P1 LOP3.LUT R25, R25, 0x20000, RZ, 0xfc, !PT ;  /* 0x0002000019191812 */ /* 0x000fe400078efcff */
[----:B------:R-:W-:Y:S02]  /*4b400*/  LOP3.LUT P1, RZ, R10, 0x4, RZ, 0xc0, !PT ;  /* 0x000000040aff7812 */ /* 0x000fe4000782c0ff */
[----:B------:R-:W-:Y:S02]  /*4b410*/  LOP3.LUT R25, R25, 0xfffbffff, RZ, 0xc0, !PT ;  /* 0xfffbffff19197812 */ /* 0x000fe400078ec0ff */
[C---:B------:R-:W-:Y:S02]  /*4b420*/  LOP3.LUT P5, RZ, R0.reuse, 0x20000000, RZ, 0xc0, !PT ;  /* 0x2000000000ff7812 */ /* 0x040fe400078ac0ff */
[----:B------:R-:W-:-:S07]  /*4b430*/  LOP3.LUT P6, RZ, R0, 0x40000000, RZ, 0xc0, !PT ;  /* 0x4000000000ff7812 */ /* 0x000fce00078cc0ff */
[----:B------:R-:W-:Y:S02]  /*4b440*/  @P1 LOP3.LUT R25, R25, 0x40000, RZ, 0xfc, !PT ;  /* 0x0004000019191812 */ /* 0x000fe400078efcff */
[----:B------:R-:W-:Y:S02]  /*4b450*/  LOP3.LUT P1, RZ, R10, 0x2, RZ, 0xc0, !PT ;  /* 0x000000020aff7812 */ /* 0x000fe4000782c0ff */
[----:B------:R-:W-:Y:S02]  /*4b460*/  LOP3.LUT P0, RZ, R0, 0x80000000, RZ, 0xc0, !PT ;  /* 0x8000000000ff7812 */ /* 0x000fe4000780c0ff */
[----:B------:R-:W-:-:S09]  /*4b470*/  LOP3.LUT R25, R25, 0xfff7ffff, RZ, 0xc0, !PT ;  /* 0xfff7ffff19197812 */ /* 0x000fd200078ec0ff */
[----:B------:R-:W-:Y:S02]  /*4b480*/  @P1 LOP3.LUT R25, R25, 0x80000, RZ, 0xfc, !PT ;  /* 0x0008000019191812 */ /* 0x000fe400078efcff */
[----:B------:R-:W-:Y:S01]  /*4b490*/  LOP3.LUT P1, RZ, R10, 0x1, RZ, 0xc0, !PT ;  /* 0x000000010aff7812 */ /* 0x000fe2000782c0ff */
[----:B---3--:R1:W-:Y:S02]  /*4b4a0*/  @P4 STG.E desc[UR8][R26.64], R19 ;  /* 0x000000131a004986 */ /* 0x0083e4000c101908 */
[----:B-1----:R-:W-:Y:S02]  /*4b4b0*/  IMAD.WIDE R26, R16, 0x4, R8 ;  /* 0x00000004101a7825 */ /* 0x002fe400078e0208 */
[----:B------:R-:W3:Y:S04]  /*4b4c0*/  LDL.LU R16, [R1+0x1070] ;  /* 0x0010700001107983 */ /* 0x000ee80000300800 */
[----:B------:R-:W3:Y:S04]  /*4b4d0*/  LDL.LU R149, [R1+0x248] ;  /* 0x0002480001957983 */ /* 0x000ee80000300800 */
[----:B----4-:R1:W-:Y:S04]  /*4b4e0*/  @P5 STG.E desc[UR8][R26.64], R18 ;  /* 0x000000121a005986 */ /* 0x0103e8000c101908 */
[----:B------:R-:W4:Y:S04]  /*4b4f0*/  LDL.LU R19, [R1+0x83c] ;  /* 0x00083c0001137983 */ /* 0x000f280000300800 */
[----:B-1----:R-:W4:Y:S01]  /*4b500*/  LDL.LU R18, [R1+0x64c] ;  /* 0x00064c0001127983 */ /* 0x002f220000300800 */
[----:B--2---:R-:W-:-:S05]  /*4b510*/  IMAD.WIDE R26, R13, 0x4, R2 ;  /* 0x000000040d1a7825 */ /* 0x004fca00078e0202 */
[----:B------:R1:W-:Y:S02]  /*4b520*/  @P6 STG.E desc[UR8][R26.64], R17 ;  /* 0x000000111a006986 */ /* 0x0003e4000c101908 */
[C---:B-1----:R-:W-:Y:S02]  /*4b530*/  IMAD.WIDE R26, R13.reuse, 0x4, R4 ;  /* 0x000000040d1a7825 */ /* 0x042fe400078e0204 */
[----:B------:R-:W2:Y:S04]  /*4b540*/  LDL.LU R17, [R1+0x44c] ;  /* 0x00044c0001117983 */ /* 0x000ea80000300800 */
[----:B------:R1:W-:Y:S02]  /*4b550*/  @P0 STG.E desc[UR8][R26.64], R15 ;  /* 0x0000000f1a000986 */ /* 0x0003e4000c101908 */
[----:B-1----:R-:W-:-:S05]  /*4b560*/  IMAD.WIDE R26, R13, 0x4, R6 ;  /* 0x000000040d1a7825 */ /* 0x002fca00078e0206 */
[----:B------:R1:W-:Y:S02]  /*4b570*/  @P1 STG.E desc[UR8][R26.64], R14 ;  /* 0x0000000e1a001986 */ /* 0x0003e4000c101908 */
[----:B-1----:R-:W-:Y:S02]  /*4b580*/  IMAD.WIDE R26, R13, 0x4, R8 ;  /* 0x000000040d1a7825 */ /* 0x002fe400078e0208 */
[----:B------:R-:W2:Y:S04]  /*4b590*/  LDL.LU R14, [R1+0x24c] ;  /* 0x00024c00010e7983 */ /* 0x000ea80000300800 */
[----:B------:R-:W2:Y:S04]  /*4b5a0*/  LDL.LU R13, [R1+0xea0] ;  /* 0x000ea000010d7983 */ /* 0x000ea80000300800 */
[----:B------:R-:W2:Y:S01]  /*4b5b0*/  LDL.LU R15, [R1+0x1074] ;  /* 0x00107400010f7983 */ /* 0x000ea20000300800 */
[----:B------:R-:W-:-:S13]  /*4b5c0*/  LOP3.LUT P1, RZ, R25, 0x80000, RZ, 0xc0, !PT ;  /* 0x0008000019ff7812 */ /* 0x000fda000782c0ff */
        /* <DEDUP_REMOVED lines=12> */
[C---:B------:R-:W-:Y:S02]  /*4b690*/  LOP3.LUT P2, RZ, R10.reuse, 0x200, RZ, 0xc0, !PT ;  /* 0x000002000aff7812 */ /* 0x040fe4000784c0ff */
[C---:B------:R-:W-:Y:S02]  /*4b6a0*/  LOP3.LUT P3, RZ, R10.reuse, 0x400, RZ, 0xc0, !PT ;  /* 0x000004000aff7812 */ /* 0x040fe4000786c0ff */
[C---:B------:R-:W-:Y:S02]  /*4b6b0*/  LOP3.LUT P4, RZ, R10.reuse, 0x800, RZ, 0xc0, !PT ;  /* 0x000008000aff7812 */ /* 0x040fe4000788c0ff */
[C---:B------:R-:W-:Y:S02]  /*4b6c0*/  LOP3.LUT P5, RZ, R10.reuse, 0x1000, RZ, 0xc0, !PT ;  /* 0x000010000aff7812 */ /* 0x040fe400078ac0ff */
[----:B------:R-:W-:-:S02]  /*4b6d0*/  LOP3.LUT P6, RZ, R10, 0x2000, RZ, 0xc0, !PT ;  /* 0x000020000aff7812 */ /* 0x000fc400078cc0ff */
[----:B------:R-:W-:Y:S01]  /*4b6e0*/  LOP3.LUT P0, RZ, R10, 0x4000, RZ, 0xc0, !PT ;  /* 0x000040000aff7812 */ /* 0x000fe2000780c0ff */
[----:B---3--:R1:W-:Y:S01]  /*4b6f0*/  @P1 STG.E desc[UR8][R26.64], R149 ;  /* 0x000000951a001986 */ /* 0x0083e2000c101908 */
[----:B------:R-:W-:Y:S01]  /*4b700*/  LOP3.LUT P1, RZ, R25, 0x4000, RZ, 0xc0, !PT ;  /* 0x0000400019ff7812 */ /* 0x000fe2000782c0ff */
[----:B-1----:R-:W-:Y:S02]  /*4b710*/  IMAD.WIDE R26, R21, 0x4, R2 ;  /* 0x00000004151a7825 */ /* 0x002fe400078e0202 */
[----:B------:R-:W3:Y:S10]  /*4b720*/  LDL.LU R149, [R1+0x107c] ;  /* 0x00107c0001957983 */ /* 0x000ef40000300800 */
[----:B------:R1:W-:Y:S01]  /*4b730*/  @P1 STG.E desc[UR8][R26.64], R150 ;  /* 0x000000961a001986 */ /* 0x0003e2000c101908 */
[----:B------:R-:W-:Y:S01]  /*4b740*/  LOP3.LUT P1, RZ, R25, 0x2000, RZ, 0xc0, !PT ;  /* 0x0000200019ff7812 */ /* 0x000fe2000782c0ff */
[----:B-1----:R-:W-:-:S12]  /*4b750*/  IMAD.WIDE R26, R21, 0x4, R4 ;  /* 0x00000004151a7825 */ /* 0x002fd800078e0204 */
[----:B------:R1:W-:Y:S01]  /*4b760*/  @P1 STG.E desc[UR8][R26.64], R148 ;  /* 0x000000941a001986 */ /* 0x0003e2000c101908 */
[----:B------:R-:W-:Y:S01]  /*4b770*/  LOP3.LUT P1, RZ, R25, 0x1000, RZ, 0xc0, !PT ;  /* 0x0000100019ff7812 */ /* 0x000fe2000782c0ff */
[----:B-1----:R-:W-:-:S12]  /*4b780*/  IMAD.WIDE R26, R21, 0x4, R6 ;  /* 0x00000004151a7825 */ /* 0x002fd800078e0206 */
[----:B------:R1:W-:Y:S02]  /*4b790*/  @P1 STG.E desc[UR8][R26.64], R251 ;  /* 0x000000fb1a001986 */ /* 0x0003e4000c101908 */
[----:B-1----:R-:W-:-:S05]  /*4b7a0*/  IMAD.WIDE R26, R21, 0x4, R8 ;  /* 0x00000004151a7825 */ /* 0x002fca00078e0208 */
[----:B------:R1:W-:Y:S02]  /*4b7b0*/  @P2 STG.E desc[UR8][R26.64], R20 ;  /* 0x000000141a002986 */ /* 0x0003e4000c101908 */
[----:B-1----:R-:W-:-:S05]  /*4b7c0*/  IMAD.WIDE R26, R16, 0x4, R2 ;  /* 0x00000004101a7825 */ /* 0x002fca00078e0202 */
[----:B----4-:R1:W-:Y:S02]  /*4b7d0*/  @P3 STG.E desc[UR8][R26.64], R19 ;  /* 0x000000131a003986 */ /* 0x0103e4000c101908 */
[----:B-1----:R-:W-:-:S05]  /*4b7e0*/  IMAD.WIDE R26, R16, 0x4, R4 ;  /* 0x00000004101a7825 */ /* 0x002fca00078e0204 */
[----:B------:R1:W-:Y:S02]  /*4b7f0*/  @P4 STG.E desc[UR8][R26.64], R18 ;  /* 0x000000121a004986 */ /* 0x0003e4000c101908 */
[----:B-1----:R-:W-:-:S05]  /*4b800*/  IMAD.WIDE R26, R16, 0x4, R6 ;  /* 0x00000004101a7825 */ /* 0x002fca00078e0206 */
[----:B--2---:R1:W-:Y:S02]  /*4b810*/  @P5 STG.E desc[UR8][R26.64], R17 ;  /* 0x000000111a005986 */ /* 0x0043e4000c101908 */
[----:B-1----:R-:W-:Y:S02]  /*4b820*/  IMAD.WIDE R26, R16, 0x4, R8 ;  /* 0x00000004101a7825 */ /* 0x002fe400078e0208 */
[----:B------:R-:W2:Y:S04]  /*4b830*/  LDL.LU R17, [R1+0xe90] ;  /* 0x000e900001117983 */ /* 0x000ea80000300800 */
[----:B------:R1:W-:Y:S04]  /*4b840*/  @P6 STG.E desc[UR8][R26.64], R14 ;  /* 0x0000000e1a006986 */ /* 0x0003e8000c101908 */
[----:B------:R-:W4:Y:S01]  /*4b850*/  LDL.LU R16, [R1+0xc40] ;  /* 0x000c400001107983 */ /* 0x000f220000300800 */
[----:B-1----:R-:W-:-:S05]  /*4b860*/  IMAD.WIDE R26, R15, 0x4, R2 ;  /* 0x000000040f1a7825 */ /* 0x002fca00078e0202 */
[----:B------:R1:W-:Y:S04]  /*4b870*/  @P0 STG.E desc[UR8][R26.64], R13 ;  /* 0x0000000d1a000986 */ /* 0x0003e8000c101908 */
[----:B-1----:R-:W3:Y:S04]  /*4b880*/  LDL.LU R13, [R1+0xa40] ;  /* 0x000a4000010d7983 */ /* 0x002ee80000300800 */
[----:B------:R-:W3:Y:S04]  /*4b890*/  LDL.LU R140, [R1+0x850] ;  /* 0x00085000018c7983 */ /* 0x000ee80000300800 */
[----:B------:R-:W3:Y:S04]  /*4b8a0*/  LDL.LU R252, [R1+0x650] ;  /* 0x0006500001fc7983 */ /* 0x000ee80000300800 */
[----:B------:R-:W3:Y:S04]  /*4b8b0*/  LDL.LU R14, [R1+0x1078] ;  /* 0x00107800010e7983 */ /* 0x000ee80000300800 */
[----:B------:R-:W3:Y:S01]  /*4b8c0*/  LDL.LU R141, [R1+0x450] ;  /* 0x00045000018d7983 */ /* 0x000ee20000300800 */
[----:B------:R-:W-:-:S02]  /*4b8d0*/  LOP3.LUT P1, RZ, R10, 0x8000000, RZ, 0xc0, !PT ;  /* 0x080000000aff7812 */ /* 0x000fc4000782c0ff */
[----:B------:R-:W-:Y:S01]  /*4b8e0*/  LOP3.LUT R25, R25, 0xffffffef, RZ, 0xc0, !PT ;  /* 0xffffffef19197812 */ /* 0x000fe200078ec0ff */
[----:B------:R-:W3:Y:S04]  /*4b8f0*/  LDL.LU R142, [R1+0x250] ;  /* 0x00025000018e7983 */ /* 0x000ee80000300800 */
[----:B------:R-:W3:Y:S04]  /*4b900*/  LDL.LU R143, [R1+0xea4] ;  /* 0x000ea400018f7983 */ /* 0x000ee80000300800 */
[----:B------:R-:W3:Y:S02]  /*4b910*/  LDL.LU R155, [R1+0xe94] ;  /* 0x000e9400019b7983 */ /* 0x000ee40000300800 */
[----:B------:R-:W-:-:S02]  /*4b920*/  @P1 LOP3.LUT R25, R25, 0x10, RZ, 0xfc, !PT ;  /* 0x0000001019191812 */ /* 0x000fc400078efcff */
[----:B------:R-:W-:Y:S01]  /*4b930*/  LOP3.LUT P1, RZ, R10, 0x4000000, RZ, 0xc0, !PT ;  /* 0x040000000aff7812 */ /* 0x000fe2000782c0ff */
[----:B------:R-:W3:Y:S01]  /*4b940*/  LDL.LU R151, [R1+0xc44] ;  /* 0x000c440001977983 */ /* 0x000ee20000300800 */
[----:B------:R-:W-:-:S03]  /*4b950*/  LOP3.LUT R25, R25, 0xffffffdf, RZ, 0xc0, !PT ;  /* 0xffffffdf19197812 */ /* 0x000fc600078ec0ff */
[----:B------:R-:W3:Y:S04]  /*4b960*/  LDL.LU R150, [R1+0xa44] ;  /* 0x000a440001967983 */ /* 0x000ee80000300800 */
[----:B------:R-:W3:Y:S04]  /*4b970*/  LDL.LU R148, [R1+0x854] ;  /* 0x0008540001947983 */ /* 0x000ee80000300800 */
[----:B------:R-:W-:Y:S01]  /*4b980*/  @P1 LOP3.LUT R25, R25, 0x20, RZ, 0xfc, !PT ;  /* 0x0000002019191812 */ /* 0x000fe200078efcff */
[----:B------:R-:W3:Y:S01]  /*4b990*/  LDL.LU R251, [R1+0x654] ;  /* 0x0006540001fb7983 */ /* 0x000ee20000300800 */
[----:B------:R-:W-:-:S02]  /*4b9a0*/  LOP3.LUT P1, RZ, R10, 0x2000000, RZ, 0xc0, !PT ;  /* 0x020000000aff7812 */ /* 0x000fc4000782c0ff */
[----:B------:R-:W-:Y:S01]  /*4b9b0*/  LOP3.LUT R25, R25, 0xffffffbf, RZ, 0xc0, !PT ;  /* 0xffffffbf19197812 */ /* 0x000fe200078ec0ff */
[----:B------:R-:W3:Y:S01]  /*4b9c0*/  LDL.LU R21, [R1+0x454] ;  /* 0x0004540001157983 */ /* 0x000ee20000300800 */
[----:B------:R-:W-:-:S03]  /*4b9d0*/  LOP3.LUT P4, RZ, R10, 0x8000, RZ, 0xc0, !PT ;  /* 0x000080000aff7812 */ /* 0x000fc6000788c0ff */
[----:B------:R-:W3:Y:S01]  /*4b9e0*/  LDL.LU R20, [R1+0x1080] ;  /* 0x0010800001147983 */ /* 0x000ee20000300800 */
[C---:B------:R-:W-:Y:S01]  /*4b9f0*/  LOP3.LUT P5, RZ, R10.reuse, 0x10000, RZ, 0xc0, !PT ;  /* 0x000100000aff7812 */ /* 0x040fe200078ac0ff */
[----:B------:R-:W-:Y:S01]  /*4ba00*/  IMAD.WIDE R26, R15, 0x4, R4 ;  /* 0x000000040f1a7825 */ /* 0x000fe200078e0204 */
[C---:B------:R-:W-:Y:S01]  /*4ba10*/  LOP3.LUT P6, RZ, R10.reuse, 0x20000, RZ, 0xc0, !PT ;  /* 0x000200000aff7812 */ /* 0x040fe200078cc0ff */
[----:B------:R-:W3:Y:S02]  /*4ba20*/  LDL.LU R19, [R1+0x254] ;  /* 0x0002540001137983 */ /* 0x000ee40000300800 */
[----:B------:R-:W-:Y:S02]  /*4ba30*/  @P1 LOP3.LUT R25, R25, 0x40, RZ, 0xfc, !PT ;  /* 0x0000004019191812 */ /* 0x000fe400078efcff */
[----:B------:R-:W-:Y:S01]  /*4ba40*/  LOP3.LUT P1, RZ, R10, 0x1000000, RZ, 0xc0, !PT ;  /* 0x010000000aff7812 */ /* 0x000fe2000782c0ff */
[----:B------:R-:W3:Y:S01]  /*4ba50*/  LDL.LU R18, [R1+0xea8] ;  /* 0x000ea80001127983 */ /* 0x000ee20000300800 */
        /* <DEDUP_REMOVED lines=12> */
[----:B------:R-:W-:Y:S02]  /*4bb20*/  LOP3.LUT P1, RZ, R10, 0x100000, RZ, 0xc0, !PT ;  /* 0x001000000aff7812 */ /* 0x000fe4000782c0ff */
[----:B------:R-:W-:-:S11]  /*4bb30*/  LOP3.LUT R25, R25, 0xfffff7ff, RZ, 0xc0, !PT ;  /* 0xfffff7ff19197812 */ /* 0x000fd600078ec0ff */
[----:B------:R-:W-:Y:S02]  /*4bb40*/  @P1 LOP3.LUT R25, R25, 0x800, RZ, 0xfc, !PT ;  /* 0x0000080019191812 */ /* 0x000fe400078efcff */
[----:B------:R-:W-:Y:S01]  /*4bb50*/  LOP3.LUT P1, RZ, R10, 0x80000, RZ, 0xc0, !PT ;  /* 0x000800000aff7812 */ /* 0x000fe2000782c0ff */
[----:B--2---:R1:W-:Y:S02]  /*4bb60*/  @P4 STG.E desc[UR8][R26.64], R17 ;  /* 0x000000111a004986 */ /* 0x0043e4000c101908 */
[C---:B-1----:R-:W-:Y:S02]  /*4bb70*/  IMAD.WIDE R26, R15.reuse, 0x4, R6 ;  /* 0x000000040f1a7825 */ /* 0x042fe400078e0206 */
[----:B------:R-:W2:Y:S04]  /*4bb80*/  LDL.LU R17, [R1+0xe98] ;  /* 0x000e980001117983 */ /* 0x000ea80000300800 */
[----:B----4-:R1:W-:Y:S02]  /*4bb90*/  @P5 STG.E desc[UR8][R26.64], R16 ;  /* 0x000000101a005986 */ /* 0x0103e4000c101908 */
[----:B-1----:R-:W-:-:S02]  /*4bba0*/  IMAD.WIDE R26, R15, 0x4, R8 ;  /* 0x000000040f1a7825 */ /* 0x002fc400078e0208 */
[----:B------:R-:W4:Y:S04]  /*4bbb0*/  LDL.LU R16, [R1+0xc48] ;  /* 0x000c480001107983 */ /* 0x000f280000300800 */
[----:B---3--:R1:W-:Y:S04]  /*4bbc0*/  @P6 STG.E desc[UR8][R26.64], R13 ;  /* 0x0000000d1a006986 */ /* 0x0083e8000c101908 */
[----:B------:R-:W3:Y:S01]  /*4bbd0*/  LDL.LU R15, [R1+0x1084] ;  /* 0x00108400010f7983 */ /* 0x000ee20000300800 */
[----:B-1----:R-:W-:-:S03]  /*4bbe0*/  IMAD.WIDE R26, R14, 0x4, R2 ;  /* 0x000000040e1a7825 */ /* 0x002fc600078e0202 */
[----:B------:R-:W4:Y:S04]  /*4bbf0*/  LDL.LU R13, [R1+0x1b24] ;  /* 0x001b2400010d7983 */ /* 0x000f280000300800 */
[----:B------:R1:W-:Y:S02]  /*4bc00*/  @P0 STG.E desc[UR8][R26.64], R140 ;  /* 0x0000008c1a000986 */ /* 0x0003e4000c101908 */
[----:B-1----:R-:W-:-:S05]  /*4bc10*/  IMAD.WIDE R26, R14, 0x4, R4 ;  /* 0x000000040e1a7825 */ /* 0x002fca00078e0204 */
[----:B------:R1:W-:Y:S01]  /*4bc20*/  @P1 STG.E desc[UR8][R26.64], R252 ;  /* 0x000000fc1a001986 */ /* 0x0003e2000c101908 */
[----:B------:R-:W-:Y:S01]  /*4bc30*/  LOP3.LUT P1, RZ, R25, 0x800, RZ, 0xc0, !PT ;  /* 0x0000080019ff7812 */ /* 0x000fe2000782c0ff */
[----:B-1----:R-:W-:-:S12]  /*4bc40*/  IMAD.WIDE R26, R14, 0x4, R6 ;  /* 0x000000040e1a7825 */ /* 0x002fd800078e0206 */
[----:B------:R1:W-:Y:S02]  /*4bc50*/  @P1 STG.E desc[UR8][R26.64], R141 ;  /* 0x0000008d1a001986 */ /* 0x0003e4000c101908 */
[----:B-1----:R-:W-:Y:S02]  /*4bc60*/  IMAD.WIDE R26, R14, 0x4, R8 ;  /* 0x000000040e1a7825 */ /* 0x002fe400078e0208 */
[----:B------:R-:W4:Y:S01]  /*4bc70*/  LDL.LU R14, [R1+0xa48] ;  /* 0x000a4800010e7983 */ /* 0x000f220000300800 */
        /* <DEDUP_REMOVED lines=14> */
[C---:B------:R-:W-:Y:S01]  /*4bd60*/  LOP3.LUT P1, RZ, R25.reuse, 0x20, RZ, 0xc0, !PT ;  /* 0x0000002019ff7812 */ /* 0x040fe2000782c0ff */
[----:B-1----:R-:W-:Y:S01]  /*4bd70*/  IMAD.WIDE R26, R20, 0x4, R2 ;  /* 0x00000004141a7825 */ /* 0x002fe200078e0202 */
[----:B------:R-:W-:Y:S01]  /*4bd80*/  LOP3.LUT P2, RZ, R10, 0x10000000, RZ, 0xc0, !PT ;  /* 0x100000000aff7812 */ /* 0x000fe2000784c0ff */
[----:B------:R-:W4:Y:S10]  /*4bd90*/  LDL.LU R150, [R1+0x1090] ;  /* 0x0010900001967983 */ /* 0x000f340000300800 */
[----:B------:R1:W-:Y:S01]  /*4bda0*/  @P1 STG.E desc[UR8][R26.64], R148 ;  /* 0x000000941a001986 */ /* 0x0003e2000c101908 */
[----:B------:R-:W-:-:S02]  /*4bdb0*/  LOP3.LUT P1, RZ, R25, 0x10, RZ, 0xc0, !PT ;  /* 0x0000001019ff7812 */ /* 0x000fc4000782c0ff */
[----:B------:R-:W-:Y:S01]  /*4bdc0*/  LOP3.LUT P3, RZ, R10, 0x20000000, RZ, 0xc0, !PT ;  /* 0x200000000aff7812 */ /* 0x000fe2000786c0ff */
[----:B-1----:R-:W-:-:S10]  /*4bdd0*/  IMAD.WIDE R26, R20, 0x4, R4 ;  /* 0x00000004141a7825 */ /* 0x002fd400078e0204 */
[----:B------:R1:W-:Y:S01]  /*4bde0*/  @P1 STG.E desc[UR8][R26.64], R251 ;  /* 0x000000fb1a001986 */ /* 0x0003e2000c101908 */
[----:B------:R-:W-:Y:S01]  /*4bdf0*/  LOP3.LUT P4, RZ, R10, 0x40000000, RZ, 0xc0, !PT ;  /* 0x400000000aff7812 */ /* 0x000fe2000788c0ff */
[----:B-1----:R-:W-:-:S05]  /*4be00*/  IMAD.WIDE R26, R20, 0x4, R6 ;  /* 0x00000004141a7825 */ /* 0x002fca00078e0206 */
[----:B------:R1:W-:Y:S01]  /*4be10*/  @P2 STG.E desc[UR8][R26.64], R21 ;  /* 0x000000151a002986 */ /* 0x0003e2000c101908 */
[----:B------:R-:W-:Y:S01]  /*4be20*/  LOP3.LUT P5, RZ, R10, 0x80000000, RZ, 0xc0, !PT ;  /* 0x800000000aff7812 */ /* 0x000fe200078ac0ff */
[----:B-1----:R-:W-:-:S05]  /*4be30*/  IMAD.WIDE R26, R20, 0x4, R8 ;  /* 0x00000004141a7825 */ /* 0x002fca00078e0208 */
[----:B------:R3:W-:Y:S01]  /*4be40*/  @P3 STG.E desc[UR8][R26.64], R19 ;  /* 0x000000131a003986 */ /* 0x0007e2000c101908 */
[C---:B------:R-:W-:Y:S02]  /*4be50*/  LOP3.LUT P6, RZ, R11.reuse, 0x1, RZ, 0xc0, !PT ;  /* 0x000000010bff7812 */ /* 0x040fe400078cc0ff */
[----:B------:R-:W-:Y:S01]  /*4be60*/  LOP3.LUT P0, RZ, R11, 0x2, RZ, 0xc0, !PT ;  /* 0x000000020bff7812 */ /* 0x000fe2000780c0ff */
[----:B---3--:R-:W-:-:S05]  /*4be70*/  IMAD.WIDE R26, R15, 0x4, R2 ;  /* 0x000000040f1a7825 */ /* 0x008fca00078e0202 */
[----:B------:R1:W-:Y:S02]  /*4be80*/  @P4 STG.E desc[UR8][R26.64], R18 ;  /* 0x000000121a004986 */ /* 0x0003e4000c101908 */
[----:B-1----:R-:W-:-:S05]  /*4be90*/  IMAD.WIDE R26, R15, 0x4, R4 ;  /* 0x000000040f1a7825 */ /* 0x002fca00078e0204 */
[----:B--2---:R1:W-:Y:S02]  /*4bea0*/  @P5 STG.E desc[UR8][R26.64], R17 ;  /* 0x000000111a005986 */ /* 0x0043e4000c101908 */
[----:B-1----:R-:W-:-:S05]  /*4beb0*/  IMAD.WIDE R26, R15, 0x4, R6 ;  /* 0x000000040f1a7825 */ /* 0x002fca00078e0206 */
[----:B----4-:R1:W-:Y:S02]  /*4bec0*/  @P6 STG.E desc[UR8][R26.64], R16 ;  /* 0x000000101a006986 */ /* 0x0103e4000c101908 */
[----:B-1----:R-:W-:-:S05]  /*4bed0*/  IMAD.WIDE R26, R15, 0x4, R8 ;  /* 0x000000040f1a7825 */ /* 0x002fca00078e0208 */
[----:B------:R1:W-:Y:S04]  /*4bee0*/  @P0 STG.E desc[UR8][R26.64], R14 ;  /* 0x0000000e1a000986 */ /* 0x0003e8000c101908 */
[----:B-1----:R-:W2:Y:S04]  /*4bef0*/  LDL.LU R14, [R1+0x858] ;  /* 0x00085800010e7983 */ /* 0x002ea80000300800 */
[----:B------:R-:W3:Y:S04]  /*4bf00*/  LDL.LU R20, [R1+0x658] ;  /* 0x0006580001147983 */ /* 0x000ee80000300800 */
[----:B------:R-:W4:Y:S04]  /*4bf10*/  LDL.LU R19, [R1+0x458] ;  /* 0x0004580001137983 */ /* 0x000f280000300800 */
[----:B------:R-:W2:Y:S04]  /*4bf20*/  LDL.LU R18, [R1+0x1088] ;  /* 0x0010880001127983 */ /* 0x000ea80000300800 */
[----:B------:R-:W4:Y:S04]  /*4bf30*/  LDL.LU R17, [R1+0x258] ;  /* 0x0002580001117983 */ /* 0x000f280000300800 */
[----:B------:R-:W4:Y:S04]  /*4bf40*/  LDL.LU R16, [R1+0xeac] ;  /* 0x000eac0001107983 */ /* 0x000f280000300800 */
[----:B------:R-:W4:Y:S04]  /*4bf50*/  LDL.LU R15, [R1+0xe9c] ;  /* 0x000e9c00010f7983 */ /* 0x000f280000300800 */
[----:B------:R-:W4:Y:S01]  /*4bf60*/  LDL.LU R142, [R1+0x108c] ;  /* 0x00108c00018e7983 */ /* 0x000f220000300800 */
[----:B------:R-:W-:-:S02]  /*4bf70*/  LOP3.LUT P4, RZ, R11, 0x4, RZ, 0xc0, !PT ;  /* 0x000000040bff7812 */ /* 0x000fc4000788c0ff */
        /* <DEDUP_REMOVED lines=13> */
[----:B------:R-:W-:Y:S01]  /*4c050*/  LOP3.LUT R25, R25, 0xfffffffe, RZ, 0xc0, !PT ;  /* 0xfffffffe19197812 */ /* 0x000fe200078ec0ff */
[----:B--2---:R-:W-:-:S05]  /*4c060*/  IMAD.WIDE R26, R18, 0x4, R2 ;  /* 0x00000004121a7825 */ /* 0x004fca00078e0202 */
[----:B------:R1:W-:Y:S04]  /*4c070*/  @P4 STG.E desc[UR8][R26.64], R14 ;  /* 0x0000000e1a004986 */ /* 0x0003e8000c101908 */
[----:B-1----:R-:W2:Y:S04]  /*4c080*/  LDL.LU R14, [R1+0xc4c] ;  /* 0x000c4c00010e7983 */ /* 0x002ea80000300800 */
[----:B------:R-:W2:Y:S04]  /*4c090*/  LDL.LU R143, [R1+0xa4c] ;  /* 0x000a4c00018f7983 */ /* 0x000ea80000300800 */
[----:B------:R-:W2:Y:S01]  /*4c0a0*/  LDL.LU R155, [R1+0x85c] ;  /* 0x00085c00019b7983 */ /* 0x000ea20000300800 */
[----:B------:R-:W-:-:S02]  /*4c0b0*/  @P1 LOP3.LUT R25, R25, 0x1, RZ, 0xfc, !PT ;  /* 0x0000000119191812 */ /* 0x000fc400078efcff */
[----:B------:R-:W-:Y:S01]  /*4c0c0*/  LOP3.LUT P1, RZ, R11, 0x200, RZ, 0xc0, !PT ;  /* 0x000002000bff7812 */ /* 0x000fe2000782c0ff */
[----:B------:R-:W2:Y:S01]  /*4c0d0*/  LDL.LU R151, [R1+0x65c] ;  /* 0x00065c0001977983 */ /* 0x000ea20000300800 */
[----:B------:R-:W-:Y:S02]  /*4c0e0*/  LOP3.LUT R25, R25, 0xfffffffd, RZ, 0xc0, !PT ;  /* 0xfffffffd19197812 */ /* 0x000fe400078ec0ff */
[C---:B------:R-:W-:Y:S01]  /*4c0f0*/  LOP3.LUT P5, RZ, R11.reuse, 0x8, RZ, 0xc0, !PT ;  /* 0x000000080bff7812 */ /* 0x040fe200078ac0ff */
[----:B------:R-:W2:Y:S01]  /*4c100*/  LDL.LU R149, [R1+0x45c] ;  /* 0x00045c0001957983 */ /* 0x000ea20000300800 */
[----:B------:R-:W-:-:S07]  /*4c110*/  LOP3.LUT P6, RZ, R11, 0x10, RZ, 0xc0, !PT ;  /* 0x000000100bff7812 */ /* 0x000fce00078cc0ff */
[----:B------:R-:W-:Y:S02]  /*4c120*/  @P1 LOP3.LUT R25, R25, 0x2, RZ, 0xfc, !PT ;  /* 0x0000000219191812 */ /* 0x000fe400078efcff */
[----:B------:R-:W-:Y:S01]  /*4c130*/  LOP3.LUT P1, RZ, R11, 0x100, RZ, 0xc0, !PT ;  /* 0x000001000bff7812 */ /* 0x000fe2000782c0ff */
[----:B------:R-:W-:Y:S01]  /*4c140*/  IMAD.WIDE R26, R18, 0x4, R4 ;  /* 0x00000004121a7825 */ /* 0x000fe200078e0204 */
[----:B------:R-:W-:-:S04]  /*4c150*/  LOP3.LUT R25, R25, 0xfffffffb, RZ, 0xc0, !PT ;  /* 0xfffffffb19197812 */ /* 0x000fc800078ec0ff */
[----:B---3--:R1:W-:Y:S07]  /*4c160*/  @P5 STG.E desc[UR8][R26.64], R20 ;  /* 0x000000141a005986 */ /* 0x0083ee000c101908 */
[----:B------:R-:W-:Y:S02]  /*4c170*/  @P1 LOP3.LUT R25, R25, 0x4, RZ, 0xfc, !PT ;  /* 0x0000000419191812 */ /* 0x000fe400078efcff */
[C---:B------:R-:W-:Y:S01]  /*4c180*/  LOP3.LUT P1, RZ, R11.reuse, 0x80, RZ, 0xc0, !PT ;  /* 0x000000800bff7812 */ /* 0x040fe2000782c0ff */
[----:B-1----:R-:W-:Y:S01]  /*4c190*/  IMAD.WIDE R26, R18, 0x4, R6 ;  /* 0x00000004121a7825 */ /* 0x002fe200078e0206 */
[----:B------:R-:W-:-:S04]  /*4c1a0*/  LOP3.LUT P0, RZ, R11, 0x20, RZ, 0xc0, !PT ;  /* 0x000000200bff7812 */ /* 0x000fc8000780c0ff */
[----:B----4-:R1:W-:Y:S01]  /*4c1b0*/  @P6 STG.E desc[UR8][R26.64], R19 ;  /* 0x000000131a006986 */ /* 0x0103e2000c101908 */
[----:B------:R-:W-:-:S03]  /*4c1c0*/  LOP3.LUT R25, R25, 0xfffffff7, RZ, 0xc0, !PT ;  /* 0xfffffff719197812 */ /* 0x000fc600078ec0ff */
[----:B-1----:R-:W3:Y:S04]  /*4c1d0*/  LDL.LU R19, [R1+0x1094] ;  /* 0x0010940001137983 */ /* 0x002ee80000300800 */
[----:B------:R-:W4:Y:S01]  /*4c1e0*/  LDL.LU R148, [R1+0x25c] ;  /* 0x00025c0001947983 */ /* 0x000f220000300800 */
[----:B------:R-:W-:Y:S02]  /*4c1f0*/  @P1 LOP3.LUT R25, R25, 0x8, RZ, 0xfc, !PT ;  /* 0x0000000819191812 */ /* 0x000fe400078efcff */
[----:B------:R-:W-:Y:S01]  /*4c200*/  LOP3.LUT P1, RZ, R11, 0x40, RZ, 0xc0, !PT ;  /* 0x000000400bff7812 */ /* 0x000fe2000782c0ff */
[----:B------:R-:W-:Y:S01]  /*4c210*/  IMAD.WIDE R26, R18, 0x4, R8 ;  /* 0x00000004121a7825 */ /* 0x000fe200078e0208 */
[----:B------:R-:W3:Y:S04]  /*4c220*/  LDL.LU R251, [R1+0xeb0] ;  /* 0x000eb00001fb7983 */ /* 0x000ee80000300800 */
[----:B------:R1:W-:Y:S04]  /*4c230*/  @P0 STG.E desc[UR8][R26.64], R17 ;  /* 0x000000111a000986 */ /* 0x0003e8000c101908 */
[----:B------:R-:W3:Y:S04]  /*4c240*/  LDL.LU R21, [R1+0xc50] ;  /* 0x000c500001157983 */ /* 0x000ee80000300800 */
[----:B------:R-:W3:Y:S01]  /*4c250*/  LDL.LU R20, [R1+0xa50] ;  /* 0x000a500001147983 */ /* 0x000ee20000300800 */
[----:B-1----:R-:W-:-:S03]  /*4c260*/  IMAD.WIDE R26, R142, 0x4, R2 ;  /* 0x000000048e1a7825 */ /* 0x002fc600078e0202 */
[----:B------:R-:W3:Y:S04]  /*4c270*/  LDL.LU R18, [R1+0x860] ;  /* 0x0008600001127983 */ /* 0x000ee80000300800 */
[----:B------:R1:W-:Y:S01]  /*4c280*/  @P1 STG.E desc[UR8][R26.64], R16 ;  /* 0x000000101a001986 */ /* 0x0003e2000c101908 */
[----:B------:R-:W-:-:S03]  /*4c290*/  LOP3.LUT P1, RZ, R25, 0x8, RZ, 0xc0, !PT ;  /* 0x0000000819ff7812 */ /* 0x000fc6000782c0ff */
[----:B------:R-:W3:Y:S01]  /*4c2a0*/  LDL.LU R17, [R1+0x1098] ;  /* 0x0010980001117983 */ /* 0x000ee20000300800 */
[----:B-1----:R-:W-:-:S03]  /*4c2b0*/  IMAD.WIDE R26, R142, 0x4, R4 ;  /* 0x000000048e1a7825 */ /* 0x002fc600078e0204 */
[----:B------:R-:W3:Y:S06]  /*4c2c0*/  LDL.LU R16, [R1+0x660] ;  /* 0x0006600001107983 */ /* 0x000eec0000300800 */
[----:B------:R1:W-:Y:S01]  /*4c2d0*/  @P1 STG.E desc[UR8][R26.64], R15 ;  /* 0x0000000f1a001986 */ /* 0x0003e2000c101908 */
[----:B------:R-:W-:-:S03]  /*4c2e0*/  LOP3.LUT P1, RZ, R25, 0x4, RZ, 0xc0, !PT ;  /* 0x0000000419ff7812 */ /* 0x000fc6000782c0ff */
[----:B-1----:R-:W3:Y:S01]  /*4c2f0*/  LDL.LU R15, [R1+0x460] ;  /* 0x00046000010f7983 */ /* 0x002ee20000300800 */
[----:B------:R-:W-:-:S09]  /*4c300*/  IMAD.WIDE R26, R142, 0x4, R6 ;  /* 0x000000048e1a7825 */ /* 0x000fd200078e0206 */
[----:B--2---:R1:W-:Y:S04]  /*4c310*/  @P1 STG.E desc[UR8][R26.64], R14 ;  /* 0x0000000e1a001986 */ /* 0x0043e8000c101908 */
[----:B-1----:R-:W2:Y:S01]  /*4c320*/  LDL.LU R14, [R1+0x260] ;  /* 0x00026000010e7983 */ /* 0x002ea20000300800 */
        /* <DEDUP_REMOVED lines=14> */
[----:B----4-:R3:W-:Y:S01]  /*4c410*/  @P1 STG.E desc[UR8][R26.64], R148 ;  /* 0x000000941a001986 */ /* 0x0107e2000c101908 */
[----:B------:R-:W-:Y:S02]  /*4c420*/  LOP3.LUT P1, RZ, R10, 0x10000000, RZ, 0xc0, !PT ;  /* 0x100000000aff7812 */ /* 0x000fe4000782c0ff */
[C---:B------:R-:W-:Y:S02]  /*4c430*/  LOP3.LUT P2, RZ, R11.reuse, 0x8000, RZ, 0xc0, !PT ;  /* 0x000080000bff7812 */ /* 0x040fe4000784c0ff */
[----:B------:R-:W-:Y:S01]  /*4c440*/  LOP3.LUT P3, RZ, R11, 0x10000, RZ, 0xc0, !PT ;  /* 0x000100000bff7812 */ /* 0x000fe2000786c0ff */
[----:B---3--:R-:W-:-:S08]  /*4c450*/  IMAD.WIDE R26, R19, 0x4, R2 ;  /* 0x00000004131a7825 */ /* 0x008fd000078e0202 */
[----:B------:R1:W-:Y:S01]  /*4c460*/  @P1 STG.E desc[UR8][R26.64], R251 ;  /* 0x000000fb1a001986 */ /* 0x0003e2000c101908 */
[----:B------:R-:W-:Y:S01]  /*4c470*/  LOP3.LUT P4, RZ, R11, 0x20000, RZ, 0xc0, !PT ;  /* 0x000200000bff7812 */ /* 0x000fe2000788c0ff */
[----:B-1----:R-:W-:-:S05]  /*4c480*/  IMAD.WIDE R26, R19, 0x4, R4 ;  /* 0x00000004131a7825 */ /* 0x002fca00078e0204 */
[----:B------:R1:W-:Y:S01]  /*4c490*/  @P2 STG.E desc[UR8][R26.64], R21 ;  /* 0x000000151a002986 */ /* 0x0003e2000c101908 */
[----:B------:R-:W-:Y:S01]  /*4c4a0*/  LOP3.LUT P5, RZ, R11, 0x40000, RZ, 0xc0, !PT ;  /* 0x000400000bff7812 */ /* 0x000fe200078ac0ff */
[----:B-1----:R-:W-:-:S05]  /*4c4b0*/  IMAD.WIDE R26, R19, 0x4, R6 ;  /* 0x00000004131a7825 */ /* 0x002fca00078e0206 */
[----:B------:R1:W-:Y:S01]  /*4c4c0*/  @P3 STG.E desc[UR8][R26.64], R20 ;  /* 0x000000141a003986 */ /* 0x0003e2000c101908 */
[----:B------:R-:W-:Y:S01]  /*4c4d0*/  LOP3.LUT P6, RZ, R11, 0x80000, RZ, 0xc0, !PT ;  /* 0x000800000bff7812 */ /* 0x000fe200078cc0ff */
[----:B-1----:R-:W-:Y:S01]  /*4c4e0*/  IMAD.WIDE R26, R19, 0x4, R8 ;  /* 0x00000004131a7825 */ /* 0x002fe200078e0208 */
[----:B------:R-:W-:Y:S01]  /*4c4f0*/  LOP3.LUT P0, RZ, R11, 0x100000, RZ, 0xc0, !PT ;  /* 0x001000000bff7812 */ /* 0x000fe2000780c0ff */
[----:B------:R-:W3:Y:S04]  /*4c500*/  LDL.LU R19, [R1+0x60] ;  /* 0x0000600001137983 */ /* 0x000ee80000300800 */
[----:B------:R1:W-:Y:S02]  /*4c510*/  @P4 STG.E desc[UR8][R26.64], R18 ;  /* 0x000000121a004986 */ /* 0x0003e4000c101908 */
[----:B-1----:R-:W-:-:S02]  /*4c520*/  IMAD.WIDE R26, R17, 0x4, R2 ;  /* 0x00000004111a7825 */ /* 0x002fc400078e0202 */
[----:B------:R-:W4:Y:S04]  /*4c530*/  LDL.LU R18, [R1+0xeb4] ;  /* 0x000eb40001127983 */ /* 0x000f280000300800 */
[----:B------:R1:W-:Y:S02]  /*4c540*/  @P5 STG.E desc[UR8][R26.64], R16 ;  /* 0x000000101a005986 */ /* 0x0003e4000c101908 */
[C---:B-1----:R-:W-:Y:S02]  /*4c550*/  IMAD.WIDE R26, R17.reuse, 0x4, R4 ;  /* 0x00000004111a7825 */ /* 0x042fe400078e0204 */
[----:B------:R-:W4:Y:S04]  /*4c560*/  LDL.LU R16, [R1+0xc54] ;  /* 0x000c540001107983 */ /* 0x000f280000300800 */
[----:B------:R1:W-:Y:S02]  /*4c570*/  @P6 STG.E desc[UR8][R26.64], R15 ;  /* 0x0000000f1a006986 */ /* 0x0003e4000c101908 */
[----:B-1----:R-:W-:-:S02]  /*4c580*/  IMAD.WIDE R26, R17, 0x4, R6 ;  /* 0x00000004111a7825 */ /* 0x002fc400078e0206 */
[----:B------:R-:W4:Y:S04]  /*4c590*/  LDL.LU R15, [R1+0xa54] ;  /* 0x000a5400010f7983 */ /* 0x000f280000300800 */
[----:B--2---:R1:W-:Y:S04]  /*4c5a0*/  @P0 STG.E desc[UR8][R26.64], R14 ;  /* 0x0000000e1a000986 */ /* 0x0043e8000c101908 */
[----:B-1----:R-:W2:Y:S04]  /*4c5b0*/  LDL.LU R14, [R1+0x109c] ;  /* 0x00109c00010e7983 */ /* 0x002ea80000300800 */
[----:B------:R-:W4:Y:S01]  /*4c5c0*/  LDL.LU R140, [R1+0x864] ;  /* 0x00086400018c7983 */ /* 0x000f220000300800 */
[----:B------:R-:W-:-:S03]  /*4c5d0*/  IMAD.WIDE R26, R17, 0x4, R8 ;  /* 0x00000004111a7825 */ /* 0x000fc600078e0208 */
        /* <DEDUP_REMOVED lines=9> */
[----:B------:R-:W4:Y:S01]  /*4c670*/  LDL.LU R150, [R1+0xa58] ;  /* 0x000a580001967983 */ /* 0x000f220000300800 */
[----:B------:R-:W-:-:S02]  /*4c680*/  LOP3.LUT P4, RZ, R11, 0x200000, RZ, 0xc0, !PT ;  /* 0x002000000bff7812 */ /* 0x000fc4000788c0ff */
[C---:B------:R-:W-:Y:S01]  /*4c690*/  LOP3.LUT P5, RZ, R11.reuse, 0x400000, RZ, 0xc0, !PT ;  /* 0x004000000bff7812 */ /* 0x040fe200078ac0ff */
[----:B------:R-:W4:Y:S01]  /*4c6a0*/  LDL.LU R251, [R1+0x868] ;  /* 0x0008680001fb7983 */ /* 0x000f220000300800 */
[----:B------:R-:W-:-:S03]  /*4c6b0*/  LOP3.LUT P6, RZ, R11, 0x800000, RZ, 0xc0, !PT ;  /* 0x008000000bff7812 */ /* 0x000fc600078cc0ff */
[----:B------:R-:W4:Y:S01]  /*4c6c0*/  LDL.LU R21, [R1+0x668] ;  /* 0x0006680001157983 */ /* 0x000f220000300800 */
[----:B------:R-:W-:Y:S02]  /*4c6d0*/  LOP3.LUT P0, RZ, R11, 0x1000000, RZ, 0xc0, !PT ;  /* 0x010000000bff7812 */ /* 0x000fe4000780c0ff */
[----:B------:R-:W-:Y:S02]  /*4c6e0*/  LOP3.LUT P1, RZ, R12, 0x2, RZ, 0xc0, !PT ;  /* 0x000000020cff7812 */ /* 0x000fe4000782c0ff */
[----:B------:R-:W-:Y:S01]  /*4c6f0*/  LOP3.LUT R10, R10, 0xffefffff, RZ, 0xc0, !PT ;  /* 0xffefffff0a0a7812 */ /* 0x000fe200078ec0ff */
[----:B---3--:R1:W-:Y:S04]  /*4c700*/  @P4 STG.E desc[UR8][R26.64], R19 ;  /* 0x000000131a004986 */ /* 0x0083e8000c101908 */
[----:B-1----:R-:W3:Y:S06]  /*4c710*/  LDL.LU R19, [R1+0x468] ;  /* 0x0004680001137983 */ /* 0x002eec0000300800 */
        /* <DEDUP_REMOVED lines=10> */
[----:B----4-:R1:W-:Y:S02]  /*4c7c0*/  @P5 STG.E desc[UR8][R26.64], R18 ;  /* 0x000000121a005986 */ /* 0x0103e4000c101908 */
[C---:B-1----:R-:W-:Y:S02]  /*4c7d0*/  IMAD.WIDE R26, R14.reuse, 0x4, R4 ;  /* 0x000000040e1a7825 */ /* 0x042fe400078e0204 */
[----:B------:R-:W2:Y:S04]  /*4c7e0*/  LDL.LU R18, [R1+0x268] ;  /* 0x0002680001127983 */ /* 0x000ea80000300800 */
[----:B------:R1:W-:Y:S02]  /*4c7f0*/  @P6 STG.E desc[UR8][R26.64], R16 ;  /* 0x000000101a006986 */ /* 0x0003e4000c101908 */
[----:B-1----:R-:W-:-:S02]  /*4c800*/  IMAD.WIDE R26, R14, 0x4, R6 ;  /* 0x000000040e1a7825 */ /* 0x002fc400078e0206 */
[----:B------:R-:W4:Y:S04]  /*4c810*/  LDL.LU R16, [R1+0x68] ;  /* 0x0000680001107983 */ /* 0x000f280000300800 */
[----:B------:R1:W-:Y:S02]  /*4c820*/  @P0 STG.E desc[UR8][R26.64], R15 ;  /* 0x0000000f1a000986 */ /* 0x0003e4000c101908 */
[----:B-1----:R-:W-:Y:S02]  /*4c830*/  IMAD.WIDE R26, R14, 0x4, R8 ;  /* 0x000000040e1a7825 */ /* 0x002fe400078e0208 */
[----:B------:R-:W4:Y:S04]  /*4c840*/  LDL.LU R15, [R1+0xebc] ;  /* 0x000ebc00010f7983 */ /* 0x000f280000300800 */
[----:B------:R-:W4:Y:S04]  /*4c850*/  LDL.LU R14, [R1+0xc5c] ;  /* 0x000c5c00010e7983 */ /* 0x000f280000300800 */
[----:B------:R-:W4:Y:S01]  /*4c860*/  LDL.LU R20, [R1+0x10b0] ;  /* 0x0010b00001147983 */ /* 0x000f220000300800 */
        /* <DEDUP_REMOVED lines=37> */
[C---:B------:R-:W-:Y:S02]  /*4cac0*/  LOP3.LUT P2, RZ, R12.reuse, 0x4, RZ, 0xc0, !PT ;  /* 0x000000040cff7812 */ /* 0x040fe4000784c0ff */
[----:B------:R-:W-:Y:S01]  /*4cad0*/  LOP3.LUT P3, RZ, R12, 0x8, RZ, 0xc0, !PT ;  /* 0x000000080cff7812 */ /* 0x000fe2000786c0ff */
[----:B-1----:R-:W-:-:S08]  /*4cae0*/  IMAD.WIDE R26, R148, 0x4, R8 ;  /* 0x00000004941a7825 */ /* 0x002fd000078e0208 */
[----:B------:R1:W-:Y:S01]  /*4caf0*/  @P1 STG.E desc[UR8][R26.64], R251 ;  /* 0x000000fb1a001986 */ /* 0x0003e2000c101908 */
[----:B------:R-:W-:Y:S01]  /*4cb00*/  LOP3.LUT P4, RZ, R12, 0x10, RZ, 0xc0, !PT ;  /* 0x000000100cff7812 */ /* 0x000fe2000788c0ff */
[----:B-1----:R-:W-:-:S05]  /*4cb10*/  IMAD.WIDE R26, R17, 0x4, R2 ;  /* 0x00000004111a7825 */ /* 0x002fca00078e0202 */
[----:B------:R1:W-:Y:S01]  /*4cb20*/  @P2 STG.E desc[UR8][R26.64], R21 ;  /* 0x000000151a002986 */ /* 0x0003e2000c101908 */
[C---:B------:R-:W-:Y:S01]  /*4cb30*/  LOP3.LUT P5, RZ, R12.reuse, 0x20, RZ, 0xc0, !PT ;  /* 0x000000200cff7812 */ /* 0x040fe200078ac0ff */
[C---:B-1----:R-:W-:Y:S01]  /*4cb40*/  IMAD.WIDE R26, R17.reuse, 0x4, R4 ;  /* 0x00000004111a7825 */ /* 0x042fe200078e0204 */
[----:B------:R-:W-:Y:S01]  /*4cb50*/  LOP3.LUT P6, RZ, R12, 0x40, RZ, 0xc0, !PT ;  /* 0x000000400cff7812 */ /* 0x000fe200078cc0ff */
[----:B------:R-:W4:Y:S04]  /*4cb60*/  LDL.LU R21, [R1+0xa5c] ;  /* 0x000a5c0001157983 */ /* 0x000f280000300800 */
[----:B---3--:R1:W-:Y:S02]  /*4cb70*/  @P3 STG.E desc[UR8][R26.64], R19 ;  /* 0x000000131a003986 */ /* 0x0083e4000c101908 */
[----:B-1----:R-:W-:-:S02]  /*4cb80*/  IMAD.WIDE R26, R17, 0x4, R6 ;  /* 0x00000004111a7825 */ /* 0x002fc400078e0206 */
[----:B------:R-:W3:Y:S04]  /*4cb90*/  LDL.LU R19, [R1+0x86c] ;  /* 0x00086c0001137983 */ /* 0x000ee80000300800 */
[----:B--2---:R1:W-:Y:S02]  /*4cba0*/  @P4 STG.E desc[UR8][R26.64], R18 ;  /* 0x000000121a004986 */ /* 0x0043e4000c101908 */
[----:B-1----:R-:W-:Y:S02]  /*4cbb0*/  IMAD.WIDE R26, R17, 0x4, R8 ;  /* 0x00000004111a7825 */ /* 0x002fe400078e0208 */
[----:B------:R-:W2:Y:S04]  /*4cbc0*/  LDL.LU R18, [R1+0x66c] ;  /* 0x00066c0001127983 */ /* 0x000ea80000300800 */
[----:B----4-:R1:W-:Y:S04]  /*4cbd0*/  @P5 STG.E desc[UR8][R26.64], R16 ;  /* 0x000000101a005986 */ /* 0x0103e8000c101908 */
[----:B------:R-:W4:Y:S04]  /*4cbe0*/  LDL.LU R17, [R1+0x46c] ;  /* 0x00046c0001117983 */ /* 0x000f280000300800 */
[----:B-1----:R-:W4:Y:S01]  /*4cbf0*/  LDL.LU R16, [R1+0x26c] ;  /* 0x00026c0001107983 */ /* 0x002f220000300800 */
[----:B------:R-:W-:-:S05]  /*4cc00*/  IMAD.WIDE R26, R20, 0x4, R2 ;  /* 0x00000004141a7825 */ /* 0x000fca00078e0202 */
[----:B------:R1:W-:Y:S04]  /*4cc10*/  @P6 STG.E desc[UR8][R26.64], R15 ;  /* 0x0000000f1a006986 */ /* 0x0003e8000c101908 */
[----:B-1----:R-:W2:Y:S01]  /*4cc20*/  LDL.LU R15, [R1+0x10b4] ;  /* 0x0010b400010f7983 */ /* 0x002ea20000300800 */
[----:B------:R-:W-:Y:S01]  /*4cc30*/  LOP3.LUT P0, RZ, R12, 0x80, RZ, 0xc0, !PT ;  /* 0x000000800cff7812 */ /* 0x000fe2000780c0ff */
[----:B------:R-:W-:-:S12]  /*4cc40*/  IMAD.WIDE R26, R20, 0x4, R4 ;  /* 0x00000004141a7825 */ /* 0x000fd800078e0204 */
[----:B------:R1:W-:Y:S04]  /*4cc50*/  @P0 STG.E desc[UR8][R26.64], R14 ;  /* 0x0000000e1a000986 */ /* 0x0003e8000c101908 */
[----:B-1----:R-:W4:Y:S01]  /*4cc60*/  LDL.LU R14, [R1+0x6c] ;  /* 0x00006c00010e7983 */ /* 0x002f220000300800 */
[----:B------:R-:W-:-:S03]  /*4cc70*/  LOP3.LUT P1, RZ, R12, 0x100000, RZ, 0xc0, !PT ;  /* 0x001000000cff7812 */ /* 0x000fc6000782c0ff */
[----:B------:R-:W4:Y:S01]  /*4cc80*/  LDL.LU R155, [R1+0x10b8] ;  /* 0x0010b800019b7983 */ /* 0x000f220000300800 */
[----:B------:R-:W-:-:S03]  /*4cc90*/  LOP3.LUT R10, R10, 0xffffefff, RZ, 0xc0, !PT ;  /* 0xffffefff0a0a7812 */ /* 0x000fc600078ec0ff */
[----:B------:R-:W4:Y:S04]  /*4cca0*/  LDL.LU R141, [R1+0xec0] ;  /* 0x000ec000018d7983 */ /* 0x000f280000300800 */
[----:B------:R-:W4:Y:S02]  /*4ccb0*/  LDL.LU R142, [R1+0xc60] ;  /* 0x000c6000018e7983 */ /* 0x000f240000300800 */
[----:B------:R-:W-:Y:S02]  /*4ccc0*/  @P1 LOP3.LUT R10, R10, 0x1000, RZ, 0xfc, !PT ;  /* 0x000010000a0a1812 */ /* 0x000fe400078efcff */
[----:B------:R-:W-:Y:S01]  /*4ccd0*/  LOP3.LUT P1, RZ, R12, 0x80000, RZ, 0xc0, !PT ;  /* 0x000800000cff7812 */ /* 0x000fe2000782c0ff */
[----:B------:R-:W4:Y:S01]  /*4cce0*/  LDL.LU R143, [R1+0xa60] ;  /* 0x000a6000018f7983 */ /* 0x000f220000300800 */
[----:B------:R-:W-:-:S03]  /*4ccf0*/  LOP3.LUT R10, R10, 0xffffdfff, RZ, 0xc0, !PT ;  /* 0xffffdfff0a0a7812 */ /* 0x000fc600078ec0ff */
[----:B------:R-:W4:Y:S01]  /*4cd00*/  LDL.LU R151, [R1+0x870] ;  /* 0x0008700001977983 */ /* 0x000f220000300800 */
[----:B------:R-:W-:-:S03]  /*4cd10*/  LOP3.LUT P4, RZ, R12, 0x100, RZ, 0xc0, !PT ;  /* 0x000001000cff7812 */ /* 0x000fc6000788c0ff */
[----:B------:R-:W4:Y:S04]  /*4cd20*/  LDL.LU R251, [R1+0x10bc] ;  /* 0x0010bc0001fb7983 */ /* 0x000f280000300800 */
[----:B------:R-:W-:Y:S01]  /*4cd30*/  @P1 LOP3.LUT R10, R10, 0x2000, RZ, 0xfc, !PT ;  /* 0x000020000a0a1812 */ /* 0x000fe200078efcff */
[----:B------:R-:W4:Y:S01]  /*4cd40*/  LDL.LU R149, [R1+0x670] ;  /* 0x0006700001957983 */ /* 0x000f220000300800 */
[----:B------:R-:W-:Y:S02]  /*4cd50*/  LOP3.LUT P1, RZ, R12, 0x40000, RZ, 0xc0, !PT ;  /* 0x000400000cff7812 */ /* 0x000fe4000782c0ff */
[----:B------:R-:W-:Y:S02]  /*4cd60*/  LOP3.LUT R10, R10, 0xffffbfff, RZ, 0xc0, !PT ;  /* 0xffffbfff0a0a7812 */ /* 0x000fe400078ec0ff */
[----:B------:R-:W-:Y:S01]  /*4cd70*/  LOP3.LUT P5, RZ, R12, 0x200, RZ, 0xc0, !PT ;  /* 0x000002000cff7812 */ /* 0x000fe200078ac0ff */
[----:B------:R-:W-:Y:S01]  /*4cd80*/  IMAD.WIDE R26, R20, 0x4, R6 ;  /* 0x00000004141a7825 */ /* 0x000fe200078e0206 */
[----:B------:R-:W-:Y:S01]  /*4cd90*/  LOP3.LUT P6, RZ, R12, 0x400, RZ, 0xc0, !PT ;  /* 0x000004000cff7812 */ /* 0x000fe200078cc0ff */
[----:B------:R-:W4:Y:S06]  /*4cda0*/  LDL.LU R150, [R1+0x470] ;  /* 0x0004700001967983 */ /* 0x000f2c0000300800 */
        /* <DEDUP_REMOVED lines=9> */
[----:B------:R-:W-:-:S09]  /*4ce40*/  LOP3.LUT P0, RZ, R12, 0x800, RZ, 0xc0, !PT ;  /* 0x000008000cff7812 */ /* 0x000fd2000780c0ff */
[----:B------:R-:W-:Y:S02]  /*4ce50*/  @P1 LOP3.LUT R10, R10, 0x20000, RZ, 0xfc, !PT ;  /* 0x000200000a0a1812 */ /* 0x000fe400078efcff */
[----:B------:R-:W-:Y:S02]  /*4ce60*/  LOP3.LUT P1, RZ, R12, 0x4000, RZ, 0xc0, !PT ;  /* 0x000040000cff7812 */ /* 0x000fe4000782c0ff */
[----:B------:R-:W-:-:S11]  /*4ce70*/  LOP3.LUT R10, R10, 0xfffbffff, RZ, 0xc0, !PT ;  /* 0xfffbffff0a0a7812 */ /* 0x000fd600078ec0ff */
[----:B------:R-:W-:Y:S02]  /*4ce80*/  @P1 LOP3.LUT R10, R10, 0x40000, RZ, 0xfc, !PT ;  /* 0x000400000a0a1812 */ /* 0x000fe400078efcff */
[----:B------:R-:W-:Y:S02]  /*4ce90*/  LOP3.LUT P1, RZ, R12, 0x2000, RZ, 0xc0, !PT ;  /* 0x000020000cff7812 */ /* 0x000fe4000782c0ff */
[----:B------:R-:W-:-:S11]  /*4cea0*/  LOP3.LUT R10, R10, 0xfff7ffff, RZ, 0xc0, !PT ;  /* 0xfff7ffff0a0a7812 */ /* 0x000fd600078ec0ff */
[----:B------:R-:W-:Y:S02]  /*4ceb0*/  @P1 LOP3.LUT R10, R10, 0x80000, RZ, 0xfc, !PT ;  /* 0x000800000a0a1812 */ /* 0x000fe400078efcff */
[----:B------:R-:W-:Y:S01]  /*4cec0*/  LOP3.LUT P1, RZ, R12, 0x1000, RZ, 0xc0, !PT ;  /* 0x000010000cff7812 */ /* 0x000fe2000782c0ff */
[----:B------:R1:W-:Y:S02]  /*4ced0*/  @P4 STG.E desc[UR8][R26.64], R21 ;  /* 0x000000151a004986 */ /* 0x0003e4000c101908 */
[----:B-1----:R-:W-:-:S05]  /*4cee0*/  IMAD.WIDE R26, R20, 0x4, R8 ;  /* 0x00000004141a7825 */ /* 0x002fca00078e0208 */
[----:B---3--:R2:W-:Y:S02]  /*4cef0*/  @P5 STG.E desc[UR8][R26.64], R19 ;  /* 0x000000131a005986 */ /* 0x0085e4000c101908 */
[----:B--2---:R-:W-:-:S05]  /*4cf00*/  IMAD.WIDE R26, R15, 0x4, R2 ;  /* 0x000000040f1a7825 */ /* 0x004fca00078e0202 */
[----:B------:R1:W-:Y:S02]  /*4cf10*/  @P6 STG.E desc[UR8][R26.64], R18 ;  /* 0x000000121a006986 */ /* 0x0003e4000c101908 */
[----:B-1----:R-:W-:-:S05]  /*4cf20*/  IMAD.WIDE R26, R15, 0x4, R4 ;  /* 0x000000040f1a7825 */ /* 0x002fca00078e0204 */
[----:B----4-:R1:W-:Y:S04]  /*4cf30*/  @P0 STG.E desc[UR8][R26.64], R17 ;  /* 0x000000111a000986 */ /* 0x0103e8000c101908 */
[----:B-1----:R-:W2:Y:S04]  /*4cf40*/  LDL.LU R17, [R1+0x10c0] ;  /* 0x0010c00001117983 */ /* 0x002ea80000300800 */
[----:B------:R-:W3:Y:S04]  /*4cf50*/  LDL.LU R148, [R1+0x270] ;  /* 0x0002700001947983 */ /* 0x000ee80000300800 */
[----:B------:R-:W4:Y:S04]  /*4cf60*/  LDL.LU R21, [R1+0x70] ;  /* 0x0000700001157983 */ /* 0x000f280000300800 */
[----:B------:R-:W2:Y:S04]  /*4cf70*/  LDL.LU R20, [R1+0xec4] ;  /* 0x000ec40001147983 */ /* 0x000ea80000300800 */
[----:B------:R-:W2:Y:S01]  /*4cf80*/  LDL.LU R19, [R1+0xc64] ;  /* 0x000c640001137983 */ /* 0x000ea20000300800 */
[----:B------:R-:W-:-:S03]  /*4cf90*/  IMAD.WIDE R26, R15, 0x4, R6 ;  /* 0x000000040f1a7825 */ /* 0x000fc600078e0206 */
[----:B------:R-:W2:Y:S04]  /*4cfa0*/  LDL.LU R18, [R1+0xa64] ;  /* 0x000a640001127983 */ /* 0x000ea80000300800 */
[----:B------:R1:W-:Y:S04]  /*4cfb0*/  @P1 STG.E desc[UR8][R26.64], R16 ;  /* 0x000000101a001986 */ /* 0x0003e8000c101908 */
[----:B-1----:R-:W2:Y:S01]  /*4cfc0*/  LDL.LU R16, [R1+0x874] ;  /* 0x0008740001107983 */ /* 0x002ea20000300800 */
[----:B------:R-:W-:Y:S01]  /*4cfd0*/  LOP3.LUT P1, RZ, R10, 0x80000, RZ, 0xc0, !PT ;  /* 0x000800000aff7812 */ /* 0x000fe2000782c0ff */
[----:B------:R-:W-:-:S12]  /*4cfe0*/  IMAD.WIDE R26, R15, 0x4, R8 ;  /* 0x000000040f1a7825 */ /* 0x000fd800078e0208 */
[----:B------:R1:W-:Y:S04]  /*4cff0*/  @P1 STG.E desc[UR8][R26.64], R14 ;  /* 0x0000000e1a001986 */ /* 0x0003e8000c101908 */
        /* <DEDUP_REMOVED lines=22> */
[----:B------:R-:W-:-:S02]  /*4d160*/  LOP3.LUT P1, RZ, R10, 0x1000, RZ, 0xc0, !PT ;  /* 0x000010000aff7812 */ /* 0x000fc4000782c0ff */
[C---:B------:R-:W-:Y:S01]  /*4d170*/  LOP3.LUT P3, RZ, R12.reuse, 0x400000, RZ, 0xc0, !PT ;  /* 0x004000000cff7812 */ /* 0x040fe2000786c0ff */
[----:B-1----:R-:W-:Y:S01]  /*4d180*/  IMAD.WIDE R26, R251, 0x4, R6 ;  /* 0x00000004fb1a7825 */ /* 0x002fe200078e0206 */
[C---:B------:R-:W-:Y:S02]  /*4d190*/  LOP3.LUT P4, RZ, R12.reuse, 0x800000, RZ, 0xc0, !PT ;  /* 0x008000000cff7812 */ /* 0x040fe4000788c0ff */
[C---:B------:R-:W-:Y:S02]  /*4d1a0*/  LOP3.LUT P5, RZ, R12.reuse, 0x1000000, RZ, 0xc0, !PT ;  /* 0x010000000cff7812 */ /* 0x040fe400078ac0ff */
[----:B------:R-:W-:-:S05]  /*4d1b0*/  LOP3.LUT P6, RZ, R12, 0x2000000, RZ, 0xc0, !PT ;  /* 0x020000000cff7812 */ /* 0x000fca00078cc0ff */
[----:B---3--:R1:W-:Y:S02]  /*4d1c0*/  @P1 STG.E desc[UR8][R26.64], R148 ;  /* 0x000000941a001986 */ /* 0x0083e4000c101908 */
[----:B-1----:R-:W-:-:S05]  /*4d1d0*/  IMAD.WIDE R26, R251, 0x4, R8 ;  /* 0x00000004fb1a7825 */ /* 0x002fca00078e0208 */
[----:B----4-:R2:W-:Y:S02]  /*4d1e0*/  @P2 STG.E desc[UR8][R26.64], R21 ;  /* 0x000000151a002986 */ /* 0x0105e4000c101908 */
[----:B--2---:R-:W-:-:S05]  /*4d1f0*/  IMAD.WIDE R26, R17, 0x4, R2 ;  /* 0x00000004111a7825 */ /* 0x004fca00078e0202 */
[----:B------:R1:W-:Y:S02]  /*4d200*/  @P3 STG.E desc[UR8][R26.64], R20 ;  /* 0x000000141a003986 */ /* 0x0003e4000c101908 */
[----:B-1----:R-:W-:-:S05]  /*4d210*/  IMAD.WIDE R26, R17, 0x4, R4 ;  /* 0x00000004111a7825 */ /* 0x002fca00078e0204 */
[----:B------:R1:W-:Y:S02]  /*4d220*/  @P4 STG.E desc[UR8][R26.64], R19 ;  /* 0x000000131a004986 */ /* 0x0003e4000c101908 */
[----:B-1----:R-:W-:-:S05]  /*4d230*/  IMAD.WIDE R26, R17, 0x4, R6 ;  /* 0x00000004111a7825 */ /* 0x002fca00078e0206 */
[----:B------:R1:W-:Y:S02]  /*4d240*/  @P5 STG.E desc[UR8][R26.64], R18 ;  /* 0x000000121a005986 */ /* 0x0003e4000c101908 */
[----:B-1----:R-:W-:Y:S02]  /*4d250*/  IMAD.WIDE R26, R17, 0x4, R8 ;  /* 0x00000004111a7825 */ /* 0x002fe400078e0208 */
[----:B------:R-:W2:Y:S04]  /*4d260*/  LDL.LU R17, [R1+0x474] ;  /* 0x0004740001117983 */ /* 0x000ea80000300800 */
[----:B------:R1:W-:Y:S04]  /*4d270*/  @P6 STG.E desc[UR8][R26.64], R16 ;  /* 0x000000101a006986 */ /* 0x0003e8000c101908 */
[----:B-1----:R-:W3:Y:S01]  /*4d280*/  LDL.LU R16, [R1+0x274] ;  /* 0x0002740001107983 */ /* 0x002ee20000300800 */
[----:B------:R-:W-:Y:S01]  /*4d290*/  LOP3.LUT P0, RZ, R12, 0x4000000, RZ, 0xc0, !PT ;  /* 0x040000000cff7812 */ /* 0x000fe2000780c0ff */
[----:B------:R-:W-:-:S02]  /*4d2a0*/  IMAD.WIDE R26, R15, 0x4, R2 ;  /* 0x000000040f1a7825 */ /* 0x000fc400078e0202 */
[----:B------:R-:W4:Y:S04]  /*4d2b0*/  LDL.LU R25, [R1+0x74] ;  /* 0x0000740001197983 */ /* 0x000f280000300800 */
[----:B------:R-:W4:Y:S04]  /*4d2c0*/  LDL.LU R140, [R1+0xec8] ;  /* 0x000ec800018c7983 */ /* 0x000f280000300800 */
[----:B------:R-:W4:Y:S04]  /*4d2d0*/  LDL.LU R252, [R1+0xc68] ;  /* 0x000c680001fc7983 */ /* 0x000f280000300800 */
[----:B------:R1:W-:Y:S04]  /*4d2e0*/  @P0 STG.E desc[UR8][R26.64], R14 ;  /* 0x0000000e1a000986 */ /* 0x0003e8000c101908 */
[----:B-1----:R-:W4:Y:S04]  /*4d2f0*/  LDL.LU R14, [R1+0x10c8] ;  /* 0x0010c800010e7983 */ /* 0x002f280000300800 */
        /* <DEDUP_REMOVED lines=11> */
[----:B------:R-:W-:Y:S01]  /*4d3b0*/  LOP3.LUT P5, RZ, R12, 0x10000000, RZ, 0xc0, !PT ;  /* 0x100000000cff7812 */ /* 0x000fe200078ac0ff */
[----:B------:R-:W-:Y:S01]  /*4d3c0*/  IMAD.WIDE R26, R15, 0x4, R4 ;  /* 0x000000040f1a7825 */ /* 0x000fe200078e0204 */
[----:B------:R-:W4:Y:S04]  /*4d3d0*/  LDL.LU R19, [R1+0x87c] ;  /* 0x00087c0001137983 */ /* 0x000f280000300800 */
[----:B------:R-:W4:Y:S01]  /*4d3e0*/  LDL.LU R18, [R1+0x67c] ;  /* 0x00067c0001127983 */ /* 0x000f220000300800 */
        /* <DEDUP_REMOVED lines=20> */
[----:B--2---:R1:W-:Y:S02]  /*4d530*/  @P4 STG.E desc[UR8][R26.64], R17 ;  /* 0x000000111a004986 */ /* 0x0043e4000c101908 */
[C---:B-1----:R-:W-:Y:S02]  /*4d540*/  IMAD.WIDE R26, R15.reuse, 0x4, R6 ;  /* 0x000000040f1a7825 */ /* 0x042fe400078e0206 */
[----:B------:R-:W2:Y:S04]  /*4d550*/  LDL.LU R17, [R1+0x47c] ;  /* 0x00047c0001117983 */ /* 0x000ea80000300800 */
[----:B---3--:R1:W-:Y:S02]  /*4d560*/  @P5 STG.E desc[UR8][R26.64], R16 ;  /* 0x000000101a005986 */ /* 0x0083e4000c101908 */
[----:B-1----:R-:W-:-:S02]  /*4d570*/  IMAD.WIDE R26, R15, 0x4, R8 ;  /* 0x000000040f1a7825 */ /* 0x002fc400078e0208 */
[----:B------:R-:W3:Y:S04]  /*4d580*/  LDL.LU R16, [R1+0x27c] ;  /* 0x00027c0001107983 */ /* 0x000ee80000300800 */
[----:B------:R-:W2:Y:S01]  /*4d590*/  LDL.LU R15, [R1+0x10d4] ;  /* 0x0010d400010f7983 */ /* 0x000ea20000300800 */
[----:B------:R-:W-:Y:S02]  /*4d5a0*/  @P1 LOP3.LUT R10, R10, 0x400, RZ, 0xfc, !PT ;  /* 0x000004000a0a1812 */ /* 0x000fe400078efcff */
[----:B------:R-:W-:Y:S02]  /*4d5b0*/  LOP3.LUT P1, RZ, R13, 0x1, RZ, 0xc0, !PT ;  /* 0x000000010dff7812 */ /* 0x000fe4000782c0ff */
[C---:B------:R-:W-:Y:S02]  /*4d5c0*/  LOP3.LUT P6, RZ, R12.reuse, 0x20000000, RZ, 0xc0, !PT ;  /* 0x200000000cff7812 */ /* 0x040fe400078cc0ff */
[----:B------:R-:W-:-:S02]  /*4d5d0*/  LOP3.LUT P0, RZ, R12, 0x40000000, RZ, 0xc0, !PT ;  /* 0x400000000cff7812 */ /* 0x000fc4000780c0ff */
[----:B------:R-:W-:-:S07]  /*4d5e0*/  LOP3.LUT R10, R10, 0xfffff7ff, RZ, 0xc0, !PT ;  /* 0xfffff7ff0a0a7812 */ /* 0x000fce00078ec0ff */
[----:B------:R-:W-:Y:S02]  /*4d5f0*/  @P1 LOP3.LUT R10, R10, 0x800, RZ, 0xfc, !PT ;  /* 0x000008000a0a1812 */ /* 0x000fe400078efcff */
[----:B------:R-:W-:Y:S01]  /*4d600*/  LOP3.LUT P1, RZ, R12, 0x80000000, RZ, 0xc0, !PT ;  /* 0x800000000cff7812 */ /* 0x000fe2000782c0ff */
[----:B----4-:R1:W-:Y:S02]  /*4d610*/  @P6 STG.E desc[UR8][R26.64], R25 ;  /* 0x000000191a006986 */ /* 0x0103e4000c101908 */
[----:B-1----:R-:W-:-:S05]  /*4d620*/  IMAD.WIDE R26, R14, 0x4, R2 ;  /* 0x000000040e1a7825 */ /* 0x002fca00078e0202 */
        /* <DEDUP_REMOVED lines=37> */
[----:B--2---:R-:W-:-:S05]  /*4d880*/  IMAD.WIDE R26, R15, 0x4, R2 ;  /* 0x000000040f1a7825 */ /* 0x004fca00078e0202 */
[----:B------:R1:W-:Y:S02]  /*4d890*/  @P4 STG.E desc[UR8][R26.64], R18 ;  /* 0x000000121a004986 */ /* 0x0003e4000c101908 */
[----:B-1----:R-:W-:-:S05]  /*4d8a0*/  IMAD.WIDE R26, R15, 0x4, R4 ;  /* 0x000000040f1a7825 */ /* 0x002fca00078e0204 */
[----:B------:R1:W-:Y:S02]  /*4d8b0*/  @P5 STG.E desc[UR8][R26.64], R17 ;  /* 0x000000111a005986 */ /* 0x0003e4000c101908 */
[----:B-1----:R-:W-:-:S05]  /*4d8c0*/  IMAD.WIDE R26, R15, 0x4, R6 ;  /* 0x000000040f1a7825 */ /* 0x002fca00078e0206 */
[----:B---3--:R1:W-:Y:S04]  /*4d8d0*/  @P6 STG.E desc[UR8][R26.64], R16 ;  /* 0x000000101a006986 */ /* 0x0083e8000c101908 */
[----:B-1----:R-:W2:Y:S04]  /*4d8e0*/  LDL.LU R16, [R1+0xed0] ;  /* 0x000ed00001107983 */ /* 0x002ea80000300800 */
[----:B------:R-:W3:Y:S04]  /*4d8f0*/  LDL.LU R19, [R1+0xc70] ;  /* 0x000c700001137983 */ /* 0x000ee80000300800 */
[----:B------:R-:W3:Y:S04]  /*4d900*/  LDL.LU R18, [R1+0xa70] ;  /* 0x000a700001127983 */ /* 0x000ee80000300800 */
[----:B------:R-:W2:Y:S01]  /*4d910*/  LDL.LU R17, [R1+0x10d8] ;  /* 0x0010d80001117983 */ /* 0x000ea20000300800 */
[----:B------:R-:W-:Y:S01]  /*4d920*/  LOP3.LUT P0, RZ, R13, 0x2000, RZ, 0xc0, !PT ;  /* 0x000020000dff7812 */ /* 0x000fe2000780c0ff */
[----:B------:R-:W-:-:S12]  /*4d930*/  IMAD.WIDE R26, R15, 0x4, R8 ;  /* 0x000000040f1a7825 */ /* 0x000fd800078e0208 */
[----:B----4-:R1:W-:Y:S04]  /*4d940*/  @P0 STG.E desc[UR8][R26.64], R14 ;  /* 0x0000000e1a000986 */ /* 0x0103e8000c101908 */
[----:B-1----:R-:W4:Y:S04]  /*4d950*/  LDL.LU R14, [R1+0x880] ;  /* 0x00088000010e7983 */ /* 0x002f280000300800 */
[----:B------:R-:W4:Y:S04]  /*4d960*/  LDL.LU R15, [R1+0x680] ;  /* 0x00068000010f7983 */ /* 0x000f280000300800 */
[----:B------:R-:W4:Y:S01]  /*4d970*/  LDL.LU R140, [R1+0x10dc] ;  /* 0x0010dc00018c7983 */ /* 0x000f220000300800 */
[----:B------:R-:W-:-:S03]  /*4d980*/  LOP3.LUT P4, RZ, R13, 0x4000, RZ, 0xc0, !PT ;  /* 0x000040000dff7812 */ /* 0x000fc6000788c0ff */
[----:B------:R-:W4:Y:S01]  /*4d990*/  LDL.LU R155, [R1+0x10e0] ;  /* 0x0010e000019b7983 */ /* 0x000f220000300800 */
[C---:B------:R-:W-:Y:S02]  /*4d9a0*/  LOP3.LUT P5, RZ, R13.reuse, 0x8000, RZ, 0xc0, !PT ;  /* 0x000080000dff7812 */ /* 0x040fe400078ac0ff */
[C---:B------:R-:W-:Y:S02]  /*4d9b0*/  LOP3.LUT P6, RZ, R13.reuse, 0x10000, RZ, 0xc0, !PT ;  /* 0x000100000dff7812 */ /* 0x040fe400078cc0ff */
[C---:B------:R-:W-:Y:S02]  /*4d9c0*/  LOP3.LUT P0, RZ, R13.reuse, 0x20000, RZ, 0xc0, !PT ;  /* 0x000200000dff7812 */ /* 0x040fe4000780c0ff */
        /* <DEDUP_REMOVED lines=20> */
[----:B------:R-:W2:Y:S01]  /*4db10*/  LDL.LU R251, [R1+0x10e4] ;  /* 0x0010e40001fb7983 */ /* 0x000ea20000300800 */
[----:B------:R-:W-:-:S03]  /*4db20*/  IMAD.WIDE R26, R17, 0x4, R4 ;  /* 0x00000004111a7825 */ /* 0x000fc600078e0204 */
[----:B------:R-:W2:Y:S04]  /*4db30*/  LDL.LU R20, [R1+0x84] ;  /* 0x0000840001147983 */ /* 0x000ea80000300800 */
[----:B---3--:R1:W-:Y:S02]  /*4db40*/  @P5 STG.E desc[UR8][R26.64], R19 ;  /* 0x000000131a005986 */ /* 0x0083e4000c101908 */
[C---:B-1----:R-:W-:Y:S02]  /*4db50*/  IMAD.WIDE R26, R17.reuse, 0x4, R6 ;  /* 0x00000004111a7825 */ /* 0x042fe400078e0206 */
[----:B------:R-:W3:Y:S04]  /*4db60*/  LDL.LU R19, [R1+0xed8] ;  /* 0x000ed80001137983 */ /* 0x000ee80000300800 */
[----:B------:R1:W-:Y:S02]  /*4db70*/  @P6 STG.E desc[UR8][R26.64], R18 ;  /* 0x000000121a006986 */ /* 0x0003e4000c101908 */
[----:B-1----:R-:W-:-:S02]  /*4db80*/  IMAD.WIDE R26, R17, 0x4, R8 ;  /* 0x00000004111a7825 */ /* 0x002fc400078e0208 */
[----:B------:R-:W3:Y:S04]  /*4db90*/  LDL.LU R18, [R1+0xc78] ;  /* 0x000c780001127983 */ /* 0x000ee80000300800 */
[----:B------:R-:W3:Y:S04]  /*4dba0*/  LDL.LU R17, [R1+0xa78] ;  /* 0x000a780001117983 */ /* 0x000ee80000300800 */
[----:B------:R-:W3:Y:S04]  /*4dbb0*/  LDL.LU R21, [R1+0x10e8] ;  /* 0x0010e80001157983 */ /* 0x000ee80000300800 */
[----:B----4-:R1:W-:Y:S04]  /*4dbc0*/  @P0 STG.E desc[UR8][R26.64], R14 ;  /* 0x0000000e1a000986 */ /* 0x0103e8000c101908 */
[----:B-1----:R-:W4:Y:S01]  /*4dbd0*/  LDL.LU R14, [R1+0x1b20] ;  /* 0x001b2000010e7983 */ /* 0x002f220000300800 */
        /* <DEDUP_REMOVED lines=15> */
[----:B------:R-:W-:-:S10]  /*4dcd0*/  IMAD.WIDE R26, R140, 0x4, R2 ;  /* 0x000000048c1a7825 */ /* 0x000fd400078e0202 */
[----:B------:R-:W-:Y:S02]  /*4dce0*/  @P1 LOP3.LUT R10, R10, 0x8, RZ, 0xfc, !PT ;  /* 0x000000080a0a1812 */ /* 0x000fe400078efcff */
[----:B------:R-:W-:-:S13]  /*4dcf0*/  LOP3.LUT P1, RZ, R13, 0x40000, RZ, 0xc0, !PT ;  /* 0x000400000dff7812 */ /* 0x000fda000782c0ff */
[----:B------:R1:W-:Y:S01]  /*4dd00*/  @P1 STG.E desc[UR8][R26.64], R15 ;  /* 0x0000000f1a001986 */ /* 0x0003e2000c101908 */
[----:B------:R-:W-:Y:S01]  /*4dd10*/  LOP3.LUT P1, RZ, R10, 0x8, RZ, 0xc0, !PT ;  /* 0x000000080aff7812 */ /* 0x000fe2000782c0ff */
[----:B-1----:R-:W-:Y:S01]  /*4dd20*/  IMAD.WIDE R26, R140, 0x4, R4 ;  /* 0x000000048c1a7825 */ /* 0x002fe200078e0204 */
[C---:B------:R-:W-:Y:S01]  /*4dd30*/  LOP3.LUT P2, RZ, R13.reuse, 0x8000000, RZ, 0xc0, !PT ;  /* 0x080000000dff7812 */ /* 0x040fe2000784c0ff */
[----:B------:R-:W3:Y:S10]  /*4dd40*/  LDL.LU R15, [R1+0x1b1c] ;  /* 0x001b1c00010f7983 */ /* 0x000ef40000300800 */
[----:B--2---:R1:W-:Y:S01]  /*4dd50*/  @P1 STG.E desc[UR8][R26.64], R16 ;  /* 0x000000101a001986 */ /* 0x0043e2000c101908 */
        /* <DEDUP_REMOVED lines=26> */
[----:B-1----:R-:W-:-:S05]  /*4df00*/  IMAD.WIDE R26, R251, 0x4, R4 ;  /* 0x00000004fb1a7825 */ /* 0x002fca00078e0204 */
[----:B------:R1:W-:Y:S01]  /*4df10*/  @P2 STG.E desc[UR8][R26.64], R150 ;  /* 0x000000961a002986 */ /* 0x0003e2000c101908 */
[----:B------:R-:W-:Y:S01]  /*4df20*/  LOP3.LUT P6, RZ, R13, 0x80000000, RZ, 0xc0, !PT ;  /* 0x800000000dff7812 */ /* 0x000fe200078cc0ff */
[----:B-1----:R-:W-:-:S05]  /*4df30*/  IMAD.WIDE R26, R251, 0x4, R6 ;  /* 0x00000004fb1a7825 */ /* 0x002fca00078e0206 */
[----:B------:R1:W-:Y:S01]  /*4df40*/  @P3 STG.E desc[UR8][R26.64], R148 ;  /* 0x000000941a003986 */ /* 0x0003e2000c101908 */
[----:B----4-:R-:W-:Y:S01]  /*4df50*/  LOP3.LUT P0, RZ, R14, 0x1, RZ, 0xc0, !PT ;  /* 0x000000010eff7812 */ /* 0x010fe2000780c0ff */
[----:B-1----:R-:W-:-:S05]  /*4df60*/  IMAD.WIDE R26, R251, 0x4, R8 ;  /* 0x00000004fb1a7825 */ /* 0x002fca00078e0208 */
[----:B------:R3:W-:Y:S02]  /*4df70*/  @P4 STG.E desc[UR8][R26.64], R20 ;  /* 0x000000141a004986 */ /* 0x0007e4000c101908 */
[----:B---3--:R-:W-:-:S05]  /*4df80*/  IMAD.WIDE R26, R21, 0x4, R2 ;  /* 0x00000004151a7825 */ /* 0x008fca00078e0202 */
[----:B------:R1:W-:Y:S02]  /*4df90*/  @P5 STG.E desc[UR8][R26.64], R19 ;  /* 0x000000131a005986 */ /* 0x0003e4000c101908 */
[----:B-1----:R-:W-:-:S05]  /*4dfa0*/  IMAD.WIDE R26, R21, 0x4, R4 ;  /* 0x00000004151a7825 */ /* 0x002fca00078e0204 */
[----:B------:R1:W-:Y:S02]  /*4dfb0*/  @P6 STG.E desc[UR8][R26.64], R18 ;  /* 0x000000121a006986 */ /* 0x0003e4000c101908 */
[----:B-1----:R-:W-:-:S05]  /*4dfc0*/  IMAD.WIDE R26, R21, 0x4, R6 ;  /* 0x00000004151a7825 */ /* 0x002fca00078e0206 */
[----:B------:R1:W-:Y:S04]  /*4dfd0*/  @P0 STG.E desc[UR8][R26.64], R17 ;  /* 0x000000111a000986 */ /* 0x0003e8000c101908 */
[----:B-1----:R-:W3:Y:S04]  /*4dfe0*/  LDL.LU R17, [R1+0x888] ;  /* 0x0008880001117983 */ /* 0x002ee80000300800 */
[----:B------:R-:W4:Y:S04]  /*4dff0*/  LDL.LU R150, [R1+0x688] ;  /* 0x0006880001967983 */ /* 0x000f280000300800 */
[----:B------:R-:W2:Y:S04]  /*4e000*/  LDL.LU R148, [R1+0x488] ;  /* 0x0004880001947983 */ /* 0x000ea80000300800 */
[----:B------:R-:W2:Y:S04]  /*4e010*/  LDL.LU R251, [R1+0x288] ;  /* 0x0002880001fb7983 */ /* 0x000ea80000300800 */
[----:B------:R-:W4:Y:S04]  /*4e020*/  LDL.LU R20, [R1+0x10ec] ;  /* 0x0010ec0001147983 */ /* 0x000f280000300800 */
[----:B------:R-:W2:Y:S01]  /*4e030*/  LDL.LU R19, [R1+0x88] ;  /* 0x0000880001137983 */ /* 0x000ea20000300800 */
[----:B------:R-:W-:-:S03]  /*4e040*/  LOP3.LUT P4, RZ, R14, 0x2, RZ, 0xc0, !PT ;  /* 0x000000020eff7812 */ /* 0x000fc6000788c0ff */
[----:B------:R-:W2:Y:S01]  /*4e050*/  LDL.LU R18, [R1+0xedc] ;  /* 0x000edc0001127983 */ /* 0x000ea20000300800 */
[----:B------:R-:W-:-:S03]  /*4e060*/  IMAD.WIDE R26, R21, 0x4, R8 ;  /* 0x00000004151a7825 */ /* 0x000fc600078e0208 */
[----:B------:R-:W2:Y:S04]  /*4e070*/  LDL.LU R151, [R1+0x10f4] ;  /* 0x0010f40001977983 */ /* 0x000ea80000300800 */
[----:B------:R-:W2:Y:S01]  /*4e080*/  LDL.LU R21, [R1+0x10f8] ;  /* 0x0010f80001157983 */ /* 0x000ea20000300800 */
        /* <DEDUP_REMOVED lines=13> */
[----:B---3--:R1:W-:Y:S04]  /*4e160*/  @P4 STG.E desc[UR8][R26.64], R17 ;  /* 0x000000111a004986 */ /* 0x0083e8000c101908 */
[----:B-1----:R-:W3:Y:S04]  /*4e170*/  LDL.LU R17, [R1+0xc7c] ;  /* 0x000c7c0001117983 */ /* 0x002ee80000300800 */
[----:B------:R-:W3:Y:S04]  /*4e180*/  LDL.LU R140, [R1+0xa7c] ;  /* 0x000a7c00018c7983 */ /* 0x000ee80000300800 */
[----:B------:R-:W3:Y:S04]  /*4e190*/  LDL.LU R141, [R1+0x88c] ;  /* 0x00088c00018d7983 */ /* 0x000ee80000300800 */
[----:B------:R-:W3:Y:S04]  /*4e1a0*/  LDL.LU R142, [R1+0x68c] ;  /* 0x00068c00018e7983 */ /* 0x000ee80000300800 */
[----:B------:R-:W3:Y:S01]  /*4e1b0*/  LDL.LU R143, [R1+0x48c] ;  /* 0x00048c00018f7983 */ /* 0x000ee20000300800 */
[----:B------:R-:W-:-:S03]  /*4e1c0*/  LOP3.LUT R11, R11, 0xfeffffff, RZ, 0xc0, !PT ;  /* 0xfeffffff0b0b7812 */ /* 0x000fc600078ec0ff */
[----:B------:R-:W3:Y:S01]  /*4e1d0*/  LDL.LU R155, [R1+0x28c] ;  /* 0x00028c00019b7983 */ /* 0x000ee20000300800 */
[----:B------:R-:W-:Y:S02]  /*4e1e0*/  @P1 LOP3.LUT R11, R11, 0x1000000, RZ, 0xfc, !PT ;  /* 0x010000000b0b1812 */ /* 0x000fe400078efcff */
[C---:B------:R-:W-:Y:S02]  /*4e1f0*/  LOP3.LUT P1, RZ, R14.reuse, 0x100, RZ, 0xc0, !PT ;  /* 0x000001000eff7812 */ /* 0x040fe4000782c0ff */
[C---:B------:R-:W-:Y:S02]  /*4e200*/  LOP3.LUT P5, RZ, R14.reuse, 0x4, RZ, 0xc0, !PT ;  /* 0x000000040eff7812 */ /* 0x040fe400078ac0ff */
[----:B------:R-:W-:Y:S01]  /*4e210*/  LOP3.LUT P6, RZ, R14, 0x8, RZ, 0xc0, !PT ;  /* 0x000000080eff7812 */ /* 0x000fe200078cc0ff */
[----:B----4-:R-:W-:Y:S01]  /*4e220*/  IMAD.WIDE R26, R20, 0x4, R2 ;  /* 0x00000004141a7825 */ /* 0x010fe200078e0202 */
[----:B------:R-:W-:Y:S01]  /*4e230*/  LOP3.LUT R11, R11, 0xfdffffff, RZ, 0xc0, !PT ;  /* 0xfdffffff0b0b7812 */ /* 0x000fe200078ec0ff */
[----:B------:R-:W4:Y:S06]  /*4e240*/  LDL.LU R149, [R1+0x8c] ;  /* 0x00008c0001957983 */ /* 0x000f2c0000300800 */
[----:B------:R-:W-:-:S02]  /*4e250*/  @P1 LOP3.LUT R11, R11, 0x2000000, RZ, 0xfc, !PT ;  /* 0x020000000b0b1812 */ /* 0x000fc400078efcff */
[----:B------:R-:W-:Y:S01]  /*4e260*/  LOP3.LUT P1, RZ, R14, 0x80, RZ, 0xc0, !PT ;  /* 0x000000800eff7812 */ /* 0x000fe2000782c0ff */
[----:B------:R1:W-:Y:S01]  /*4e270*/  @P5 STG.E desc[UR8][R26.64], R150 ;  /* 0x000000961a005986 */ /* 0x0003e2000c101908 */
[----:B------:R-:W-:Y:S01]  /*4e280*/  LOP3.LUT R11, R11, 0xfbffffff, RZ, 0xc0, !PT ;  /* 0xfbffffff0b0b7812 */ /* 0x000fe200078ec0ff */
[----:B-1----:R-:W-:Y:S02]  /*4e290*/  IMAD.WIDE R26, R20, 0x4, R4 ;  /* 0x00000004141a7825 */ /* 0x002fe400078e0204 */
[----:B------:R-:W4:Y:S08]  /*4e2a0*/  LDL.LU R150, [R1+0xee0] ;  /* 0x000ee00001967983 */ /* 0x000f300000300800 */
[----:B------:R-:W-:-:S02]  /*4e2b0*/  @P1 LOP3.LUT R11, R11, 0x4000000, RZ, 0xfc, !PT ;  /* 0x040000000b0b1812 */ /* 0x000fc400078efcff */
[C---:B------:R-:W-:Y:S01]  /*4e2c0*/  LOP3.LUT P1, RZ, R14.reuse, 0x40, RZ, 0xc0, !PT ;  /* 0x000000400eff7812 */ /* 0x040fe2000782c0ff */
[----:B--2---:R1:W-:Y:S01]  /*4e2d0*/  @P6 STG.E desc[UR8][R26.64], R148 ;  /* 0x000000941a006986 */ /* 0x0043e2000c101908 */
[----:B------:R-:W-:Y:S02]  /*4e2e0*/  LOP3.LUT P0, RZ, R14, 0x10, RZ, 0xc0, !PT ;  /* 0x000000100eff7812 */ /* 0x000fe4000780c0ff */
[----:B------:R-:W-:Y:S01]  /*4e2f0*/  LOP3.LUT R11, R11, 0xf7ffffff, RZ, 0xc0, !PT ;  /* 0xf7ffffff0b0b7812 */ /* 0x000fe200078ec0ff */
[----:B-1----:R-:W2:Y:S08]  /*4e300*/  LDL.LU R148, [R1+0xc80] ;  /* 0x000c800001947983 */ /* 0x002eb00000300800 */
[----:B------:R-:W-:-:S02]  /*4e310*/  @P1 LOP3.LUT R11, R11, 0x8000000, RZ, 0xfc, !PT ;  /* 0x080000000b0b1812 */ /* 0x000fc400078efcff */
[----:B------:R-:W-:Y:S01]  /*4e320*/  LOP3.LUT P1, RZ, R14, 0x20, RZ, 0xc0, !PT ;  /* 0x000000200eff7812 */ /* 0x000fe2000782c0ff */
[----:B------:R-:W-:-:S05]  /*4e330*/  IMAD.WIDE R26, R20, 0x4, R6 ;  /* 0x00000004141a7825 */ /* 0x000fca00078e0206 */
[----:B------:R1:W-:Y:S02]  /*4e340*/  @P0 STG.E desc[UR8][R26.64], R251 ;  /* 0x000000fb1a000986 */ /* 0x0003e4000c101908 */
[----:B-1----:R-:W-:Y:S02]  /*4e350*/  IMAD.WIDE R26, R20, 0x4, R8 ;  /* 0x00000004141a7825 */ /* 0x002fe400078e0208 */
[----:B------:R-:W2:Y:S04]  /*4e360*/  LDL.LU R251, [R1+0xa80] ;  /* 0x000a800001fb7983 */ /* 0x000ea80000300800 */
[----:B------:R1:W-:Y:S01]  /*4e370*/  @P1 STG.E desc[UR8][R26.64], R19 ;  /* 0x000000131a001986 */ /* 0x0003e2000c101908 */
[----:B------:R-:W-:-:S03]  /*4e380*/  LOP3.LUT P1, RZ, R11, 0x8000000, RZ, 0xc0, !PT ;  /* 0x080000000bff7812 */ /* 0x000fc6000782c0ff */
[----:B------:R-:W2:Y:S01]  /*4e390*/  LDL.LU R20, [R1+0x890] ;  /* 0x0008900001147983 */ /* 0x000ea20000300800 */
[----:B-1----:R-:W-:-:S09]  /*4e3a0*/  IMAD.WIDE R26, R252, 0x4, R2 ;  /* 0x00000004fc1a7825 */ /* 0x002fd200078e0202 */
[----:B------:R1:W-:Y:S01]  /*4e3b0*/  @P1 STG.E desc[UR8][R26.64], R18 ;  /* 0x000000121a001986 */ /* 0x0003e2000c101908 */
[----:B------:R-:W-:-:S03]  /*4e3c0*/  LOP3.LUT P1, RZ, R11, 0x4000000, RZ, 0xc0, !PT ;  /* 0x040000000bff7812 */ /* 0x000fc6000782c0ff */
[----:B-1----:R-:W2:Y:S04]  /*4e3d0*/  LDL.LU R18, [R1+0x690] ;  /* 0x0006900001127983 */ /* 0x002ea80000300800 */
[----:B------:R-:W2:Y:S01]  /*4e3e0*/  LDL.LU R19, [R1+0x10fc] ;  /* 0x0010fc0001137983 */ /* 0x000ea20000300800 */
[----:B------:R-:W-:-:S05]  /*4e3f0*/  IMAD.WIDE R26, R252, 0x4, R4 ;  /* 0x00000004fc1a7825 */ /* 0x000fca00078e0204 */
[----:B---3--:R1:W-:Y:S04]  /*4e400*/  @P1 STG.E desc[UR8][R26.64], R17 ;  /* 0x000000111a001986 */ /* 0x0083e8000c101908 */
[----:B-1----:R-:W3:Y:S01]  /*4e410*/  LDL.LU R17, [R1+0x490] ;  /* 0x0004900001117983 */ /* 0x002ee20000300800 */
[----:B------:R-:W-:Y:S01]  /*4e420*/  LOP3.LUT P1, RZ, R11, 0x2000000, RZ, 0xc0, !PT ;  /* 0x020000000bff7812 */ /* 0x000fe2000782c0ff */
[----:B------:R-:W-:-:S12]  /*4e430*/  IMAD.WIDE R26, R252, 0x4, R6 ;  /* 0x00000004fc1a7825 */ /* 0x000fd800078e0206 */
[----:B------:R1:W-:Y:S01]  /*4e440*/  @P1 STG.E desc[UR8][R26.64], R140 ;  /* 0x0000008c1a001986 */ /* 0x0003e2000c101908 */
[----:B------:R-:W-:Y:S01]  /*4e450*/  LOP3.LUT P1, RZ, R11, 0x1000000, RZ, 0xc0, !PT ;  /* 0x010000000bff7812 */ /* 0x000fe2000782c0ff */
[----:B-1----:R-:W-:-:S12]  /*4e460*/  IMAD.WIDE R26, R252, 0x4, R8 ;  /* 0x00000004fc1a7825 */ /* 0x002fd800078e0208 */
[----:B------:R1:W-:Y:S01]  /*4e470*/  @P1 STG.E desc[UR8][R26.64], R141 ;  /* 0x0000008d1a001986 */ /* 0x0003e2000c101908 */
[----:B------:R-:W-:Y:S01]  /*4e480*/  LOP3.LUT P1, RZ, R11, 0x800000, RZ, 0xc0, !PT ;  /* 0x008000000bff7812 */ /* 0x000fe2000782c0ff */
[----:B-1----:R-:W-:Y:S01]  /*4e490*/  IMAD.WIDE R26, R151, 0x4, R2 ;  /* 0x00000004971a7825 */ /* 0x002fe200078e0202 */
[----:B------:R-:W-:Y:S01]  /*4e4a0*/  LOP3.LUT P2, RZ, R14, 0x4000, RZ, 0xc0, !PT ;  /* 0x000040000eff7812 */ /* 0x000fe2000784c0ff */
[----:B------:R-:W3:Y:S10]  /*4e4b0*/  LDL.LU R141, [R1+0x1104] ;  /* 0x00110400018d7983 */ /* 0x000ef40000300800 */
        /* <DEDUP_REMOVED lines=8> */
[----:B------:R-:W-:Y:S01]  /*4e540*/  LOP3.LUT P3, RZ, R14, 0x8000, RZ, 0xc0, !PT ;  /* 0x000080000eff7812 */ /* 0x000fe2000786c0ff */
[----:B-1----:R-:W-:-:S10]  /*4e550*/  IMAD.WIDE R26, R151, 0x4, R8 ;  /* 0x00000004971a7825 */ /* 0x002fd400078e0208 */
[----:B----4-:R1:W-:Y:S02]  /*4e560*/  @P1 STG.E desc[UR8][R26.64], R149 ;  /* 0x000000951a001986 */ /* 0x0103e4000c101908 */
[----:B-1----:R-:W-:-:S05]  /*4e570*/  IMAD.WIDE R26, R21, 0x4, R2 ;  /* 0x00000004151a7825 */ /* 0x002fca00078e0202 */
[----:B------:R1:W-:Y:S02]  /*4e580*/  @P2 STG.E desc[UR8][R26.64], R150 ;  /* 0x000000961a002986 */ /* 0x0003e4000c101908 */
[----:B-1----:R-:W-:-:S05]  /*4e590*/  IMAD.WIDE R26, R21, 0x4, R4 ;  /* 0x00000004151a7825 */ /* 0x002fca00078e0204 */
[----:B--2---:R1:W-:Y:S04]  /*4e5a0*/  @P3 STG.E desc[UR8][R26.64], R148 ;  /* 0x000000941a003986 */ /* 0x0043e8000c101908 */
[----:B-1----:R-:W2:Y:S01]  /*4e5b0*/  LDL.LU R148, [R1+0x290] ;  /* 0x0002900001947983 */ /* 0x002ea20000300800 */
[C---:B------:R-:W-:Y:S02]  /*4e5c0*/  LOP3.LUT P4, RZ, R14.reuse, 0x10000, RZ, 0xc0, !PT ;  /* 0x000100000eff7812 */ /* 0x040fe4000788c0ff */
[C---:B------:R-:W-:Y:S01]  /*4e5d0*/  LOP3.LUT P5, RZ, R14.reuse, 0x20000, RZ, 0xc0, !PT ;  /* 0x000200000eff7812 */ /* 0x040fe200078ac0ff */
[----:B------:R-:W-:Y:S01]  /*4e5e0*/  IMAD.WIDE R26, R21, 0x4, R6 ;  /* 0x00000004151a7825 */ /* 0x000fe200078e0206 */
[C---:B------:R-:W-:Y:S02]  /*4e5f0*/  LOP3.LUT P6, RZ, R14.reuse, 0x40000, RZ, 0xc0, !PT ;  /* 0x000400000eff7812 */ /* 0x040fe400078cc0ff */
[----:B------:R-:W-:-:S07]  /*4e600*/  LOP3.LUT P0, RZ, R14, 0x80000, RZ, 0xc0, !PT ;  /* 0x000800000eff7812 */ /* 0x000fce000780c0ff */
[----:B------:R1:W-:Y:S02]  /*4e610*/  @P4 STG.E desc[UR8][R26.64], R251 ;  /* 0x000000fb1a004986 */ /* 0x0003e4000c101908 */
[----:B-1----:R-:W-:Y:S02]  /*4e620*/  IMAD.WIDE R26, R21, 0x4, R8 ;  /* 0x00000004151a7825 */ /* 0x002fe400078e0208 */
[----:B------:R-:W4:Y:S04]  /*4e630*/  LDL.LU R251, [R1+0x90] ;  /* 0x0000900001fb7983 */ /* 0x000f280000300800 */
[----:B------:R1:W-:Y:S04]  /*4e640*/  @P5 STG.E desc[UR8][R26.64], R20 ;  /* 0x000000141a005986 */ /* 0x0003e8000c101908 */
[----:B------:R-:W4:Y:S01]  /*4e650*/  LDL.LU R21, [R1+0xee4] ;  /* 0x000ee40001157983 */ /* 0x000f220000300800 */
[----:B-1----:R-:W-:-:S03]  /*4e660*/  IMAD.WIDE R26, R19, 0x4, R2 ;  /* 0x00000004131a7825 */ /* 0x002fc600078e0202 */
[----:B------:R-:W4:Y:S04]  /*4e670*/  LDL.LU R20, [R1+0xc84] ;  /* 0x000c840001147983 */ /* 0x000f280000300800 */
[----:B------:R1:W-:Y:S02]  /*4e680*/  @P6 STG.E desc[UR8][R26.64], R18 ;  /* 0x000000121a006986 */ /* 0x0003e4000c101908 */
[----:B-1----:R-:W-:Y:S02]  /*4e690*/  IMAD.WIDE R26, R19, 0x4, R4 ;  /* 0x00000004131a7825 */ /* 0x002fe400078e0204 */
[----:B------:R-:W4:Y:S04]  /*4e6a0*/  LDL.LU R18, [R1+0xa84] ;  /* 0x000a840001127983 */ /* 0x000f280000300800 */
[----:B---3--:R1:W-:Y:S04]  /*4e6b0*/  @P0 STG.E desc[UR8][R26.64], R17 ;  /* 0x000000111a000986 */ /* 0x0083e8000c101908 */
[----:B-1----:R-:W3:Y:S01]  /*4e6c0*/  LDL.LU R17, [R1+0x1100] ;  /* 0x0011000001117983 */ /* 0x002ee20000300800 */
[----:B------:R-:W-:-:S03]  /*4e6d0*/  LOP3.LUT P1, RZ, R15, 0x1, RZ, 0xc0, !PT ;  /* 0x000000010fff7812 */ /* 0x000fc6000782c0ff */
[----:B------:R-:W3:Y:S01]  /*4e6e0*/  LDL.LU R10, [R1+0x894] ;  /* 0x00089400010a7983 */ /* 0x000ee20000300800 */
[----:B------:R-:W-:-:S03]  /*4e6f0*/  LOP3.LUT R11, R11, 0xffffefff, RZ, 0xc0, !PT ;  /* 0xffffefff0b0b7812 */ /* 0x000fc600078ec0ff */
[----:B------:R-:W3:Y:S04]  /*4e700*/  LDL.LU R25, [R1+0x694] ;  /* 0x0006940001197983 */ /* 0x000ee80000300800 */
[----:B------:R-:W3:Y:S02]  /*4e710*/  LDL.LU R140, [R1+0x494] ;  /* 0x00049400018c7983 */ /* 0x000ee40000300800 */
[----:B------:R-:W-:Y:S02]  /*4e720*/  @P1 LOP3.LUT R11, R11, 0x1000, RZ, 0xfc, !PT ;  /* 0x000010000b0b1812 */ /* 0x000fe400078efcff */
[----:B------:R-:W-:Y:S01]  /*4e730*/  LOP3.LUT P1, RZ, R14, 0x80000000, RZ, 0xc0, !PT ;  /* 0x800000000eff7812 */ /* 0x000fe2000782c0ff */
[----:B------:R-:W3:Y:S01]  /*4e740*/  LDL.LU R252, [R1+0x294] ;  /* 0x0002940001fc7983 */ /* 0x000ee20000300800 */
[----:B------:R-:W-:-:S02]  /*4e750*/  LOP3.LUT R11, R11, 0xffffdfff, RZ, 0xc0, !PT ;  /* 0xffffdfff0b0b7812 */ /* 0x000fc400078ec0ff */
[C---:B------:R-:W-:Y:S01]  /*4e760*/  LOP3.LUT P4, RZ, R14.reuse, 0x100000, RZ, 0xc0, !PT ;  /* 0x001000000eff7812 */ /* 0x040fe2000788c0ff */
[----:B------:R-:W-:Y:S01]  /*4e770*/  IMAD.WIDE R26, R19, 0x4, R6 ;  /* 0x00000004131a7825 */ /* 0x000fe200078e0206 */
[----:B------:R-:W3:Y:S04]  /*4e780*/  LDL.LU R143, [R1+0xee8] ;  /* 0x000ee800018f7983 */ /* 0x000ee80000300800 */
[----:B------:R-:W3:Y:S03]  /*4e790*/  LDL.LU R155, [R1+0xc88] ;  /* 0x000c8800019b7983 */ /* 0x000ee60000300800 */
[----:B------:R-:W-:Y:S01]  /*4e7a0*/  @P1 LOP3.LUT R11, R11, 0x2000, RZ, 0xfc, !PT ;  /* 0x000020000b0b1812 */ /* 0x000fe200078efcff */
[----:B------:R-:W3:Y:S01]  /*4e7b0*/  LDL.LU R151, [R1+0xa88] ;  /* 0x000a880001977983 */ /* 0x000ee20000300800 */
[----:B------:R-:W-:-:S02]  /*4e7c0*/  LOP3.LUT P1, RZ, R14, 0x40000000, RZ, 0xc0, !PT ;  /* 0x400000000eff7812 */ /* 0x000fc4000782c0ff */
[----:B------:R-:W-:Y:S01]  /*4e7d0*/  LOP3.LUT R11, R11, 0xffffbfff, RZ, 0xc0, !PT ;  /* 0xffffbfff0b0b7812 */ /* 0x000fe200078ec0ff */
[----:B------:R-:W3:Y:S04]  /*4e7e0*/  LDL.LU R149, [R1+0x1108] ;  /* 0x0011080001957983 */ /* 0x000ee80000300800 */
[----:B------:R-:W3:Y:S06]  /*4e7f0*/  LDL.LU R150, [R1+0x898] ;  /* 0x0008980001967983 */ /* 0x000eec0000300800 */
        /* <DEDUP_REMOVED lines=11> */
[----:B------:R-:W-:Y:S01]  /*4e8b0*/  LOP3.LUT R11, R11, 0xfffbffff, RZ, 0xc0, !PT ;  /* 0xfffbffff0b0b7812 */ /* 0x000fe200078ec0ff */
[----:B--2---:R1:W-:Y:S02]  /*4e8c0*/  @P4 STG.E desc[UR8][R26.64], R148 ;  /* 0x000000941a004986 */ /* 0x0043e4000c101908 */
[----:B-1----:R-:W-:Y:S02]  /*4e8d0*/  IMAD.WIDE R26, R19, 0x4, R8 ;  /* 0x00000004131a7825 */ /* 0x002fe400078e0208 */
[----:B------:R-:W2:Y:S04]  /*4e8e0*/  LDL.LU R19, [R1+0x110c] ;  /* 0x00110c0001137983 */ /* 0x000ea80000300800 */
[----:B------:R-:W2:Y:S01]  /*4e8f0*/  LDL.LU R142, [R1+0x94] ;  /* 0x00009400018e7983 */ /* 0x000ea20000300800 */
[----:B------:R-:W-:-:S02]  /*4e900*/  LOP3.LUT P5, RZ, R14, 0x200000, RZ, 0xc0, !PT ;  /* 0x002000000eff7812 */ /* 0x000fc400078ac0ff */
[----:B------:R-:W-:Y:S01]  /*4e910*/  @P1 LOP3.LUT R11, R11, 0x40000, RZ, 0xfc, !PT ;  /* 0x000400000b0b1812 */ /* 0x000fe200078efcff */
[----:B------:R-:W2:Y:S01]  /*4e920*/  LDL.LU R148, [R1+0x698] ;  /* 0x0006980001947983 */ /* 0x000ea20000300800 */
[C---:B------:R-:W-:Y:S02]  /*4e930*/  LOP3.LUT P1, RZ, R14.reuse, 0x2000000, RZ, 0xc0, !PT ;  /* 0x020000000eff7812 */ /* 0x040fe4000782c0ff */
[C---:B------:R-:W-:Y:S02]  /*4e940*/  LOP3.LUT P6, RZ, R14.reuse, 0x400000, RZ, 0xc0, !PT ;  /* 0x004000000eff7812 */ /* 0x040fe400078cc0ff */
[----:B------:R-:W-:Y:S02]  /*4e950*/  LOP3.LUT P0, RZ, R14, 0x800000, RZ, 0xc0, !PT ;  /* 0x008000000eff7812 */ /* 0x000fe4000780c0ff */
[----:B------:R-:W-:-:S03]  /*4e960*/  LOP3.LUT R11, R11, 0xfff7ffff, RZ, 0xc0, !PT ;  /* 0xfff7ffff0b0b7812 */ /* 0x000fc600078ec0ff */
[----:B----4-:R3:W-:Y:S04]  /*4e970*/  @P5 STG.E desc[UR8][R26.64], R251 ;  /* 0x000000fb1a005986 */ /* 0x0107e8000c101908 */
[----:B------:R-:W-:Y:S02]  /*4e980*/  @P1 LOP3.LUT R11, R11, 0x80000, RZ, 0xfc, !PT ;  /* 0x000800000b0b1812 */ /* 0x000fe400078efcff */
[----:B------:R-:W-:Y:S01]  /*4e990*/  LOP3.LUT P1, RZ, R14, 0x1000000, RZ, 0xc0, !PT ;  /* 0x010000000eff7812 */ /* 0x000fe2000782c0ff */
[----:B---3--:R-:W-:-:S05]  /*4e9a0*/  IMAD.WIDE R26, R17, 0x4, R2 ;  /* 0x00000004111a7825 */ /* 0x008fca00078e0202 */
[----:B------:R1:W-:Y:S02]  /*4e9b0*/  @P6 STG.E desc[UR8][R26.64], R21 ;  /* 0x000000151a006986 */ /* 0x0003e4000c101908 */
[C---:B-1----:R-:W-:Y:S02]  /*4e9c0*/  IMAD.WIDE R26, R17.reuse, 0x4, R4 ;  /* 0x00000004111a7825 */ /* 0x042fe400078e0204 */
[----:B------:R-:W3:Y:S04]  /*4e9d0*/  LDL.LU R21, [R1+0x498] ;  /* 0x0004980001157983 */ /* 0x000ee80000300800 */
        /* <DEDUP_REMOVED lines=21> */
[----:B--2---:R1:W-:Y:S01]  /*4eb30*/  @P1 STG.E desc[UR8][R26.64], R142 ;  /* 0x0000008e1a001986 */ /* 0x0043e2000c101908 */
        /* <DEDUP_REMOVED lines=19> */
[----:B------:R-:W-:-:S04]  /*4ec70*/  LOP3.LUT P0, RZ, R15, 0x40, RZ, 0xc0, !PT ;  /* 0x000000400fff7812 */ /* 0x000fc8000780c0ff */
[----:B---3--:R1:W-:Y:S02]  /*4ec80*/  @P4 STG.E desc[UR8][R26.64], R21 ;  /* 0x000000151a004986 */ /* 0x0083e4000c101908 */
[----:B-1----:R-:W-:-:S05]  /*4ec90*/  IMAD.WIDE R26, R19, 0x4, R6 ;  /* 0x00000004131a7825 */ /* 0x002fca00078e0206 */
[----:B----4-:R1:W-:Y:S02]  /*4eca0*/  @P5 STG.E desc[UR8][R26.64], R20 ;  /* 0x000000141a005986 */ /* 0x0103e4000c101908 */
[----:B-1----:R-:W-:-:S05]  /*4ecb0*/  IMAD.WIDE R26, R19, 0x4, R8 ;  /* 0x00000004131a7825 */ /* 0x002fca00078e0208 */
[----:B------:R1:W-:Y:S02]  /*4ecc0*/  @P6 STG.E desc[UR8][R26.64], R18 ;  /* 0x000000121a006986 */ /* 0x0003e4000c101908 */
[----:B-1----:R-:W-:-:S05]  /*4ecd0*/  IMAD.WIDE R26, R251, 0x4, R2 ;  /* 0x00000004fb1a7825 */ /* 0x002fca00078e0202 */
[----:B------:R1:W-:Y:S04]  /*4ece0*/  @P0 STG.E desc[UR8][R26.64], R17 ;  /* 0x000000111a000986 */ /* 0x0003e8000c101908 */
[----:B-1----:R-:W2:Y:S04]  /*4ecf0*/  LDL.LU R17, [R1+0xc8c] ;  /* 0x000c8c0001117983 */ /* 0x002ea80000300800 */
[----:B------:R-:W3:Y:S04]  /*4ed00*/  LDL.LU R148, [R1+0xa8c] ;  /* 0x000a8c0001947983 */ /* 0x000ee80000300800 */
[----:B------:R-:W4:Y:S04]  /*4ed10*/  LDL.LU R21, [R1+0x89c] ;  /* 0x00089c0001157983 */ /* 0x000f280000300800 */
[----:B------:R-:W4:Y:S04]  /*4ed20*/  LDL.LU R18, [R1+0x69c] ;  /* 0x00069c0001127983 */ /* 0x000f280000300800 */
[----:B------:R-:W4:Y:S04]  /*4ed30*/  LDL.LU R20, [R1+0x49c] ;  /* 0x00049c0001147983 */ /* 0x000f280000300800 */
[----:B------:R-:W4:Y:S04]  /*4ed40*/  LDL.LU R19, [R1+0x29c] ;  /* 0x00029c0001137983 */ /* 0x000f280000300800 */
[----:B------:R-:W4:Y:S01]  /*4ed50*/  LDL.LU R140, [R1+0x1114] ;  /* 0x00111400018c7983 */ /* 0x000f220000300800 */
[----:B------:R-:W-:-:S02]  /*4ed60*/  LOP3.LUT P1, RZ, R15, 0x80000, RZ, 0xc0, !PT ;  /* 0x000800000fff7812 */ /* 0x000fc4000782c0ff */
[----:B------:R-:W-:Y:S02]  /*4ed70*/  LOP3.LUT R11, R11, 0xffffffef, RZ, 0xc0, !PT ;  /* 0xffffffef0b0b7812 */ /* 0x000fe400078ec0ff */
[----:B------:R-:W-:Y:S01]  /*4ed80*/  LOP3.LUT P4, RZ, R15, 0x80, RZ, 0xc0, !PT ;  /* 0x000000800fff7812 */ /* 0x000fe2000788c0ff */
[----:B------:R-:W-:-:S08]  /*4ed90*/  IMAD.WIDE R26, R251, 0x4, R4 ;  /* 0x00000004fb1a7825 */ /* 0x000fd000078e0204 */
        /* <DEDUP_REMOVED lines=23> */
[----:B------:R-:W-:-:S11]  /*4ef10*/  LOP3.LUT R11, R11, 0xfffff7ff, RZ, 0xc0, !PT ;  /* 0xfffff7ff0b0b7812 */ /* 0x000fd600078ec0ff */
[----:B------:R-:W-:Y:S02]  /*4ef20*/  @P1 LOP3.LUT R11, R11, 0x800, RZ, 0xfc, !PT ;  /* 0x000008000b0b1812 */ /* 0x000fe400078efcff */
[----:B------:R-:W-:Y:S01]  /*4ef30*/  LOP3.LUT P1, RZ, R15, 0x800, RZ, 0xc0, !PT ;  /* 0x000008000fff7812 */ /* 0x000fe2000782c0ff */
[----:B--2---:R1:W-:Y:S04]  /*4ef40*/  @P4 STG.E desc[UR8][R26.64], R17 ;  /* 0x000000111a004986 */ /* 0x0043e8000c101908 */
[----:B-1----:R-:W2:Y:S04]  /*4ef50*/  LDL.LU R17, [R1+0x9c] ;  /* 0x00009c0001117983 */ /* 0x002ea80000300800 */
[----:B------:R-:W2:Y:S04]  /*4ef60*/  LDL.LU R143, [R1+0x1118] ;  /* 0x00111800018f7983 */ /* 0x000ea80000300800 */
[----:B------:R-:W2:Y:S04]  /*4ef70*/  LDL.LU R252, [R1+0xef0] ;  /* 0x000ef00001fc7983 */ /* 0x000ea80000300800 */
[----:B------:R-:W2:Y:S04]  /*4ef80*/  LDL.LU R141, [R1+0xc90] ;  /* 0x000c9000018d7983 */ /* 0x000ea80000300800 */
[----:B------:R-:W2:Y:S01]  /*4ef90*/  LDL.LU R142, [R1+0xa90] ;  /* 0x000a9000018e7983 */ /* 0x000ea20000300800 */
[----:B------:R-:W-:-:S03]  /*4efa0*/  IMAD.WIDE R26, R251, 0x4, R6 ;  /* 0x00000004fb1a7825 */ /* 0x000fc600078e0206 */
[----:B------:R-:W2:Y:S04]  /*4efb0*/  LDL.LU R155, [R1+0x8a0] ;  /* 0x0008a000019b7983 */ /* 0x000ea80000300800 */
[----:B---3--:R1:W-:Y:S04]  /*4efc0*/  @P5 STG.E desc[UR8][R26.64], R148 ;  /* 0x000000941a005986 */ /* 0x0083e8000c101908 */
[----:B-1----:R-:W3:Y:S04]  /*4efd0*/  LDL.LU R148, [R1+0x111c] ;  /* 0x00111c0001947983 */ /* 0x002ee80000300800 */
[----:B------:R-:W3:Y:S01]  /*4efe0*/  LDL.LU R151, [R1+0x6a0] ;  /* 0x0006a00001977983 */ /* 0x000ee20000300800 */
[----:B------:R-:W-:-:S03]  /*4eff0*/  IMAD.WIDE R26, R251, 0x4, R8 ;  /* 0x00000004fb1a7825 */ /* 0x000fc600078e0208 */
[----:B------:R-:W3:Y:S04]  /*4f000*/  LDL.LU R149, [R1+0x4a0] ;  /* 0x0004a00001957983 */ /* 0x000ee80000300800 */
[----:B----4-:R1:W-:Y:S02]  /*4f010*/  @P6 STG.E desc[UR8][R26.64], R21 ;  /* 0x000000151a006986 */ /* 0x0103e4000c101908 */
[----:B-1----:R-:W-:-:S05]  /*4f020*/  IMAD.WIDE R26, R140, 0x4, R2 ;  /* 0x000000048c1a7825 */ /* 0x002fca00078e0202 */
[----:B------:R1:W-:Y:S04]  /*4f030*/  @P0 STG.E desc[UR8][R26.64], R18 ;  /* 0x000000121a000986 */ /* 0x0003e8000c101908 */
[----:B-1----:R-:W4:Y:S04]  /*4f040*/  LDL.LU R18, [R1+0x1120] ;  /* 0x0011200001127983 */ /* 0x002f280000300800 */
[----:B------:R-:W4:Y:S01]  /*4f050*/  LDL.LU R150, [R1+0x2a0] ;  /* 0x0002a00001967983 */ /* 0x000f220000300800 */
[----:B------:R-:W-:-:S03]  /*4f060*/  IMAD.WIDE R26, R140, 0x4, R4 ;  /* 0x000000048c1a7825 */ /* 0x000fc600078e0204 */
[----:B------:R-:W4:Y:S04]  /*4f070*/  LDL.LU R251, [R1+0xa0] ;  /* 0x0000a00001fb7983 */ /* 0x000f280000300800 */
[----:B------:R1:W-:Y:S01]  /*4f080*/  @P1 STG.E desc[UR8][R26.64], R20 ;  /* 0x000000141a001986 */ /* 0x0003e2000c101908 */
[----:B------:R-:W-:-:S03]  /*4f090*/  LOP3.LUT P1, RZ, R11, 0x800, RZ, 0xc0, !PT ;  /* 0x000008000bff7812 */ /* 0x000fc6000782c0ff */
[----:B------:R-:W4:Y:S01]  /*4f0a0*/  LDL.LU R21, [R1+0xef4] ;  /* 0x000ef40001157983 */ /* 0x000f220000300800 */
[----:B-1----:R-:W-:-:S03]  /*4f0b0*/  IMAD.WIDE R26, R140, 0x4, R6 ;  /* 0x000000048c1a7825 */ /* 0x002fc600078e0206 */
[----:B------:R-:W4:Y:S06]  /*4f0c0*/  LDL.LU R20, [R1+0xc94] ;  /* 0x000c940001147983 */ /* 0x000f2c0000300800 */
[----:B------:R1:W-:Y:S04]  /*4f0d0*/  @P1 STG.E desc[UR8][R26.64], R19 ;  /* 0x000000131a001986 */ /* 0x0003e8000c101908 */
[----:B-1----:R-:W4:Y:S01]  /*4f0e0*/  LDL.LU R19, [R1+0xa94] ;  /* 0x000a940001137983 */ /* 0x002f220000300800 */
[----:B------:R-:W-:Y:S01]  /*4f0f0*/  LOP3.LUT P1, RZ, R11, 0x400, RZ, 0xc0, !PT ;  /* 0x000004000bff7812 */ /* 0x000fe2000782c0ff */
[----:B------:R-:W-:Y:S01]  /*4f100*/  IMAD.WIDE R26, R140, 0x4, R8 ;  /* 0x000000048c1a7825 */ /* 0x000fe200078e0208 */
[----:B------:R-:W-:-:S02]  /*4f110*/  LOP3.LUT P2, RZ, R15, 0x100000, RZ, 0xc0, !PT ;  /* 0x001000000fff7812 */ /* 0x000fc4000784c0ff */
[C---:B------:R-:W-:Y:S02]  /*4f120*/  LOP3.LUT P3, RZ, R15.reuse, 0x200000, RZ, 0xc0, !PT ;  /* 0x002000000fff7812 */ /* 0x040fe4000786c0ff */
[C---:B------:R-:W-:Y:S02]  /*4f130*/  LOP3.LUT P4, RZ, R15.reuse, 0x400000, RZ, 0xc0, !PT ;  /* 0x004000000fff7812 */ /* 0x040fe4000788c0ff */
[C---:B------:R-:W-:Y:S02]  /*4f140*/  LOP3.LUT P5, RZ, R15.reuse, 0x800000, RZ, 0xc0, !PT ;  /* 0x008000000fff7812 */ /* 0x040fe400078ac0ff */
[----:B------:R-:W-:-:S03]  /*4f150*/  LOP3.LUT P6, RZ, R15, 0x1000000, RZ, 0xc0, !PT ;  /* 0x010000000fff7812 */ /* 0x000fc600078cc0ff */
[----:B--2---:R1:W-:Y:S01]  /*4f160*/  @P1 STG.E desc[UR8][R26.64], R17 ;  /* 0x000000111a001986 */ /* 0x0043e2000c101908 */
[----:B------:R-:W-:Y:S01]  /*4f170*/  LOP3.LUT P1, RZ, R11, 0x200, RZ, 0xc0, !PT ;  /* 0x000002000bff7812 */ /* 0x000fe2000782c0ff */
[----:B-1----:R-:W-:Y:S02]  /*4f180*/  IMAD.WIDE R26, R143, 0x4, R2 ;  /* 0x000000048f1a7825 */ /* 0x002fe400078e0202 */
[----:B------:R-:W2:Y:S10]  /*4f190*/  LDL.LU R17, [R1+0x8a4] ;  /* 0x0008a40001117983 */ /* 0x000eb40000300800 */
[----:B------:R1:W-:Y:S01]  /*4f1a0*/  @P1 STG.E desc[UR8][R26.64], R252 ;  /* 0x000000fc1a001986 */ /* 0x0003e2000c101908 */
[----:B------:R-:W-:Y:S01]  /*4f1b0*/  LOP3.LUT P1, RZ, R11, 0x100, RZ, 0xc0, !PT ;  /* 0x000001000bff7812 */ /* 0x000fe2000782c0ff */
[----:B-1----:R-:W-:-:S12]  /*4f1c0*/  IMAD.WIDE R26, R143, 0x4, R4 ;  /* 0x000000048f1a7825 */ /* 0x002fd800078e0204 */
[----:B------:R1:W-:Y:S01]  /*4f1d0*/  @P1 STG.E desc[UR8][R26.64], R141 ;  /* 0x0000008d1a001986 */ /* 0x0003e2000c101908 */
        /* <DEDUP_REMOVED lines=8> */
[----:B---3--:R-:W-:-:S12]  /*4f260*/  IMAD.WIDE R26, R148, 0x4, R2 ;  /* 0x00000004941a7825 */ /* 0x008fd800078e0202 */
[----:B------:R1:W-:Y:S01]  /*4f270*/  @P1 STG.E desc[UR8][R26.64], R151 ;  /* 0x000000971a001986 */ /* 0x0003e2000c101908 */
[----:B------:R-:W-:Y:S01]  /*4f280*/  LOP3.LUT P1, RZ, R11, 0x10, RZ, 0xc0, !PT ;  /* 0x000000100bff7812 */ /* 0x000fe2000782c0ff */
[----:B-1----:R-:W-:-:S12]  /*4f290*/  IMAD.WIDE R26, R148, 0x4, R4 ;  /* 0x00000004941a7825 */ /* 0x002fd800078e0204 */
[----:B------:R1:W-:Y:S02]  /*4f2a0*/  @P1 STG.E desc[UR8][R26.64], R149 ;  /* 0x000000951a001986 */ /* 0x0003e4000c101908 */
[----:B-1----:R-:W-:-:S05]  /*4f2b0*/  IMAD.WIDE R26, R148, 0x4, R6 ;  /* 0x00000004941a7825 */ /* 0x002fca00078e0206 */
[----:B----4-:R1:W-:Y:S02]  /*4f2c0*/  @P2 STG.E desc[UR8][R26.64], R150 ;  /* 0x000000961a002986 */ /* 0x0103e4000c101908 */
        /* <DEDUP_REMOVED lines=8> */
[----:B-1----:R-:W-:Y:S02]  /*4f350*/  IMAD.WIDE R26, R18, 0x4, R8 ;  /* 0x00000004121a7825 */ /* 0x002fe400078e0208 */
[----:B------:R-:W3:Y:S04]  /*4f360*/  LDL.LU R18, [R1+0x6a4] ;  /* 0x0006a40001127983 */ /* 0x000ee80000300800 */
[----:B------:R-:W4:Y:S04]  /*4f370*/  LDL.LU R21, [R1+0x4a4] ;  /* 0x0004a40001157983 */ /* 0x000f280000300800 */
[----:B------:R-:W4:Y:S04]  /*4f380*/  LDL.LU R20, [R1+0x2a4] ;  /* 0x0002a40001147983 */ /* 0x000f280000300800 */
[----:B------:R-:W3:Y:S01]  /*4f390*/  LDL.LU R19, [R1+0x1124] ;  /* 0x0011240001137983 */ /* 0x000ee20000300800 */
[----:B------:R-:W-:-:S02]  /*4f3a0*/  LOP3.LUT P1, RZ, R16, 0x40, RZ, 0xc0, !PT ;  /* 0x0000004010ff7812 */ /* 0x000fc4000782c0ff */
[----:B------:R-:W-:Y:S01]  /*4f3b0*/  LOP3.LUT R12, R12, 0xefffffff, RZ, 0xc0, !PT ;  /* 0xefffffff0c0c7812 */ /* 0x000fe200078ec0ff */
[----:B------:R-:W4:Y:S10]  /*4f3c0*/  LDL.LU R251, [R1+0xa4] ;  /* 0x0000a40001fb7983 */ /* 0x000f340000300800 */
        /* <DEDUP_REMOVED lines=18> */
[----:B------:R-:W-:Y:S01]  /*4f4f0*/  LOP3.LUT R11, R11, 0xfffffffb, RZ, 0xc0, !PT ;  /* 0xfffffffb0b0b7812 */ /* 0x000fe200078ec0ff */
[----:B--2---:R1:W-:Y:S10]  /*4f500*/  @P0 STG.E desc[UR8][R26.64], R17 ;  /* 0x000000111a000986 */ /* 0x0043f4000c101908 */
[----:B------:R-:W-:-:S02]  /*4f510*/  @P1 LOP3.LUT R11, R11, 0x4, RZ, 0xfc, !PT ;  /* 0x000000040b0b1812 */ /* 0x000fc400078efcff */
[C---:B------:R-:W-:Y:S01]  /*4f520*/  LOP3.LUT P1, RZ, R15.reuse, 0x80000000, RZ, 0xc0, !PT ;  /* 0x800000000fff7812 */ /* 0x040fe2000782c0ff */
[----:B-1----:R-:W2:Y:S04]  /*4f530*/  LDL.LU R17, [R1+0xef8] ;  /* 0x000ef80001117983 */ /* 0x002ea80000300800 */
[----:B------:R-:W2:Y:S01]  /*4f540*/  LDL.LU R27, [R1+0x1128] ;  /* 0x00112800011b7983 */ /* 0x000ea20000300800 */
[----:B------:R-:W-:Y:S02]  /*4f550*/  LOP3.LUT P4, RZ, R15, 0x4000000, RZ, 0xc0, !PT ;  /* 0x040000000fff7812 */ /* 0x000fe4000788c0ff */
[----:B------:R-:W-:Y:S02]  /*4f560*/  LOP3.LUT R11, R11, 0xfffffff7, RZ, 0xc0, !PT ;  /* 0xfffffff70b0b7812 */ /* 0x000fe400078ec0ff */
[----:B------:R-:W-:-:S03]  /*4f570*/  LOP3.LUT P5, RZ, R15, 0x8000000, RZ, 0xc0, !PT ;  /* 0x080000000fff7812 */ /* 0x000fc600078ac0ff */
[----:B------:R-:W-:Y:S02]  /*4f580*/  @P1 LOP3.LUT R11, R11, 0x8, RZ, 0xfc, !PT ;  /* 0x000000080b0b1812 */ /* 0x000fe400078efcff */
[C---:B------:R-:W-:Y:S02]  /*4f590*/  LOP3.LUT P6, RZ, R15.reuse, 0x10000000, RZ, 0xc0, !PT ;  /* 0x100000000fff7812 */ /* 0x040fe400078cc0ff */
[C---:B------:R-:W-:Y:S02]  /*4f5a0*/  LOP3.LUT P0, RZ, R15.reuse, 0x20000000, RZ, 0xc0, !PT ;  /* 0x200000000fff7812 */ /* 0x040fe4000780c0ff */
[----:B------:R-:W-:Y:S01]  /*4f5b0*/  LOP3.LUT P1, RZ, R15, 0x40000000, RZ, 0xc0, !PT ;  /* 0x400000000fff7812 */ /* 0x000fe2000782c0ff */
[----:B---3--:R-:W-:-:S05]  /*4f5c0*/  IMAD.WIDE R14, R19, 0x4, R2 ;  /* 0x00000004130e7825 */ /* 0x008fca00078e0202 */
[----:B------:R1:W-:Y:S04]  /*4f5d0*/  @P4 STG.E desc[UR8][R14.64], R18 ;  /* 0x000000120e004986 */ /* 0x0003e8000c101908 */
[----:B-1----:R-:W3:Y:S04]  /*4f5e0*/  LDL.LU R18, [R1+0xc98] ;  /* 0x000c980001127983 */ /* 0x002ee80000300800 */
[----:B------:R-:W3:Y:S04]  /*4f5f0*/  LDL.LU R26, [R1+0xa98] ;  /* 0x000a9800011a7983 */ /* 0x000ee80000300800 */
        /* <DEDUP_REMOVED lines=8> */
[----:B------:R-:W3:Y:S01]  /*4f680*/  LDL.LU R150, [R1+0x1130] ;  /* 0x0011300001967983 */ /* 0x000ee20000300800 */
[----:B------:R-:W-:-:S03]  /*4f690*/  IMAD.WIDE R14, R19, 0x4, R4 ;  /* 0x00000004130e7825 */ /* 0x000fc600078e0204 */
[----:B------:R-:W3:Y:S04]  /*4f6a0*/  LDL.LU R148, [R1+0x8ac] ;  /* 0x0008ac0001947983 */ /* 0x000ee80000300800 */
[----:B----4-:R1:W-:Y:S02]  /*4f6b0*/  @P5 STG.E desc[UR8][R14.64], R21 ;  /* 0x000000150e005986 */ /* 0x0103e4000c101908 */
[C---:B-1----:R-:W-:Y:S02]  /*4f6c0*/  IMAD.WIDE R14, R19.reuse, 0x4, R6 ;  /* 0x00000004130e7825 */ /* 0x042fe400078e0206 */
[----:B------:R-:W4:Y:S04]  /*4f6d0*/  LDL.LU R21, [R1+0x6ac] ;  /* 0x0006ac0001157983 */ /* 0x000f280000300800 */
[----:B------:R1:W-:Y:S02]  /*4f6e0*/  @P6 STG.E desc[UR8][R14.64], R20 ;  /* 0x000000140e006986 */ /* 0x0003e4000c101908 */
[----:B-1----:R-:W-:-:S02]  /*4f6f0*/  IMAD.WIDE R14, R19, 0x4, R8 ;  /* 0x00000004130e7825 */ /* 0x002fc400078e0208 */
[----:B------:R-:W4:Y:S04]  /*4f700*/  LDL.LU R20, [R1+0x4ac] ;  /* 0x0004ac0001147983 */ /* 0x000f280000300800 */
[----:B------:R-:W4:Y:S04]  /*4f710*/  LDL.LU R19, [R1+0x2ac] ;  /* 0x0002ac0001137983 */ /* 0x000f280000300800 */
[----:B------:R-:W4:Y:S04]  /*4f720*/  LDL.LU R149, [R1+0x1134] ;  /* 0x0011340001957983 */ /* 0x000f280000300800 */
[----:B------:R2:W-:Y:S02]  /*4f730*/  @P0 STG.E desc[UR8][R14.64], R251 ;  /* 0x000000fb0e000986 */ /* 0x0005e4000c101908 */
[----:B--2---:R-:W-:Y:S01]  /*4f740*/  IMAD.WIDE R14, R27, 0x4, R2 ;  /* 0x000000041b0e7825 */ /* 0x004fe200078e0202 */
[C---:B------:R-:W-:Y:S01]  /*4f750*/  LOP3.LUT P2, RZ, R16.reuse, 0x80, RZ, 0xc0, !PT ;  /* 0x0000008010ff7812 */ /* 0x040fe2000784c0ff */
[----:B------:R-:W2:Y:S04]  /*4f760*/  LDL.LU R251, [R1+0x1b14] ;  /* 0x001b140001fb7983 */ /* 0x000ea80000300800 */
[----:B------:R1:W-:Y:S01]  /*4f770*/  @P1 STG.E desc[UR8][R14.64], R17 ;  /* 0x000000110e001986 */ /* 0x0003e2000c101908 */
[----:B------:R-:W-:Y:S01]  /*4f780*/  LOP3.LUT P1, RZ, R11, 0x8, RZ, 0xc0, !PT ;  /* 0x000000080bff7812 */ /* 0x000fe2000782c0ff */
[----:B-1----:R-:W-:Y:S01]  /*4f790*/  IMAD.WIDE R14, R27, 0x4, R4 ;  /* 0x000000041b0e7825 */ /* 0x002fe200078e0204 */
[C---:B------:R-:W-:Y:S01]  /*4f7a0*/  LOP3.LUT P3, RZ, R16.reuse, 0x100, RZ, 0xc0, !PT ;  /* 0x0000010010ff7812 */ /* 0x040fe2000786c0ff */
[----:B------:R-:W2:Y:S01]  /*4f7b0*/  LDL.LU R17, [R1+0x1b10] ;  /* 0x001b100001117983 */ /* 0x000ea20000300800 */
[----:B------:R-:W-:-:S02]  /*4f7c0*/  LOP3.LUT P4, RZ, R16, 0x200, RZ, 0xc0, !PT ;  /* 0x0000020010ff7812 */ /* 0x000fc4000788c0ff */
[C---:B------:R-:W-:Y:S02]  /*4f7d0*/  LOP3.LUT P5, RZ, R16.reuse, 0x400, RZ, 0xc0, !PT ;  /* 0x0000040010ff7812 */ /* 0x040fe400078ac0ff */
[C---:B------:R-:W-:Y:S02]  /*4f7e0*/  LOP3.LUT P6, RZ, R16.reuse, 0x800, RZ, 0xc0, !PT ;  /* 0x0000080010ff7812 */ /* 0x040fe400078cc0ff */
[----:B------:R-:W-:-:S03]  /*4f7f0*/  LOP3.LUT P0, RZ, R16, 0x1000, RZ, 0xc0, !PT ;  /* 0x0000100010ff7812 */ /* 0x000fc6000780c0ff */
        /* <DEDUP_REMOVED lines=28> */
[----:B------:R-:W2:Y:S04]  /*4f9c0*/  LDL.LU R150, [R1+0xac] ;  /* 0x0000ac0001967983 */ /* 0x000ea80000300800 */
[----:B------:R4:W-:Y:S02]  /*4f9d0*/  @P4 STG.E desc[UR8][R10.64], R148 ;  /* 0x000000940a004986 */ /* 0x0009e4000c101908 */
[----:B----4-:R-:W-:-:S02]  /*4f9e0*/  IMAD.WIDE R10, R149, 0x4, R2 ;  /* 0x00000004950a7825 */ /* 0x010fc400078e0202 */
[----:B------:R-:W4:Y:S04]  /*4f9f0*/  LDL.LU R148, [R1+0xf00] ;  /* 0x000f000001947983 */ /* 0x000f280000300800 */
[----:B------:R1:W-:Y:S02]  /*4fa00*/  @P5 STG.E desc[UR8][R10.64], R21 ;  /* 0x000000150a005986 */ /* 0x0003e4000c101908 */
[C---:B-1----:R-:W-:Y:S02]  /*4fa10*/  IMAD.WIDE R10, R149.reuse, 0x4, R4 ;  /* 0x00000004950a7825 */ /* 0x042fe400078e0204 */
[----:B------:R-:W3:Y:S04]  /*4fa20*/  LDL.LU R21, [R1+0xca0] ;  /* 0x000ca00001157983 */ /* 0x000ee80000300800 */
[----:B------:R1:W-:Y:S02]  /*4fa30*/  @P6 STG.E desc[UR8][R10.64], R20 ;  /* 0x000000140a006986 */ /* 0x0003e4000c101908 */
[----:B-1----:R-:W-:-:S02]  /*4fa40*/  IMAD.WIDE R10, R149, 0x4, R6 ;  /* 0x00000004950a7825 */ /* 0x002fc400078e0206 */
[----:B------:R-:W3:Y:S04]  /*4fa50*/  LDL.LU R20, [R1+0xaa0] ;  /* 0x000aa00001147983 */ /* 0x000ee80000300800 */
[----:B------:R1:W-:Y:S04]  /*4fa60*/  @P0 STG.E desc[UR8][R10.64], R19 ;  /* 0x000000130a000986 */ /* 0x0003e8000c101908 */
[----:B-1----:R-:W4:Y:S01]  /*4fa70*/  LDL.LU R19, [R1+0x1138] ;  /* 0x0011380001137983 */ /* 0x002f220000300800 */
[----:B------:R-:W-:Y:S02]  /*4fa80*/  LOP3.LUT P1, RZ, R16, 0x2000000, RZ, 0xc0, !PT ;  /* 0x0200000010ff7812 */ /* 0x000fe4000782c0ff */
[----:B------:R-:W-:-:S02]  /*4fa90*/  LOP3.LUT R12, R12, 0xffefffff, RZ, 0xc0, !PT ;  /* 0xffefffff0c0c7812 */ /* 0x000fc400078ec0ff */
[C---:B------:R-:W-:Y:S02]  /*4faa0*/  LOP3.LUT P4, RZ, R16.reuse, 0x2000, RZ, 0xc0, !PT ;  /* 0x0000200010ff7812 */ /* 0x040fe4000788c0ff */
[C---:B------:R-:W-:Y:S01]  /*4fab0*/  LOP3.LUT P5, RZ, R16.reuse, 0x4000, RZ, 0xc0, !PT ;  /* 0x0000400010ff7812 */ /* 0x040fe200078ac0ff */
[----:B------:R-:W-:Y:S01]  /*4fac0*/  IMAD.WIDE R10, R149, 0x4, R8 ;  /* 0x00000004950a7825 */ /* 0x000fe200078e0208 */
[----:B------:R-:W-:Y:S01]  /*4fad0*/  LOP3.LUT P6, RZ, R16, 0x8000, RZ, 0xc0, !PT ;  /* 0x0000800010ff7812 */ /* 0x000fe200078cc0ff */
[----:B------:R-:W3:Y:S04]  /*4fae0*/  LDL.LU R27, [R1+0x113c] ;  /* 0x00113c00011b7983 */ /* 0x000ee80000300800 */
[----:B------:R-:W-:Y:S01]  /*4faf0*/  @P1 LOP3.LUT R12, R12, 0x100000, RZ, 0xfc, !PT ;  /* 0x001000000c0c1812 */ /* 0x000fe200078efcff */
[----:B------:R-:W3:Y:S01]  /*4fb00*/  LDL.LU R14, [R1+0x6b0] ;  /* 0x0006b000010e7983 */ /* 0x000ee20000300800 */
[----:B------:R-:W-:-:S02]  /*4fb10*/  LOP3.LUT P1, RZ, R16, 0x1000000, RZ, 0xc0, !PT ;  /* 0x0100000010ff7812 */ /* 0x000fc4000782c0ff */
[----:B------:R-:W-:Y:S01]  /*4fb20*/  LOP3.LUT R12, R12, 0xffdfffff, RZ, 0xc0, !PT ;  /* 0xffdfffff0c0c7812 */ /* 0x000fe200078ec0ff */
[----:B------:R-:W3:Y:S01]  /*4fb30*/  LDL.LU R15, [R1+0x4b0] ;  /* 0x0004b000010f7983 */ /* 0x000ee20000300800 */
[----:B------:R-:W-:-:S03]  /*4fb40*/  LOP3.LUT P0, RZ, R16, 0x10000, RZ, 0xc0, !PT ;  /* 0x0001000010ff7812 */ /* 0x000fc6000780c0ff */
[----:B------:R-:W3:Y:S06]  /*4fb50*/  LDL.LU R142, [R1+0x1140] ;  /* 0x00114000018e7983 */ /* 0x000eec0000300800 */
        /* <DEDUP_REMOVED lines=21> */
[C---:B------:R-:W-:Y:S01]  /*4fcb0*/  LOP3.LUT P1, RZ, R16.reuse, 0x20000, RZ, 0xc0, !PT ;  /* 0x0002000010ff7812 */ /* 0x040fe2000782c0ff */
[----:B--2---:R1:W-:Y:S01]  /*4fcc0*/  @P4 STG.E desc[UR8][R10.64], R150 ;  /* 0x000000960a004986 */ /* 0x0043e2000c101908 */
[----:B------:R-:W-:-:S03]  /*4fcd0*/  LOP3.LUT P4, RZ, R16, 0x10000000, RZ, 0xc0, !PT ;  /* 0x1000000010ff7812 */ /* 0x000fc6000788c0ff */
[----:B-1----:R-:W2:Y:S04]  /*4fce0*/  LDL.LU R150, [R1+0x1144] ;  /* 0x0011440001967983 */ /* 0x002ea80000300800 */
[----:B------:R-:W2:Y:S04]  /*4fcf0*/  LDL.LU R26, [R1+0x2b0] ;  /* 0x0002b000011a7983 */ /* 0x000ea80000300800 */
[----:B------:R-:W2:Y:S04]  /*4fd00*/  LDL.LU R25, [R1+0xb0] ;  /* 0x0000b00001197983 */ /* 0x000ea80000300800 */
[----:B------:R-:W2:Y:S04]  /*4fd10*/  LDL.LU R140, [R1+0xf04] ;  /* 0x000f0400018c7983 */ /* 0x000ea80000300800 */
[----:B------:R-:W2:Y:S04]  /*4fd20*/  LDL.LU R252, [R1+0xca4] ;  /* 0x000ca40001fc7983 */ /* 0x000ea80000300800 */
[----:B------:R-:W2:Y:S01]  /*4fd30*/  LDL.LU R141, [R1+0xaa4] ;  /* 0x000aa400018d7983 */ /* 0x000ea20000300800 */
[----:B----4-:R-:W-:-:S05]  /*4fd40*/  IMAD.WIDE R10, R19, 0x4, R2 ;  /* 0x00000004130a7825 */ /* 0x010fca00078e0202 */
[----:B------:R1:W-:Y:S02]  /*4fd50*/  @P5 STG.E desc[UR8][R10.64], R148 ;  /* 0x000000940a005986 */ /* 0x0003e4000c101908 */
[----:B-1----:R-:W-:-:S05]  /*4fd60*/  IMAD.WIDE R10, R19, 0x4, R4 ;  /* 0x00000004130a7825 */ /* 0x002fca00078e0204 */
[----:B---3--:R1:W-:Y:S01]  /*4fd70*/  @P6 STG.E desc[UR8][R10.64], R21 ;  /* 0x000000150a006986 */ /* 0x0083e2000c101908 */
[C---:B------:R-:W-:Y:S02]  /*4fd80*/  LOP3.LUT P5, RZ, R16.reuse, 0x20000000, RZ, 0xc0, !PT ;  /* 0x2000000010ff7812 */ /* 0x040fe400078ac0ff */
[----:B------:R-:W-:Y:S01]  /*4fd90*/  LOP3.LUT P6, RZ, R16, 0x40000000, RZ, 0xc0, !PT ;  /* 0x4000000010ff7812 */ /* 0x000fe200078cc0ff */
[----:B-1----:R-:W-:-:S05]  /*4fda0*/  IMAD.WIDE R10, R19, 0x4, R6 ;  /* 0x00000004130a7825 */ /* 0x002fca00078e0206 */
[----:B------:R1:W-:Y:S01]  /*4fdb0*/  @P0 STG.E desc[UR8][R10.64], R20 ;  /* 0x000000140a000986 */ /* 0x0003e2000c101908 */
[----:B------:R-:W-:-:S03]  /*4fdc0*/  LOP3.LUT P0, RZ, R16, 0x80000000, RZ, 0xc0, !PT ;  /* 0x8000000010ff7812 */ /* 0x000fc6000780c0ff */
[----:B------:R-:W3:Y:S04]  /*4fdd0*/  LDL.LU R16, [R1+0x8b0] ;  /* 0x0008b00001107983 */ /* 0x000ee80000300800 */
[----:B------:R-:W4:Y:S04]  /*4fde0*/  LDL.LU R143, [R1+0x8b4] ;  /* 0x0008b400018f7983 */ /* 0x000f280000300800 */
[----:B------:R-:W4:Y:S04]  /*4fdf0*/  LDL.LU R155, [R1+0x6b4] ;  /* 0x0006b400019b7983 */ /* 0x000f280000300800 */
[----:B------:R-:W4:Y:S04]  /*4fe00*/  LDL.LU R151, [R1+0x4b4] ;  /* 0x0004b40001977983 */ /* 0x000f280000300800 */
[----:B------:R-:W4:Y:S01]  /*4fe10*/  LDL.LU R149, [R1+0x2b4] ;  /* 0x0002b40001957983 */ /* 0x000f220000300800 */
[----:B-1----:R-:W-:-:S03]  /*4fe20*/  IMAD.WIDE R10, R19, 0x4, R8 ;  /* 0x00000004130a7825 */ /* 0x002fc600078e0208 */
[----:B------:R-:W4:Y:S04]  /*4fe30*/  LDL.LU R148, [R1+0xb4] ;  /* 0x0000b40001947983 */ /* 0x000f280000300800 */
[----:B------:R-:W4:Y:S04]  /*4fe40*/  LDL.LU R20, [R1+0xf08] ;  /* 0x000f080001147983 */ /* 0x000f280000300800 */
[----:B------:R-:W4:Y:S04]  /*4fe50*/  LDL.LU R19, [R1+0xca8] ;  /* 0x000ca80001137983 */ /* 0x000f280000300800 */
[----:B------:R-:W4:Y:S04]  /*4fe60*/  LDL.LU R21, [R1+0x1148] ;  /* 0x0011480001157983 */ /* 0x000f280000300800 */
[----:B---3--:R1:W-:Y:S01]  /*4fe70*/  @P1 STG.E desc[UR8][R10.64], R16 ;  /* 0x000000100a001986 */ /* 0x0083e2000c101908 */
        /* <DEDUP_REMOVED lines=41> */
[----:B------:R-:W2:Y:S04]  /*50110*/  LDL.LU R150, [R1+0x2b8] ;  /* 0x0002b80001967983 */ /* 0x000ea80000300800 */
[----:B------:R-:W2:Y:S01]  /*50120*/  LDL.LU R148, [R1+0x114c] ;  /* 0x00114c0001947983 */ /* 0x000ea20000300800 */
[----:B------:R-:W-:-:S03]  /*50130*/  LOP3.LUT P4, RZ, R17, 0x1, RZ, 0xc0, !PT ;  /* 0x0000000111ff7812 */ /* 0x000fc6000788c0ff */
[----:B------:R-:W2:Y:S01]  /*50140*/  LDL.LU R20, [R1+0xb8] ;  /* 0x0000b80001147983 */ /* 0x000ea20000300800 */
[----:B------:R-:W-:Y:S01]  /*50150*/  IMAD.WIDE R10, R21, 0x4, R6 ;  /* 0x00000004150a7825 */ /* 0x000fe200078e0206 */
[C---:B------:R-:W-:Y:S02]  /*50160*/  LOP3.LUT P1, RZ, R17.reuse, 0x1000, RZ, 0xc0, !PT ;  /* 0x0000100011ff7812 */ /* 0x040fe4000782c0ff */
        /* <DEDUP_REMOVED lines=16> */
[----:B------:R-:W3:Y:S01]  /*50270*/  LDL.LU R27, [R1+0xaac] ;  /* 0x000aac00011b7983 */ /* 0x000ee20000300800 */
[----:B------:R-:W-:-:S03]  /*50280*/  IMAD.WIDE R10, R21, 0x4, R8 ;  /* 0x00000004150a7825 */ /* 0x000fc600078e0208 */
[----:B------:R-:W3:Y:S04]  /*50290*/  LDL.LU R252, [R1+0x6bc] ;  /* 0x0006bc0001fc7983 */ /* 0x000ee80000300800 */
[----:B------:R-:W3:Y:S04]  /*502a0*/  LDL.LU R141, [R1+0x4bc] ;  /* 0x0004bc00018d7983 */ /* 0x000ee80000300800 */
[----:B------:R-:W3:Y:S04]  /*502b0*/  LDL.LU R142, [R1+0x2bc] ;  /* 0x0002bc00018e7983 */ /* 0x000ee80000300800 */
[----:B------:R-:W3:Y:S04]  /*502c0*/  LDL.LU R143, [R1+0x1154] ;  /* 0x00115400018f7983 */ /* 0x000ee80000300800 */
[----:B------:R-:W3:Y:S04]  /*502d0*/  LDL.LU R155, [R1+0xbc] ;  /* 0x0000bc00019b7983 */ /* 0x000ee80000300800 */
[----:B------:R-:W3:Y:S04]  /*502e0*/  LDL.LU R21, [R1+0x1158] ;  /* 0x0011580001157983 */ /* 0x000ee80000300800 */
[----:B----4-:R1:W-:Y:S04]  /*502f0*/  @P5 STG.E desc[UR8][R10.64], R140 ;  /* 0x0000008c0a005986 */ /* 0x0103e8000c101908 */
[----:B-1----:R-:W4:Y:S01]  /*50300*/  LDL.LU R140, [R1+0x8bc] ;  /* 0x0008bc00018c7983 */ /* 0x002f220000300800 */
[----:B------:R-:W-:-:S04]  /*50310*/  LOP3.LUT R12, R12, 0xfffeffff, RZ, 0xc0, !PT ;  /* 0xfffeffff0c0c7812 */ /* 0x000fc800078ec0ff */
        /* <DEDUP_REMOVED lines=9> */
[----:B------:R-:W-:Y:S01]  /*503b0*/  LOP3.LUT P0, RZ, R17, 0x8, RZ, 0xc0, !PT ;  /* 0x0000000811ff7812 */ /* 0x000fe2000780c0ff */
[----:B--2---:R-:W-:Y:S01]  /*503c0*/  IMAD.WIDE R10, R148, 0x4, R2 ;  /* 0x00000004940a7825 */ /* 0x004fe200078e0202 */
[----:B------:R-:W-:-:S04]  /*503d0*/  LOP3.LUT R12, R12, 0xfff7ffff, RZ, 0xc0, !PT ;  /* 0xfff7ffff0c0c7812 */ /* 0x000fc800078ec0ff */
[----:B------:R1:W-:Y:S05]  /*503e0*/  @P6 STG.E desc[UR8][R10.64], R151 ;  /* 0x000000970a006986 */ /* 0x0003ea000c101908 */
[----:B------:R-:W-:Y:S02]  /*503f0*/  @P1 LOP3.LUT R12, R12, 0x80000, RZ, 0xfc, !PT ;  /* 0x000800000c0c1812 */ /* 0x000fe400078efcff */
[----:B------:R-:W-:Y:S01]  /*50400*/  LOP3.LUT P1, RZ, R17, 0x10, RZ, 0xc0, !PT ;  /* 0x0000001011ff7812 */ /* 0x000fe2000782c0ff */
[C---:B-1----:R-:W-:Y:S01]  /*50410*/  IMAD.WIDE R10, R148.reuse, 0x4, R4 ;  /* 0x00000004940a7825 */ /* 0x042fe200078e0204 */
[----:B------:R-:W2:Y:S04]  /*50420*/  LDL.LU R151, [R1+0xf10] ;  /* 0x000f100001977983 */ /* 0x000ea80000300800 */
[----:B------:R1:W-:Y:S02]  /*50430*/  @P0 STG.E desc[UR8][R10.64], R149 ;  /* 0x000000950a000986 */ /* 0x0003e4000c101908 */
[----:B-1----:R-:W-:-:S02]  /*50440*/  IMAD.WIDE R10, R148, 0x4, R6 ;  /* 0x00000004940a7825 */ /* 0x002fc400078e0206 */
[----:B------:R-:W2:Y:S04]  /*50450*/  LDL.LU R149, [R1+0xcb0] ;  /* 0x000cb00001957983 */ /* 0x000ea80000300800 */
[----:B------:R1:W-:Y:S01]  /*50460*/  @P1 STG.E desc[UR8][R10.64], R150 ;  /* 0x000000960a001986 */ /* 0x0003e2000c101908 */
[----:B------:R-:W-:Y:S01]  /*50470*/  LOP3.LUT P1, RZ, R12, 0x80000, RZ, 0xc0, !PT ;  /* 0x000800000cff7812 */ /* 0x000fe2000782c0ff */
[----:B-1----:R-:W-:Y:S02]  /*50480*/  IMAD.WIDE R10, R148, 0x4, R8 ;  /* 0x00000004940a7825 */ /* 0x002fe400078e0208 */
[----:B------:R-:W2:Y:S10]  /*50490*/  LDL.LU R148, [R1+0xab0] ;  /* 0x000ab00001947983 */ /* 0x000eb40000300800 */
[----:B------:R1:W-:Y:S01]  /*504a0*/  @P1 STG.E desc[UR8][R10.64], R20 ;  /* 0x000000140a001986 */ /* 0x0003e2000c101908 */
[----:B------:R-:W-:Y:S01]  /*504b0*/  LOP3.LUT P1, RZ, R12, 0x40000, RZ, 0xc0, !PT ;  /* 0x000400000cff7812 */ /* 0x000fe2000782c0ff */
[----:B-1----:R-:W-:-:S02]  /*504c0*/  IMAD.WIDE R10, R25, 0x4, R2 ;  /* 0x00000004190a7825 */ /* 0x002fc400078e0202 */
[----:B------:R-:W2:Y:S10]  /*504d0*/  LDL.LU R20, [R1+0x8c0] ;  /* 0x0008c00001147983 */ /* 0x000eb40000300800 */
[----:B---3--:R1:W-:Y:S04]  /*504e0*/  @P1 STG.E desc[UR8][R10.64], R19 ;  /* 0x000000130a001986 */ /* 0x0083e8000c101908 */
[----:B-1----:R-:W3:Y:S04]  /*504f0*/  LDL.LU R19, [R1+0x6c0] ;  /* 0x0006c00001137983 */ /* 0x002ee80000300800 */
[----:B------:R-:W3:Y:S01]  /*50500*/  LDL.LU R150, [R1+0x115c] ;  /* 0x00115c0001967983 */ /* 0x000ee20000300800 */
[----:B------:R-:W-:Y:S01]  /*50510*/  LOP3.LUT P1, RZ, R12, 0x20000, RZ, 0xc0, !PT ;  /* 0x000200000cff7812 */ /* 0x000fe2000782c0ff */
[----:B------:R-:W-:-:S12]  /*50520*/  IMAD.WIDE R10, R25, 0x4, R4 ;  /* 0x00000004190a7825 */ /* 0x000fd800078e0204 */
[----:B------:R1:W-:Y:S01]  /*50530*/  @P1 STG.E desc[UR8][R10.64], R26 ;  /* 0x0000001a0a001986 */ /* 0x0003e2000c101908 */
[----:B------:R-:W-:Y:S01]  /*50540*/  LOP3.LUT P1, RZ, R12, 0x10000, RZ, 0xc0, !PT ;  /* 0x000100000cff7812 */ /* 0x000fe2000782c0ff */
[----:B-1----:R-:W-:-:S12]  /*50550*/  IMAD.WIDE R10, R25, 0x4, R6 ;  /* 0x00000004190a7825 */ /* 0x002fd800078e0206 */
[----:B------:R1:W-:Y:S01]  /*50560*/  @P1 STG.E desc[UR8][R10.64], R27 ;  /* 0x0000001b0a001986 */ /* 0x0003e2000c101908 */
[C---:B------:R-:W-:Y:S01]  /*50570*/  LOP3.LUT P1, RZ, R12.reuse, 0x8000, RZ, 0xc0, !PT ;  /* 0x000080000cff7812 */ /* 0x040fe2000782c0ff */
[----:B-1----:R-:W-:Y:S01]  /*50580*/  IMAD.WIDE R10, R25, 0x4, R8 ;  /* 0x00000004190a7825 */ /* 0x002fe200078e0208 */
[----:B------:R-:W-:Y:S01]  /*50590*/  LOP3.LUT P2, RZ, R17, 0x2000, RZ, 0xc0, !PT ;  /* 0x0000200011ff7812 */ /* 0x000fe2000784c0ff */
[----:B------:R-:W3:Y:S10]  /*505a0*/  LDL.LU R27, [R1+0x1168] ;  /* 0x00116800011b7983 */ /* 0x000ef40000300800 */
[----:B----4-:R1:W-:Y:S01]  /*505b0*/  @P1 STG.E desc[UR8][R10.64], R140 ;  /* 0x0000008c0a001986 */ /* 0x0103e2000c101908 */
        /* <DEDUP_REMOVED lines=19> */
[----:B------:R-:W-:Y:S01]  /*506f0*/  LOP3.LUT P1, RZ, R17, 0x10000000, RZ, 0xc0, !PT ;  /* 0x1000000011ff7812 */ /* 0x000fe2000782c0ff */
[----:B-1----:R-:W-:Y:S01]  /*50700*/  IMAD.WIDE R10, R143, 0x4, R8 ;  /* 0x000000048f0a7825 */ /* 0x002fe200078e0208 */
[----:B------:R-:W-:Y:S02]  /*50710*/  LOP3.LUT R12, R12, 0xffffff7f, RZ, 0xc0, !PT ;  /* 0xffffff7f0c0c7812 */ /* 0x000fe400078ec0ff */
[C---:B------:R-:W-:Y:S02]  /*50720*/  LOP3.LUT P4, RZ, R17.reuse, 0x8000, RZ, 0xc0, !PT ;  /* 0x0000800011ff7812 */ /* 0x040fe4000788c0ff */
[----:B------:R1:W-:Y:S01]  /*50730*/  @P2 STG.E desc[UR8][R10.64], R155 ;  /* 0x0000009b0a002986 */ /* 0x0003e2000c101908 */
[----:B------:R-:W-:-:S06]  /*50740*/  LOP3.LUT P5, RZ, R17, 0x10000, RZ, 0xc0, !PT ;  /* 0x0001000011ff7812 */ /* 0x000fcc00078ac0ff */
[----:B------:R-:W-:Y:S02]  /*50750*/  @P1 LOP3.LUT R12, R12, 0x80, RZ, 0xfc, !PT ;  /* 0x000000800c0c1812 */ /* 0x000fe400078efcff */
[----:B------:R-:W-:Y:S01]  /*50760*/  LOP3.LUT P1, RZ, R17, 0x8000000, RZ, 0xc0, !PT ;  /* 0x0800000011ff7812 */ /* 0x000fe2000782c0ff */
[----:B-1----:R-:W-:Y:S01]  /*50770*/  IMAD.WIDE R10, R21, 0x4, R2 ;  /* 0x00000004150a7825 */ /* 0x002fe200078e0202 */
[----:B------:R-:W-:-:S04]  /*50780*/  LOP3.LUT R12, R12, 0xfffffeff, RZ, 0xc0, !PT ;  /* 0xfffffeff0c0c7812 */ /* 0x000fc800078ec0ff */
[----:B--2---:R1:W-:Y:S01]  /*50790*/  @P3 STG.E desc[UR8][R10.64], R151 ;  /* 0x000000970a003986 */ /* 0x0043e2000c101908 */
[----:B------:R-:W-:-:S06]  /*507a0*/  LOP3.LUT P6, RZ, R17, 0x20000, RZ, 0xc0, !PT ;  /* 0x0002000011ff7812 */ /* 0x000fcc00078cc0ff */
[----:B------:R-:W-:Y:S01]  /*507b0*/  @P1 LOP3.LUT R12, R12, 0x100, RZ, 0xfc, !PT ;  /* 0x000001000c0c1812 */ /* 0x000fe200078efcff */
[----:B-1----:R-:W-:Y:S01]  /*507c0*/  IMAD.WIDE R10, R21, 0x4, R4 ;  /* 0x00000004150a7825 */ /* 0x002fe200078e0204 */
[C---:B------:R-:W-:Y:S01]  /*507d0*/  LOP3.LUT P1, RZ, R17.reuse, 0x4000000, RZ, 0xc0, !PT ;  /* 0x0400000011ff7812 */ /* 0x040fe2000782c0ff */
[----:B------:R-:W2:Y:S04]  /*507e0*/  LDL.LU R151, [R1+0x4c0] ;  /* 0x0004c00001977983 */ /* 0x000ea80000300800 */
[----:B------:R1:W-:Y:S01]  /*507f0*/  @P4 STG.E desc[UR8][R10.64], R149 ;  /* 0x000000950a004986 */ /* 0x0003e2000c101908 */
[----:B------:R-:W-:Y:S01]  /*50800*/  LOP3.LUT P0, RZ, R17, 0x40000, RZ, 0xc0, !PT ;  /* 0x0004000011ff7812 */ /* 0x000fe2000780c0ff */
[C---:B-1----:R-:W-:Y:S01]  /*50810*/  IMAD.WIDE R10, R21.reuse, 0x4, R6 ;  /* 0x00000004150a7825 */ /* 0x042fe200078e0206 */
[----:B------:R-:W-:Y:S01]  /*50820*/  LOP3.LUT R12, R12, 0xfffffdff, RZ, 0xc0, !PT ;  /* 0xfffffdff0c0c7812 */ /* 0x000fe200078ec0ff */
[----:B------:R-:W4:Y:S04]  /*50830*/  LDL.LU R149, [R1+0x2c0] ;  /* 0x0002c00001957983 */ /* 0x000f280000300800 */
[----:B------:R1:W-:Y:S01]  /*50840*/  @P5 STG.E desc[UR8][R10.64], R148 ;  /* 0x000000940a005986 */ /* 0x0003e2000c101908 */
[----:B------:R-:W-:Y:S01]  /*50850*/  @P1 LOP3.LUT R12, R12, 0x200, RZ, 0xfc, !PT ;  /* 0x000002000c0c1812 */ /* 0x000fe200078efcff */
[----:B-1----:R-:W-:Y:S01]  /*50860*/  IMAD.WIDE R10, R21, 0x4, R8 ;  /* 0x00000004150a7825 */ /* 0x002fe200078e0208 */
[----:B------:R-:W-:Y:S01]  /*50870*/  LOP3.LUT P1, RZ, R17, 0x2000000, RZ, 0xc0, !PT ;  /* 0x0200000011ff7812 */ /* 0x000fe2000782c0ff */
[----:B------:R-:W4:Y:S04]  /*50880*/  LDL.LU R21, [R1+0xc0] ;  /* 0x0000c00001157983 */ /* 0x000f280000300800 */
[----:B------:R3:W-:Y:S01]  /*50890*/  @P6 STG.E desc[UR8][R10.64], R20 ;  /* 0x000000140a006986 */ /* 0x0007e2000c101908 */
[----:B------:R-:W-:-:S07]  /*508a0*/  LOP3.LUT R12, R12, 0xfffffbff, RZ, 0xc0, !PT ;  /* 0xfffffbff0c0c7812 */ /* 0x000fce00078ec0ff */
[----:B------:R-:W-:Y:S02]  /*508b0*/  @P1 LOP3.LUT R12, R12, 0x400, RZ, 0xfc, !PT ;  /* 0x000004000c0c1812 */ /* 0x000fe400078efcff */
[C---:B------:R-:W-:Y:S02]  /*508c0*/  LOP3.LUT P1, RZ, R17.reuse, 0x1000000, RZ, 0xc0, !PT ;  /* 0x0100000011ff7812 */ /* 0x040fe4000782c0ff */
[----:B------:R-:W-:Y:S02]  /*508d0*/  LOP3.LUT R12, R12, 0xfffff7ff, RZ, 0xc0, !PT ;  /* 0xfffff7ff0c0c7812 */ /* 0x000fe400078ec0ff */
[C---:B------:R-:W-:Y:S02]  /*508e0*/  LOP3.LUT P4, RZ, R17.reuse, 0x80000, RZ, 0xc0, !PT ;  /* 0x0008000011ff7812 */ /* 0x040fe4000788c0ff */
[C---:B------:R-:W-:Y:S02]  /*508f0*/  LOP3.LUT P5, RZ, R17.reuse, 0x100000, RZ, 0xc0, !PT ;  /* 0x0010000011ff7812 */ /* 0x040fe400078ac0ff */
[----:B------:R-:W-:-:S05]  /*50900*/  LOP3.LUT P6, RZ, R17, 0x200000, RZ, 0xc0, !PT ;  /* 0x0020000011ff7812 */ /* 0x000fca00078cc0ff */
[----:B------:R-:W-:Y:S02]  /*50910*/  @P1 LOP3.LUT R12, R12, 0x800, RZ, 0xfc, !PT ;  /* 0x000008000c0c1812 */ /* 0x000fe400078efcff */
[----:B------:R-:W-:Y:S01]  /*50920*/  LOP3.LUT P1, RZ, R17, 0x800000, RZ, 0xc0, !PT ;  /* 0x0080000011ff7812 */ /* 0x000fe2000782c0ff */
[----:B---3--:R-:W-:-:S05]  /*50930*/  IMAD.WIDE R10, R150, 0x4, R2 ;  /* 0x00000004960a7825 */ /* 0x008fca00078e0202 */
[----:B------:R1:W-:Y:S04]  /*50940*/  @P0 STG.E desc[UR8][R10.64], R19 ;  /* 0x000000130a000986 */ /* 0x0003e8000c101908 */
[----:B-1----:R-:W3:Y:S04]  /*50950*/  LDL.LU R19, [R1+0xf14] ;  /* 0x000f140001137983 */ /* 0x002ee80000300800 */
[----:B------:R-:W3:Y:S04]  /*50960*/  LDL.LU R20, [R1+0xcb4] ;  /* 0x000cb40001147983 */ /* 0x000ee80000300800 */
[----:B------:R-:W3:Y:S01]  /*50970*/  LDL.LU R148, [R1+0x1160] ;  /* 0x0011600001947983 */ /* 0x000ee20000300800 */
[----:B------:R-:W-:-:S03]  /*50980*/  LOP3.LUT P0, RZ, R17, 0x400000, RZ, 0xc0, !PT ;  /* 0x0040000011ff7812 */ /* 0x000fc6000780c0ff */
        /* <DEDUP_REMOVED lines=12> */
[----:B------:R-:W3:Y:S04]  /*50a50*/  LDL.LU R155, [R1+0x6c8] ;  /* 0x0006c800019b7983 */ /* 0x000ee80000300800 */
[----:B--2---:R1:W-:Y:S02]  /*50a60*/  @P4 STG.E desc[UR8][R10.64], R151 ;  /* 0x000000970a004986 */ /* 0x0043e4000c101908 */
[----:B-1----:R-:W-:-:S02]  /*50a70*/  IMAD.WIDE R10, R150, 0x4, R6 ;  /* 0x00000004960a7825 */ /* 0x002fc400078e0206 */
[----:B------:R-:W2:Y:S04]  /*50a80*/  LDL.LU R151, [R1+0x4c8] ;  /* 0x0004c80001977983 */ /* 0x000ea80000300800 */
[----:B----4-:R1:W-:Y:S02]  /*50a90*/  @P5 STG.E desc[UR8][R10.64], R149 ;  /* 0x000000950a005986 */ /* 0x0103e4000c101908 */
[----:B-1----:R-:W-:Y:S02]  /*50aa0*/  IMAD.WIDE R10, R150, 0x4, R8 ;  /* 0x00000004960a7825 */ /* 0x002fe400078e0208 */
[----:B------:R-:W4:Y:S04]  /*50ab0*/  LDL.LU R149, [R1+0x2c8] ;  /* 0x0002c80001957983 */ /* 0x000f280000300800 */
[----:B------:R-:W2:Y:S04]  /*50ac0*/  LDL.LU R150, [R1+0x1170] ;  /* 0x0011700001967983 */ /* 0x000ea80000300800 */
[----:B------:R1:W-:Y:S04]  /*50ad0*/  @P6 STG.E desc[UR8][R10.64], R21 ;  /* 0x000000150a006986 */ /* 0x0003e8000c101908 */
[----:B-1----:R-:W4:Y:S01]  /*50ae0*/  LDL.LU R21, [R1+0x1b08] ;  /* 0x001b080001157983 */ /* 0x002f220000300800 */
[----:B---3--:R-:W-:-:S05]  /*50af0*/  IMAD.WIDE R10, R148, 0x4, R2 ;  /* 0x00000004940a7825 */ /* 0x008fca00078e0202 */
[----:B------:R1:W-:Y:S02]  /*50b00*/  @P0 STG.E desc[UR8][R10.64], R19 ;  /* 0x000000130a000986 */ /* 0x0003e4000c101908 */
[----:B-1----:R-:W-:Y:S02]  /*50b10*/  IMAD.WIDE R10, R148, 0x4, R4 ;  /* 0x00000004940a7825 */ /* 0x002fe400078e0204 */
[----:B------:R-:W3:Y:S04]  /*50b20*/  LDL.LU R19, [R1+0x1b04] ;  /* 0x001b040001137983 */ /* 0x000ee80000300800 */
[----:B------:R1:W-:Y:S01]  /*50b30*/  @P1 STG.E desc[UR8][R10.64], R20 ;  /* 0x000000140a001986 */ /* 0x0003e2000c101908 */
[----:B------:R-:W-:Y:S01]  /*50b40*/  LOP3.LUT P1, RZ, R12, 0x800, RZ, 0xc0, !PT ;  /* 0x000008000cff7812 */ /* 0x000fe2000782c0ff */
[----:B-1----:R-:W-:-:S02]  /*50b50*/  IMAD.WIDE R10, R148, 0x4, R6 ;  /* 0x00000004940a7825 */ /* 0x002fc400078e0206 */
[----:B------:R-:W3:Y:S10]  /*50b60*/  LDL.LU R20, [R1+0x1b00] ;  /* 0x001b000001147983 */ /* 0x000ef40000300800 */
[----:B------:R1:W-:Y:S02]  /*50b70*/  @P1 STG.E desc[UR8][R10.64], R17 ;  /* 0x000000110a001986 */ /* 0x0003e4000c101908 */
[----:B-1----:R-:W-:-:S02]  /*50b80*/  IMAD.WIDE R10, R148, 0x4, R8 ;  /* 0x00000004940a7825 */ /* 0x002fc400078e0208 */
[----:B------:R-:W3:Y:S01]  /*50b90*/  LDL.LU R148, [R1+0xc8] ;  /* 0x0000c80001947983 */ /* 0x000ee20000300800 */
        /* <DEDUP_REMOVED lines=30> */
[----:B------:R1:W-:Y:S01]  /*50d80*/  @P4 STG.E desc[UR8][R10.64], R155 ;  /* 0x0000009b0a004986 */ /* 0x0003e2000c101908 */
[----:B------:R-:W-:Y:S01]  /*50d90*/  LOP3.LUT P0, RZ, R18, 0x20, RZ, 0xc0, !PT ;  /* 0x0000002012ff7812 */ /* 0x000fe2000780c0ff */
[----:B-1----:R-:W-:-:S05]  /*50da0*/  IMAD.WIDE R10, R150, 0x4, R4 ;  /* 0x00000004960a7825 */ /* 0x002fca00078e0204 */
[----:B------:R1:W-:Y:S02]  /*50db0*/  @P5 STG.E desc[UR8][R10.64], R151 ;  /* 0x000000970a005986 */ /* 0x0003e4000c101908 */
[----:B-1----:R-:W-:-:S05]  /*50dc0*/  IMAD.WIDE R10, R150, 0x4, R6 ;  /* 0x00000004960a7825 */ /* 0x002fca00078e0206 */
[----:B----4-:R1:W-:Y:S02]  /*50dd0*/  @P6 STG.E desc[UR8][R10.64], R149 ;  /* 0x000000950a006986 */ /* 0x0103e4000c101908 */
[----:B-1----:R-:W-:-:S05]  /*50de0*/  IMAD.WIDE R10, R150, 0x4, R8 ;  /* 0x00000004960a7825 */ /* 0x002fca00078e0208 */
[----:B---3--:R1:W-:Y:S04]  /*50df0*/  @P0 STG.E desc[UR8][R10.64], R148 ;  /* 0x000000940a000986 */ /* 0x0083e8000c101908 */
        /* <DEDUP_REMOVED lines=28> */
[----:B------:R-:W2:Y:S01]  /*50fc0*/  LDL.LU R25, [R1+0x117c] ;  /* 0x00117c0001197983 */ /* 0x000ea20000300800 */
[----:B------:R-:W-:-:S02]  /*50fd0*/  @P1 LOP3.LUT R12, R12, 0x1, RZ, 0xfc, !PT ;  /* 0x000000010c0c1812 */ /* 0x000fc400078efcff */
[----:B------:R-:W-:Y:S01]  /*50fe0*/  LOP3.LUT P1, RZ, R18, 0x2000, RZ, 0xc0, !PT ;  /* 0x0000200012ff7812 */ /* 0x000fe2000782c0ff */
[----:B------:R-:W2:Y:S01]  /*50ff0*/  LDL.LU R26, [R1+0xcc0] ;  /* 0x000cc000011a7983 */ /* 0x000ea20000300800 */
[----:B------:R-:W-:-:S03]  /*51000*/  LOP3.LUT R12, R12, 0xfffffffd, RZ, 0xc0, !PT ;  /* 0xfffffffd0c0c7812 */ /* 0x000fc600078ec0ff */
[----:B------:R-:W2:Y:S01]  /*51010*/  LDL.LU R27, [R1+0xac0] ;  /* 0x000ac000011b7983 */ /* 0x000ea20000300800 */
[C---:B------:R-:W-:Y:S02]  /*51020*/  LOP3.LUT P5, RZ, R18.reuse, 0x80, RZ, 0xc0, !PT ;  /* 0x0000008012ff7812 */ /* 0x040fe400078ac0ff */
[----:B------:R-:W-:Y:S01]  /*51030*/  LOP3.LUT P6, RZ, R18, 0x100, RZ, 0xc0, !PT ;  /* 0x0000010012ff7812 */ /* 0x000fe200078cc0ff */
[----:B------:R-:W-:Y:S01]  /*51040*/  IMAD.WIDE R10, R155, 0x4, R4 ;  /* 0x000000049b0a7825 */ /* 0x000fe200078e0204 */
[----:B------:R-:W2:Y:S03]  /*51050*/  LDL.LU R140, [R1+0x8d0] ;  /* 0x0008d000018c7983 */ /* 0x000ea60000300800 */
[----:B------:R-:W-:Y:S02]  /*51060*/  @P1 LOP3.LUT R12, R12, 0x2, RZ, 0xfc, !PT ;  /* 0x000000020c0c1812 */ /* 0x000fe400078efcff */
[----:B------:R-:W-:-:S02]  /*51070*/  LOP3.LUT P1, RZ, R18, 0x1000, RZ, 0xc0, !PT ;  /* 0x0000100012ff7812 */ /* 0x000fc4000782c0ff */
[----:B------:R-:W-:Y:S02]  /*51080*/  LOP3.LUT R12, R12, 0xfffffffb, RZ, 0xc0, !PT ;  /* 0xfffffffb0c0c7812 */ /* 0x000fe400078ec0ff */
[----:B------:R-:W-:-:S09]  /*51090*/  LOP3.LUT P0, RZ, R18, 0x200, RZ, 0xc0, !PT ;  /* 0x0000020012ff7812 */ /* 0x000fd2000780c0ff */
[----:B------:R-:W-:Y:S02]  /*510a0*/  @P1 LOP3.LUT R12, R12, 0x4, RZ, 0xfc, !PT ;  /* 0x000000040c0c1812 */ /* 0x000fe400078efcff */
[----:B------:R-:W-:Y:S01]  /*510b0*/  LOP3.LUT P1, RZ, R18, 0x800, RZ, 0xc0, !PT ;  /* 0x0000080012ff7812 */ /* 0x000fe2000782c0ff */
[----:B---3--:R1:W-:Y:S01]  /*510c0*/  @P5 STG.E desc[UR8][R10.64], R142 ;  /* 0x0000008e0a005986 */ /* 0x0083e2000c101908 */
[----:B------:R-:W-:Y:S01]  /*510d0*/  LOP3.LUT R12, R12, 0xfffffff7, RZ, 0xc0, !PT ;  /* 0xfffffff70c0c7812 */ /* 0x000fe200078ec0ff */
[----:B-1----:R-:W-:-:S10]  /*510e0*/  IMAD.WIDE R10, R155, 0x4, R6 ;  /* 0x000000049b0a7825 */ /* 0x002fd400078e0206 */
[----:B------:R-:W-:Y:S02]  /*510f0*/  @P1 LOP3.LUT R12, R12, 0x8, RZ, 0xfc, !PT ;  /* 0x000000080c0c1812 */ /* 0x000fe400078efcff */
[----:B------:R-:W-:Y:S01]  /*51100*/  LOP3.LUT P1, RZ, R18, 0x400, RZ, 0xc0, !PT ;  /* 0x0000040012ff7812 */ /* 0x000fe2000782c0ff */
[----:B----4-:R1:W-:Y:S04]  /*51110*/  @P6 STG.E desc[UR8][R10.64], R143 ;  /* 0x0000008f0a006986 */ /* 0x0103e8000c101908 */
[----:B-1----:R-:W3:Y:S01]  /*51120*/  LDL.LU R143, [R1+0x1180] ;  /* 0x00118000018f7983 */ /* 0x002ee20000300800 */
[----:B------:R-:W-:-:S03]  /*51130*/  IMAD.WIDE R10, R155, 0x4, R8 ;  /* 0x000000049b0a7825 */ /* 0x000fc600078e0208 */
[----:B------:R-:W4:Y:S04]  /*51140*/  LDL.LU R252, [R1+0x6d0] ;  /* 0x0006d00001fc7983 */ /* 0x000f280000300800 */
[----:B------:R1:W-:Y:S04]  /*51150*/  @P0 STG.E desc[UR8][R10.64], R151 ;  /* 0x000000970a000986 */ /* 0x0003e8000c101908 */
[----:B------:R-:W4:Y:S04]  /*51160*/  LDL.LU R141, [R1+0x4d0] ;  /* 0x0004d000018d7983 */ /* 0x000f280000300800 */
[----:B------:R-:W4:Y:S01]  /*51170*/  LDL.LU R142, [R1+0x2d0] ;  /* 0x0002d000018e7983 */ /* 0x000f220000300800 */
[----:B-1----:R-:W-:-:S03]  /*51180*/  IMAD.WIDE R10, R16, 0x4, R2 ;  /* 0x00000004100a7825 */ /* 0x002fc600078e0202 */
[----:B------:R-:W4:Y:S04]  /*51190*/  LDL.LU R155, [R1+0xd0] ;  /* 0x0000d000019b7983 */ /* 0x000f280000300800 */
[----:B------:R1:W-:Y:S01]  /*511a0*/  @P1 STG.E desc[UR8][R10.64], R149 ;  /* 0x000000950a001986 */ /* 0x0003e2000c101908 */
[----:B------:R-:W-:-:S03]  /*511b0*/  LOP3.LUT P1, RZ, R12, 0x8, RZ, 0xc0, !PT ;  /* 0x000000080cff7812 */ /* 0x000fc6000782c0ff */
[----:B------:R-:W4:Y:S01]  /*511c0*/  LDL.LU R151, [R1+0x1184] ;  /* 0x0011840001977983 */ /* 0x000f220000300800 */
[----:B-1----:R-:W-:-:S03]  /*511d0*/  IMAD.WIDE R10, R16, 0x4, R4 ;  /* 0x00000004100a7825 */ /* 0x002fc600078e0204 */
[----:B------:R-:W4:Y:S06]  /*511e0*/  LDL.LU R149, [R1+0xf24] ;  /* 0x000f240001957983 */ /* 0x000f2c0000300800 */
[----:B------:R1:W-:Y:S01]  /*511f0*/  @P1 STG.E desc[UR8][R10.64], R150 ;  /* 0x000000960a001986 */ /* 0x0003e2000c101908 */
[----:B------:R-:W-:-:S03]  /*51200*/  LOP3.LUT P1, RZ, R12, 0x4, RZ, 0xc0, !PT ;  /* 0x000000040cff7812 */ /* 0x000fc6000782c0ff */
[----:B-1----:R-:W4:Y:S01]  /*51210*/  LDL.LU R150, [R1+0xcc4] ;  /* 0x000cc40001967983 */ /* 0x002f220000300800 */
        /* <DEDUP_REMOVED lines=21> */
[----:B---3--:R-:W-:-:S08]  /*51370*/  IMAD.WIDE R10, R143, 0x4, R2 ;  /* 0x000000048f0a7825 */ /* 0x008fd000078e0202 */
[----:B----4-:R1:W-:Y:S01]  /*51380*/  @P1 STG.E desc[UR8][R10.64], R252 ;  /* 0x000000fc0a001986 */ /* 0x0103e2000c101908 */
[----:B------:R-:W-:Y:S01]  /*51390*/  LOP3.LUT P4, RZ, R18, 0x200000, RZ, 0xc0, !PT ;  /* 0x0020000012ff7812 */ /* 0x000fe2000788c0ff */
[----:B-1----:R-:W-:-:S05]  /*513a0*/  IMAD.WIDE R10, R143, 0x4, R4 ;  /* 0x000000048f0a7825 */ /* 0x002fca00078e0204 */
[----:B------:R1:W-:Y:S01]  /*513b0*/  @P2 STG.E desc[UR8][R10.64], R141 ;  /* 0x0000008d0a002986 */ /* 0x0003e2000c101908 */
[----:B------:R-:W-:Y:S01]  /*513c0*/  LOP3.LUT P5, RZ, R18, 0x400000, RZ, 0xc0, !PT ;  /* 0x0040000012ff7812 */ /* 0x000fe200078ac0ff */
[----:B-1----:R-:W-:-:S05]  /*513d0*/  IMAD.WIDE R10, R143, 0x4, R6 ;  /* 0x000000048f0a7825 */ /* 0x002fca00078e0206 */
[----:B------:R1:W-:Y:S01]  /*513e0*/  @P3 STG.E desc[UR8][R10.64], R142 ;  /* 0x0000008e0a003986 */ /* 0x0003e2000c101908 */
[C---:B------:R-:W-:Y:S01]  /*513f0*/  LOP3.LUT P6, RZ, R18.reuse, 0x800000, RZ, 0xc0, !PT ;  /* 0x0080000012ff7812 */ /* 0x040fe200078cc0ff */
        /* <DEDUP_REMOVED lines=11> */
[----:B------:R-:W4:Y:S01]  /*514b0*/  LDL.LU R150, [R1+0x2d4] ;  /* 0x0002d40001967983 */ /* 0x000f220000300800 */
[----:B------:R-:W-:Y:S02]  /*514c0*/  LOP3.LUT P1, RZ, R19, 0x20, RZ, 0xc0, !PT ;  /* 0x0000002013ff7812 */ /* 0x000fe4000782c0ff */
[----:B------:R-:W-:-:S11]  /*514d0*/  LOP3.LUT R13, R13, 0xffefffff, RZ, 0xc0, !PT ;  /* 0xffefffff0d0d7812 */ /* 0x000fd600078ec0ff */
[----:B------:R-:W-:Y:S02]  /*514e0*/  @P1 LOP3.LUT R13, R13, 0x100000, RZ, 0xfc, !PT ;  /* 0x001000000d0d1812 */ /* 0x000fe400078efcff */
[----:B------:R-:W-:Y:S01]  /*514f0*/  LOP3.LUT P1, RZ, R19, 0x10, RZ, 0xc0, !PT ;  /* 0x0000001013ff7812 */ /* 0x000fe2000782c0ff */
[----:B--2---:R1:W-:Y:S04]  /*51500*/  @P0 STG.E desc[UR8][R10.64], R148 ;  /* 0x000000940a000986 */ /* 0x0043e8000c101908 */
[----:B-1----:R-:W2:Y:S01]  /*51510*/  LDL.LU R148, [R1+0x1188] ;  /* 0x0011880001947983 */ /* 0x002ea20000300800 */
[----:B------:R-:W-:-:S07]  /*51520*/  LOP3.LUT R13, R13, 0xffdfffff, RZ, 0xc0, !PT ;  /* 0xffdfffff0d0d7812 */ /* 0x000fce00078ec0ff */
        /* <DEDUP_REMOVED lines=18> */
[C---:B------:R-:W-:Y:S02]  /*51650*/  LOP3.LUT P4, RZ, R18.reuse, 0x2000000, RZ, 0xc0, !PT ;  /* 0x0200000012ff7812 */ /* 0x040fe4000788c0ff */
[C---:B------:R-:W-:Y:S02]  /*51660*/  LOP3.LUT P5, RZ, R18.reuse, 0x4000000, RZ, 0xc0, !PT ;  /* 0x0400000012ff7812 */ /* 0x040fe400078ac0ff */
[----:B------:R-:W-:-:S02]  /*51670*/  LOP3.LUT P6, RZ, R18, 0x8000000, RZ, 0xc0, !PT ;  /* 0x0800000012ff7812 */ /* 0x000fc400078cc0ff */
[----:B------:R-:W-:-:S03]  /*51680*/  LOP3.LUT P0, RZ, R18, 0x10000000, RZ, 0xc0, !PT ;  /* 0x1000000012ff7812 */ /* 0x000fc6000780c0ff */
[----:B------:R-:W-:Y:S02]  /*51690*/  @P1 LOP3.LUT R13, R13, 0x8000000, RZ, 0xfc, !PT ;  /* 0x080000000d0d1812 */ /* 0x000fe400078efcff */
[----:B------:R-:W-:Y:S02]  /*516a0*/  LOP3.LUT P1, RZ, R18, 0x20000000, RZ, 0xc0, !PT ;  /* 0x2000000012ff7812 */ /* 0x000fe4000782c0ff */
        /* <DEDUP_REMOVED lines=13> */
[----:B---3--:R2:W-:Y:S04]  /*51780*/  @P4 STG.E desc[UR8][R10.64], R143 ;  /* 0x0000008f0a004986 */ /* 0x0085e8000c101908 */
[----:B------:R-:W3:Y:S04]  /*51790*/  LDL.LU R141, [R1+0xf2c] ;  /* 0x000f2c00018d7983 */ /* 0x000ee80000300800 */
[----:B------:R-:W3:Y:S01]  /*517a0*/  LDL.LU R142, [R1+0xccc] ;  /* 0x000ccc00018e7983 */ /* 0x000ee20000300800 */
        /* <DEDUP_REMOVED lines=11> */
[----:B------:R-:W4:Y:S04]  /*51860*/  LDL.LU R143, [R1+0x1198] ;  /* 0x00119800018f7983 */ /* 0x000f280000300800 */
        /* <DEDUP_REMOVED lines=29> */
[----:B---3--:R1:W-:Y:S01]  /*51a40*/  @P2 STG.E desc[UR8][R10.64], R141 ;  /* 0x0000008d0a002986 */ /* 0x0083e2000c101908 */
[----:B------:R-:W-:Y:S01]  /*51a50*/  LOP3.LUT P5, RZ, R19, 0x200, RZ, 0xc0, !PT ;  /* 0x0000020013ff7812 */ /* 0x000fe200078ac0ff */
[----:B-1----:R-:W-:-:S05]  /*51a60*/  IMAD.WIDE R10, R151, 0x4, R4 ;  /* 0x00000004970a7825 */ /* 0x002fca00078e0204 */
[----:B------:R1:W-:Y:S01]  /*51a70*/  @P3 STG.E desc[UR8][R10.64], R142 ;  /* 0x0000008e0a003986 */ /* 0x0003e2000c101908 */
[----:B------:R-:W-:Y:S01]  /*51a80*/  LOP3.LUT P6, RZ, R19, 0x400, RZ, 0xc0, !PT ;  /* 0x0000040013ff7812 */ /* 0x000fe200078cc0ff */
[----:B-1----:R-:W-:Y:S02]  /*51a90*/  IMAD.WIDE R10, R151, 0x4, R6 ;  /* 0x00000004970a7825 */ /* 0x002fe400078e0206 */
[----:B------:R-:W3:Y:S01]  /*51aa0*/  LDL.LU R142, [R1+0x2dc] ;  /* 0x0002dc00018e7983 */ /* 0x000ee20000300800 */
[----:B------:R-:W-:-:S03]  /*51ab0*/  LOP3.LUT P0, RZ, R19, 0x800, RZ, 0xc0, !PT ;  /* 0x0000080013ff7812 */ /* 0x000fc6000780c0ff */
[----:B--2---:R1:W-:Y:S02]  /*51ac0*/  @P4 STG.E desc[UR8][R10.64], R155 ;  /* 0x0000009b0a004986 */ /* 0x0043e4000c101908 */
[----:B-1----:R-:W-:Y:S02]  /*51ad0*/  IMAD.WIDE R10, R151, 0x4, R8 ;  /* 0x00000004970a7825 */ /* 0x002fe400078e0208 */
[----:B------:R-:W2:Y:S04]  /*51ae0*/  LDL.LU R151, [R1+0xdc] ;  /* 0x0000dc0001977983 */ /* 0x000ea80000300800 */
[----:B----4-:R1:W-:Y:S04]  /*51af0*/  @P5 STG.E desc[UR8][R10.64], R149 ;  /* 0x000000950a005986 */ /* 0x0103e8000c101908 */
[----:B------:R-:W4:Y:S04]  /*51b00*/  LDL.LU R155, [R1+0xf30] ;  /* 0x000f3000019b7983 */ /* 0x000f280000300800 */
[----:B-1----:R-:W4:Y:S01]  /*51b10*/  LDL.LU R149, [R1+0xcd0] ;  /* 0x000cd00001957983 */ /* 0x002f220000300800 */
[----:B------:R-:W-:-:S05]  /*51b20*/  IMAD.WIDE R10, R143, 0x4, R2 ;  /* 0x000000048f0a7825 */ /* 0x000fca00078e0202 */
[----:B------:R1:W-:Y:S02]  /*51b30*/  @P6 STG.E desc[UR8][R10.64], R150 ;  /* 0x000000960a006986 */ /* 0x0003e4000c101908 */
[----:B-1----:R-:W-:Y:S02]  /*51b40*/  IMAD.WIDE R10, R143, 0x4, R4 ;  /* 0x000000048f0a7825 */ /* 0x002fe400078e0204 */
[----:B------:R-:W4:Y:S04]  /*51b50*/  LDL.LU R150, [R1+0xad0] ;  /* 0x000ad00001967983 */ /* 0x000f280000300800 */
[----:B------:R1:W-:Y:S04]  /*51b60*/  @P0 STG.E desc[UR8][R10.64], R148 ;  /* 0x000000940a000986 */ /* 0x0003e8000c101908 */
[----:B-1----:R-:W4:Y:S04]  /*51b70*/  LDL.LU R148, [R1+0x119c] ;  /* 0x00119c0001947983 */ /* 0x002f280000300800 */
[----:B------:R-:W4:Y:S01]  /*51b80*/  LDL.LU R12, [R1+0x8e0] ;  /* 0x0008e000010c7983 */ /* 0x000f220000300800 */
[----:B------:R-:W-:-:S03]  /*51b90*/  LOP3.LUT P1, RZ, R19, 0x1000000, RZ, 0xc0, !PT ;  /* 0x0100000013ff7812 */ /* 0x000fc6000782c0ff */
[----:B------:R-:W4:Y:S04]  /*51ba0*/  LDL.LU R15, [R1+0x11a0] ;  /* 0x0011a000010f7983 */ /* 0x000f280000300800 */
[----:B------:R-:W4:Y:S01]  /*51bb0*/  LDL.LU R17, [R1+0x6e0] ;  /* 0x0006e00001117983 */ /* 0x000f220000300800 */
[----:B------:R-:W-:-:S03]  /*51bc0*/  LOP3.LUT R13, R13, 0xffffefff, RZ, 0xc0, !PT ;  /* 0xffffefff0d0d7812 */ /* 0x000fc600078ec0ff */
[----:B------:R-:W4:Y:S02]  /*51bd0*/  LDL.LU R16, [R1+0x4e0] ;  /* 0x0004e00001107983 */ /* 0x000f240000300800 */
[----:B------:R-:W-:Y:S02]  /*51be0*/  @P1 LOP3.LUT R13, R13, 0x1000, RZ, 0xfc, !PT ;  /* 0x000010000d0d1812 */ /* 0x000fe400078efcff */
[----:B------:R-:W-:Y:S01]  /*51bf0*/  LOP3.LUT P1, RZ, R19, 0x800000, RZ, 0xc0, !PT ;  /* 0x0080000013ff7812 */ /* 0x000fe2000782c0ff */
[----:B------:R-:W4:Y:S01]  /*51c00*/  LDL.LU R14, [R1+0x2e0] ;  /* 0x0002e000010e7983 */ /* 0x000f220000300800 */
[----:B------:R-:W-:-:S03]  /*51c10*/  LOP3.LUT R13, R13, 0xffffdfff, RZ, 0xc0, !PT ;  /* 0xffffdfff0d0d7812 */ /* 0x000fc600078ec0ff */
[----:B------:R-:W4:Y:S04]  /*51c20*/  LDL.LU R26, [R1+0xe0] ;  /* 0x0000e000011a7983 */ /* 0x000f280000300800 */
[----:B------:R-:W4:Y:S04]  /*51c30*/  LDL.LU R27, [R1+0xf34] ;  /* 0x000f3400011b7983 */ /* 0x000f280000300800 */
[----:B------:R-:W-:Y:S01]  /*51c40*/  @P1 LOP3.LUT R13, R13, 0x2000, RZ, 0xfc, !PT ;  /* 0x000020000d0d1812 */ /* 0x000fe200078efcff */
[----:B------:R-:W4:Y:S01]  /*51c50*/  LDL.LU R25, [R1+0xcd4] ;  /* 0x000cd40001197983 */ /* 0x000f220000300800 */
[----:B------:R-:W-:-:S02]  /*51c60*/  LOP3.LUT P1, RZ, R19, 0x400000, RZ, 0xc0, !PT ;  /* 0x0040000013ff7812 */ /* 0x000fc4000782c0ff */
[----:B------:R-:W-:Y:S01]  /*51c70*/  LOP3.LUT R13, R13, 0xffffbfff, RZ, 0xc0, !PT ;  /* 0xffffbfff0d0d7812 */ /* 0x000fe200078ec0ff */
[----:B------:R-:W4:Y:S04]  /*51c80*/  LDL.LU R140, [R1+0xad4] ;  /* 0x000ad400018c7983 */ /* 0x000f280000300800 */
[----:B------:R-:W4:Y:S01]  /*51c90*/  LDL.LU R252, [R1+0x11a4] ;  /* 0x0011a40001fc7983 */ /* 0x000f220000300800 */
[C---:B------:R-:W-:Y:S02]  /*51ca0*/  LOP3.LUT P4, RZ, R19.reuse, 0x1000, RZ, 0xc0, !PT ;  /* 0x0000100013ff7812 */ /* 0x040fe4000788c0ff */
[----:B------:R-:W-:Y:S01]  /*51cb0*/  LOP3.LUT P5, RZ, R19, 0x2000, RZ, 0xc0, !PT ;  /* 0x0000200013ff7812 */ /* 0x000fe200078ac0ff */
[----:B------:R-:W-:Y:S01]  /*51cc0*/  IMAD.WIDE R10, R143, 0x4, R6 ;  /* 0x000000048f0a7825 */ /* 0x000fe200078e0206 */
        /* <DEDUP_REMOVED lines=21> */
[----:B-1----:R-:W-:-:S05]  /*51e20*/  IMAD.WIDE R10, R143, 0x4, R8 ;  /* 0x000000048f0a7825 */ /* 0x002fca00078e0208 */
[----:B--2---:R1:W-:Y:S04]  /*51e30*/  @P5 STG.E desc[UR8][R10.64], R151 ;  /* 0x000000970a005986 */ /* 0x0043e8000c101908 */
[----:B-1----:R-:W2:Y:S04]  /*51e40*/  LDL.LU R151, [R1+0x11a8] ;  /* 0x0011a80001977983 */ /* 0x002ea80000300800 */
[----:B------:R-:W3:Y:S04]  /*51e50*/  LDL.LU R142, [R1+0x6e4] ;  /* 0x0006e400018e7983 */ /* 0x000ee80000300800 */
[----:B------:R-:W3:Y:S01]  /*51e60*/  LDL.LU R143, [R1+0x4e4] ;  /* 0x0004e400018f7983 */ /* 0x000ee20000300800 */
[----:B----4-:R-:W-:-:S05]  /*51e70*/  IMAD.WIDE R10, R148, 0x4, R2 ;  /* 0x00000004940a7825 */ /* 0x010fca00078e0202 */
[----:B------:R1:W-:Y:S04]  /*51e80*/  @P6 STG.E desc[UR8][R10.64], R155 ;  /* 0x0000009b0a006986 */ /* 0x0003e8000c101908 */
[----:B-1----:R-:W4:Y:S01]  /*51e90*/  LDL.LU R155, [R1+0x2e4] ;  /* 0x0002e400019b7983 */ /* 0x002f220000300800 */
[----:B------:R-:W-:-:S05]  /*51ea0*/  IMAD.WIDE R10, R148, 0x4, R4 ;  /* 0x00000004940a7825 */ /* 0x000fca00078e0204 */
[----:B------:R1:W-:Y:S02]  /*51eb0*/  @P0 STG.E desc[UR8][R10.64], R149 ;  /* 0x000000950a000986 */ /* 0x0003e4000c101908 */
[C---:B-1----:R-:W-:Y:S02]  /*51ec0*/  IMAD.WIDE R10, R148.reuse, 0x4, R6 ;  /* 0x00000004940a7825 */ /* 0x042fe400078e0206 */
[----:B------:R-:W4:Y:S04]  /*51ed0*/  LDL.LU R149, [R1+0xe4] ;  /* 0x0000e40001957983 */ /* 0x000f280000300800 */
[----:B------:R1:W-:Y:S02]  /*51ee0*/  @P1 STG.E desc[UR8][R10.64], R150 ;  /* 0x000000960a001986 */ /* 0x0003e4000c101908 */
[----:B-1----:R-:W-:-:S02]  /*51ef0*/  IMAD.WIDE R10, R148, 0x4, R8 ;  /* 0x00000004940a7825 */ /* 0x002fc400078e0208 */
        /* <DEDUP_REMOVED lines=31> */
[C---:B------:R-:W-:Y:S02]  /*520f0*/  LOP3.LUT P5, RZ, R19.reuse, 0x10000000, RZ, 0xc0, !PT ;  /* 0x1000000013ff7812 */ /* 0x040fe400078ac0ff */
[C---:B------:R-:W-:Y:S02]  /*52100*/  LOP3.LUT P6, RZ, R19.reuse, 0x20000000, RZ, 0xc0, !PT ;  /* 0x2000000013ff7812 */ /* 0x040fe400078cc0ff */
[----:B------:R-:W-:Y:S01]  /*52110*/  LOP3.LUT P0, RZ, R19, 0x40000000, RZ, 0xc0, !PT ;  /* 0x4000000013ff7812 */ /* 0x000fe2000780c0ff */
[----:B--2---:R-:W-:-:S05]  /*52120*/  IMAD.WIDE R10, R151, 0x4, R2 ;  /* 0x00000004970a7825 */ /* 0x004fca00078e0202 */
[----:B---3--:R1:W-:Y:S02]  /*52130*/  @P3 STG.E desc[UR8][R10.64], R142 ;  /* 0x0000008e0a003986 */ /* 0x0083e4000c101908 */
[----:B-1----:R-:W-:-:S05]  /*52140*/  IMAD.WIDE R10, R151, 0x4, R4 ;  /* 0x00000004970a7825 */ /* 0x002fca00078e0204 */
[----:B------:R1:W-:Y:S02]  /*52150*/  @P4 STG.E desc[UR8][R10.64], R143 ;  /* 0x0000008f0a004986 */ /* 0x0003e4000c101908 */
[----:B-1----:R-:W-:-:S05]  /*52160*/  IMAD.WIDE R10, R151, 0x4, R6 ;  /* 0x00000004970a7825 */ /* 0x002fca00078e0206 */
[----:B----4-:R1:W-:Y:S04]  /*52170*/  @P5 STG.E desc[UR8][R10.64], R155 ;  /* 0x0000009b0a005986 */ /* 0x0103e8000c101908 */
[----:B-1----:R-:W2:Y:S01]  /*52180*/  LDL.LU R155, [R1+0xcd8] ;  /* 0x000cd800019b7983 */ /* 0x002ea20000300800 */
[----:B------:R-:W-:-:S03]  /*52190*/  IMAD.WIDE R10, R151, 0x4, R8 ;  /* 0x00000004970a7825 */ /* 0x000fc600078e0208 */
[----:B------:R-:W3:Y:S04]  /*521a0*/  LDL.LU R151, [R1+0xad8] ;  /* 0x000ad80001977983 */ /* 0x000ee80000300800 */
[----:B------:R1:W-:Y:S04]  /*521b0*/  @P6 STG.E desc[UR8][R10.64], R149 ;  /* 0x000000950a006986 */ /* 0x0003e8000c101908 */
[----:B------:R-:W4:Y:S04]  /*521c0*/  LDL.LU R18, [R1+0x8e8] ;  /* 0x0008e80001127983 */ /* 0x000f280000300800 */
[----:B------:R-:W4:Y:S04]  /*521d0*/  LDL.LU R12, [R1+0x6e8] ;  /* 0x0006e800010c7983 */ /* 0x000f280000300800 */
[----:B------:R-:W4:Y:S04]  /*521e0*/  LDL.LU R17, [R1+0x4e8] ;  /* 0x0004e80001117983 */ /* 0x000f280000300800 */
[----:B-1----:R-:W4:Y:S01]  /*521f0*/  LDL.LU R149, [R1+0x2e8] ;  /* 0x0002e80001957983 */ /* 0x002f220000300800 */
[----:B------:R-:W-:-:S05]  /*52200*/  IMAD.WIDE R10, R150, 0x4, R2 ;  /* 0x00000004960a7825 */ /* 0x000fca00078e0202 */
        /* <DEDUP_REMOVED lines=19> */
[----:B------:R-:W-:Y:S02]  /*52340*/  LOP3.LUT P4, RZ, R19, 0x80000000, RZ, 0xc0, !PT ;  /* 0x8000000013ff7812 */ /* 0x000fe4000788c0ff */
        /* <DEDUP_REMOVED lines=22> */
[----:B--2---:R1:W-:Y:S02]  /*524b0*/  @P4 STG.E desc[UR8][R10.64], R155 ;  /* 0x0000009b0a004986 */ /* 0x0043e4000c101908 */
[C---:B-1----:R-:W-:Y:S02]  /*524c0*/  IMAD.WIDE R10, R150.reuse, 0x4, R6 ;  /* 0x00000004960a7825 */ /* 0x042fe400078e0206 */
[----:B------:R-:W2:Y:S04]  /*524d0*/  LDL.LU R155, [R1+0xf40] ;  /* 0x000f4000019b7983 */ /* 0x000ea80000300800 */
[----:B---3--:R1:W-:Y:S02]  /*524e0*/  @P5 STG.E desc[UR8][R10.64], R151 ;  /* 0x000000970a005986 */ /* 0x0083e4000c101908 */
[----:B-1----:R-:W-:-:S02]  /*524f0*/  IMAD.WIDE R10, R150, 0x4, R8 ;  /* 0x00000004960a7825 */ /* 0x002fc400078e0208 */
[----:B------:R-:W3:Y:S04]  /*52500*/  LDL.LU R151, [R1+0xce0] ;  /* 0x000ce00001977983 */ /* 0x000ee80000300800 */
[----:B------:R-:W2:Y:S04]  /*52510*/  LDL.LU R150, [R1+0x11bc] ;  /* 0x0011bc0001967983 */ /* 0x000ea80000300800 */
[----:B----4-:R1:W-:Y:S02]  /*52520*/  @P6 STG.E desc[UR8][R10.64], R18 ;  /* 0x000000120a006986 */ /* 0x0103e4000c101908 */
[----:B-1----:R-:W-:-:S05]  /*52530*/  IMAD.WIDE R10, R148, 0x4, R2 ;  /* 0x00000004940a7825 */ /* 0x002fca00078e0202 */
[----:B------:R1:W-:Y:S02]  /*52540*/  @P0 STG.E desc[UR8][R10.64], R12 ;  /* 0x0000000c0a000986 */ /* 0x0003e4000c101908 */
[----:B-1----:R-:W-:-:S05]  /*52550*/  IMAD.WIDE R10, R148, 0x4, R4 ;  /* 0x00000004940a7825 */ /* 0x002fca00078e0204 */
[----:B------:R1:W-:Y:S01]  /*52560*/  @P1 STG.E desc[UR8][R10.64], R17 ;  /* 0x000000110a001986 */ /* 0x0003e2000c101908 */
[----:B------:R-:W-:Y:S01]  /*52570*/  LOP3.LUT P1, RZ, R13, 0x800, RZ, 0xc0, !PT ;  /* 0x000008000dff7812 */ /* 0x000fe2000782c0ff */
[----:B-1----:R-:W-:-:S12]  /*52580*/  IMAD.WIDE R10, R148, 0x4, R6 ;  /* 0x00000004940a7825 */ /* 0x002fd800078e0206 */
[----:B------:R1:W-:Y:S04]  /*52590*/  @P1 STG.E desc[UR8][R10.64], R149 ;  /* 0x000000950a001986 */ /* 0x0003e8000c101908 */
[----:B-1----:R-:W4:Y:S01]  /*525a0*/  LDL.LU R149, [R1+0xae0] ;  /* 0x000ae00001957983 */ /* 0x002f220000300800 */
[----:B------:R-:W-:-:S03]  /*525b0*/  IMAD.WIDE R10, R148, 0x4, R8 ;  /* 0x00000004940a7825 */ /* 0x000fc600078e0208 */
        /* <DEDUP_REMOVED lines=28> */
[----:B-1----:R-:W-:Y:S02]  /*52780*/  IMAD.WIDE R10, R142, 0x4, R8 ;  /* 0x000000048e0a7825 */ /* 0x002fe400078e0208 */
[----:B------:R-:W4:Y:S04]  /*52790*/  LDL.LU R142, [R1+0x6f0] ;  /* 0x0006f000018e7983 */ /* 0x000f280000300800 */
[----:B------:R1:W-:Y:S04]  /*527a0*/  @P3 STG.E desc[UR8][R10.64], R143 ;  /* 0x0000008f0a003986 */ /* 0x0003e8000c101908 */
[----:B-1----:R-:W4:Y:S01]  /*527b0*/  LDL.LU R143, [R1+0x4f0] ;  /* 0x0004f000018f7983 */ /* 0x002f220000300800 */
[----:B------:R-:W-:-:S02]  /*527c0*/  LOP3.LUT P6, RZ, R20, 0x10000, RZ, 0xc0, !PT ;  /* 0x0001000014ff7812 */ /* 0x000fc400078cc0ff */
[----:B------:R-:W-:Y:S01]  /*527d0*/  LOP3.LUT P0, RZ, R20, 0x20000, RZ, 0xc0, !PT ;  /* 0x0002000014ff7812 */ /* 0x000fe2000780c0ff */
[----:B--2---:R-:W-:-:S05]  /*527e0*/  IMAD.WIDE R10, R150, 0x4, R2 ;  /* 0x00000004960a7825 */ /* 0x004fca00078e0202 */
[----:B------:R1:W-:Y:S02]  /*527f0*/  @P4 STG.E desc[UR8][R10.64], R155 ;  /* 0x0000009b0a004986 */ /* 0x0003e4000c101908 */
[C---:B-1----:R-:W-:Y:S02]  /*52800*/  IMAD.WIDE R10, R150.reuse, 0x4, R4 ;  /* 0x00000004960a7825 */ /* 0x042fe400078e0204 */
[----:B------:R-:W2:Y:S04]  /*52810*/  LDL.LU R155, [R1+0x2f0] ;  /* 0x0002f000019b7983 */ /* 0x000ea80000300800 */
[----:B---3--:R1:W-:Y:S04]  /*52820*/  @P5 STG.E desc[UR8][R10.64], R151 ;  /* 0x000000970a005986 */ /* 0x0083e8000c101908 */
[----:B-1----:R-:W3:Y:S01]  /*52830*/  LDL.LU R151, [R1+0x11c0] ;  /* 0x0011c00001977983 */ /* 0x002ee20000300800 */
[----:B------:R-:W-:-:S03]  /*52840*/  IMAD.WIDE R10, R150, 0x4, R6 ;  /* 0x00000004960a7825 */ /* 0x000fc600078e0206 */
[----:B------:R-:W2:Y:S04]  /*52850*/  LDL.LU R17, [R1+0xf0] ;  /* 0x0000f00001117983 */ /* 0x000ea80000300800 */
[----:B------:R-:W2:Y:S04]  /*52860*/  LDL.LU R16, [R1+0xf44] ;  /* 0x000f440001107983 */ /* 0x000ea80000300800 */
[----:B----4-:R1:W-:Y:S02]  /*52870*/  @P6 STG.E desc[UR8][R10.64], R149 ;  /* 0x000000950a006986 */ /* 0x0103e4000c101908 */
[----:B-1----:R-:W-:-:S02]  /*52880*/  IMAD.WIDE R10, R150, 0x4, R8 ;  /* 0x00000004960a7825 */ /* 0x002fc400078e0208 */
[----:B------:R-:W4:Y:S04]  /*52890*/  LDL.LU R149, [R1+0xce4] ;  /* 0x000ce40001957983 */ /* 0x000f280000300800 */
[----:B------:R1:W-:Y:S04]  /*528a0*/  @P0 STG.E desc[UR8][R10.64], R148 ;  /* 0x000000940a000986 */ /* 0x0003e8000c101908 */
[----:B------:R-:W4:Y:S04]  /*528b0*/  LDL.LU R150, [R1+0xae4] ;  /* 0x000ae40001967983 */ /* 0x000f280000300800 */
[----:B-1----:R-:W4:Y:S01]  /*528c0*/  LDL.LU R148, [R1+0x11c4] ;  /* 0x0011c40001947983 */ /* 0x002f220000300800 */
[----:B------:R-:W-:-:S03]  /*528d0*/  LOP3.LUT P1, RZ, R20, 0x40000000, RZ, 0xc0, !PT ;  /* 0x4000000014ff7812 */ /* 0x000fc6000782c0ff */
[----:B------:R-:W4:Y:S01]  /*528e0*/  LDL.LU R14, [R1+0x8f4] ;  /* 0x0008f400010e7983 */ /* 0x000f220000300800 */
[----:B------:R-:W-:-:S03]  /*528f0*/  LOP3.LUT R21, R21, 0xdfffffff, RZ, 0xc0, !PT ;  /* 0xdfffffff15157812 */ /* 0x000fc600078ec0ff */
[----:B------:R-:W4:Y:S01]  /*52900*/  LDL.LU R15, [R1+0x6f4] ;  /* 0x0006f400010f7983 */ /* 0x000f220000300800 */
[C---:B------:R-:W-:Y:S02]  /*52910*/  LOP3.LUT P5, RZ, R20.reuse, 0x200000, RZ, 0xc0, !PT ;  /* 0x0020000014ff7812 */ /* 0x040fe400078ac0ff */
[C---:B------:R-:W-:Y:S01]  /*52920*/  LOP3.LUT P0, RZ, R20.reuse, 0x1000000, RZ, 0xc0, !PT ;  /* 0x0100000014ff7812 */ /* 0x040fe2000780c0ff */
[----:B------:R-:W4:Y:S02]  /*52930*/  LDL.LU R26, [R1+0x4f4] ;  /* 0x0004f400011a7983 */ /* 0x000f240000300800 */
[----:B------:R-:W-:Y:S02]  /*52940*/  @P1 LOP3.LUT R21, R21, 0x20000000, RZ, 0xfc, !PT ;  /* 0x2000000015151812 */ /* 0x000fe400078efcff */
[----:B------:R-:W-:Y:S01]  /*52950*/  LOP3.LUT P1, RZ, R20, 0x20000000, RZ, 0xc0, !PT ;  /* 0x2000000014ff7812 */ /* 0x000fe2000782c0ff */
[----:B------:R-:W4:Y:S01]  /*52960*/  LDL.LU R27, [R1+0x2f4] ;  /* 0x0002f400011b7983 */ /* 0x000f220000300800 */
[----:B------:R-:W-:-:S02]  /*52970*/  LOP3.LUT R21, R21, 0xbfffffff, RZ, 0xc0, !PT ;  /* 0xbfffffff15157812 */ /* 0x000fc400078ec0ff */
[----:B------:R-:W-:Y:S01]  /*52980*/  LOP3.LUT R13, R13, 0xfffffff7, RZ, 0xc0, !PT ;  /* 0xfffffff70d0d7812 */ /* 0x000fe200078ec0ff */
[----:B------:R-:W4:Y:S08]  /*52990*/  LDL.LU R140, [R1+0xf4] ;  /* 0x0000f400018c7983 */ /* 0x000f300000300800 */
[----:B------:R-:W-:Y:S01]  /*529a0*/  @P1 LOP3.LUT R21, R21, 0x40000000, RZ, 0xfc, !PT ;  /* 0x4000000015151812 */ /* 0x000fe200078efcff */
[----:B------:R-:W4:Y:S01]  /*529b0*/  LDL.LU R252, [R1+0xf48] ;  /* 0x000f480001fc7983 */ /* 0x000f220000300800 */
[----:B------:R-:W-:-:S02]  /*529c0*/  LOP3.LUT P1, RZ, R20, 0x10000000, RZ, 0xc0, !PT ;  /* 0x1000000014ff7812 */ /* 0x000fc4000782c0ff */
[----:B------:R-:W-:Y:S01]  /*529d0*/  LOP3.LUT R21, R21, 0x7fffffff, RZ, 0xc0, !PT ;  /* 0x7fffffff15157812 */ /* 0x000fe200078ec0ff */
[----:B------:R-:W4:Y:S01]  /*529e0*/  LDL.LU R141, [R1+0xce8] ;  /* 0x000ce800018d7983 */ /* 0x000f220000300800 */
[----:B------:R-:W-:Y:S02]  /*529f0*/  @P5 LOP3.LUT R13, R13, 0x8, RZ, 0xfc, !PT ;  /* 0x000000080d0d5812 */ /* 0x000fe400078efcff */
[----:B------:R-:W-:Y:S02]  /*52a00*/  LOP3.LUT P3, RZ, R20, 0x40000, RZ, 0xc0, !PT ;  /* 0x0004000014ff7812 */ /* 0x000fe4000786c0ff */
[----:B------:R-:W-:-:S05]  /*52a10*/  LOP3.LUT R13, R13, 0xfffffffb, RZ, 0xc0, !PT ;  /* 0xfffffffb0d0d7812 */ /* 0x000fca00078ec0ff */
[----:B------:R-:W-:Y:S02]  /*52a20*/  @P1 LOP3.LUT R21, R21, 0x80000000, RZ, 0xfc, !PT ;  /* 0x8000000015151812 */ /* 0x000fe400078efcff */
[C---:B------:R-:W-:Y:S02]  /*52a30*/  LOP3.LUT P1, RZ, R20.reuse, 0x8000000, RZ, 0xc0, !PT ;  /* 0x0800000014ff7812 */ /* 0x040fe4000782c0ff */
[----:B------:R-:W-:Y:S02]  /*52a40*/  @P0 LOP3.LUT R13, R13, 0x4, RZ, 0xfc, !PT ;  /* 0x000000040d0d0812 */ /* 0x000fe400078efcff */
[C---:B------:R-:W-:Y:S02]  /*52a50*/  LOP3.LUT P4, RZ, R20.reuse, 0x80000, RZ, 0xc0, !PT ;  /* 0x0008000014ff7812 */ /* 0x040fe4000788c0ff */
[----:B------:R-:W-:Y:S02]  /*52a60*/  LOP3.LUT R13, R13, 0xfffffffe, RZ, 0xc0, !PT ;  /* 0xfffffffe0d0d7812 */ /* 0x000fe400078ec0ff */
[----:B------:R-:W-:-:S05]  /*52a70*/  LOP3.LUT P5, RZ, R20, 0x100000, RZ, 0xc0, !PT ;  /* 0x0010000014ff7812 */ /* 0x000fca00078ac0ff */
[----:B------:R-:W-:Y:S02]  /*52a80*/  @P1 LOP3.LUT R13, R13, 0x1, RZ, 0xfc, !PT ;  /* 0x000000010d0d1812 */ /* 0x000fe400078efcff */
[----:B------:R-:W-:Y:S02]  /*52a90*/  LOP3.LUT P1, RZ, R20, 0x4000000, RZ, 0xc0, !PT ;  /* 0x0400000014ff7812 */ /* 0x000fe4000782c0ff */
[----:B------:R-:W-:-:S11]  /*52aa0*/  LOP3.LUT R13, R13, 0xfffffffd, RZ, 0xc0, !PT ;  /* 0xfffffffd0d0d7812 */ /* 0x000fd600078ec0ff */
[----:B------:R-:W-:Y:S02]  /*52ab0*/  @P1 LOP3.LUT R13, R13, 0x2, RZ, 0xfc, !PT ;  /* 0x000000020d0d1812 */ /* 0x000fe400078efcff */
[C---:B------:R-:W-:Y:S02]  /*52ac0*/  LOP3.LUT P6, RZ, R20.reuse, 0x400000, RZ, 0xc0, !PT ;  /* 0x0040000014ff7812 */ /* 0x040fe400078cc0ff */
[----:B------:R-:W-:Y:S01]  /*52ad0*/  LOP3.LUT P0, RZ, R20, 0x800000, RZ, 0xc0, !PT ;  /* 0x0080000014ff7812 */ /* 0x000fe2000780c0ff */
[----:B---3--:R-:W-:-:S05]  /*52ae0*/  IMAD.WIDE R10, R151, 0x4, R2 ;  /* 0x00000004970a7825 */ /* 0x008fca00078e0202 */
[----:B------:R1:W-:Y:S02]  /*52af0*/  @P3 STG.E desc[UR8][R10.64], R142 ;  /* 0x0000008e0a003986 */ /* 0x0003e4000c101908 */
[C---:B-1----:R-:W-:Y:S02]  /*52b00*/  IMAD.WIDE R10, R151.reuse, 0x4, R4 ;  /* 0x00000004970a7825 */ /* 0x042fe400078e0204 */
[----:B------:R-:W3:Y:S04]  /*52b10*/  LDL.LU R142, [R1+0xae8] ;  /* 0x000ae800018e7983 */ /* 0x000ee80000300800 */
[----:B------:R1:W-:Y:S02]  /*52b20*/  @P4 STG.E desc[UR8][R10.64], R143 ;  /* 0x0000008f0a004986 */ /* 0x0003e4000c101908 */
[----:B-1----:R-:W-:-:S05]  /*52b30*/  IMAD.WIDE R10, R151, 0x4, R6 ;  /* 0x00000004970a7825 */ /* 0x002fca00078e0206 */
[----:B--2---:R1:W-:Y:S01]  /*52b40*/  @P5 STG.E desc[UR8][R10.64], R155 ;  /* 0x0000009b0a005986 */ /* 0x0043e2000c101908 */
[----:B------:R-:W-:-:S03]  /*52b50*/  LOP3.LUT P5, RZ, R13, 0x8, RZ, 0xc0, !PT ;  /* 0x000000080dff7812 */ /* 0x000fc600078ac0ff */
[----:B-1----:R-:W2:Y:S01]  /*52b60*/  LDL.LU R155, [R1+0x11cc] ;  /* 0x0011cc00019b7983 */ /* 0x002ea20000300800 */
[----:B------:R-:W-:-:S03]  /*52b70*/  IMAD.WIDE R10, R151, 0x4, R8 ;  /* 0x00000004970a7825 */ /* 0x000fc600078e0208 */
[----:B------:R-:W3:Y:S06]  /*52b80*/  LDL.LU R143, [R1+0x8f8] ;  /* 0x0008f800018f7983 */ /* 0x000eec0000300800 */
[----:B------:R4:W-:Y:S04]  /*52b90*/  @P5 STG.E desc[UR8][R10.64], R17 ;  /* 0x000000110a005986 */ /* 0x0009e8000c101908 */
[----:B------:R-:W3:Y:S01]  /*52ba0*/  LDL.LU R151, [R1+0x11d0] ;  /* 0x0011d00001977983 */ /* 0x000ee20000300800 */
[----:B----4-:R-:W-:-:S05]  /*52bb0*/  IMAD.WIDE R10, R148, 0x4, R2 ;  /* 0x00000004940a7825 */ /* 0x010fca00078e0202 */
[----:B------:R1:W-:Y:S02]  /*52bc0*/  @P6 STG.E desc[UR8][R10.64], R16 ;  /* 0x000000100a006986 */ /* 0x0003e4000c101908 */
[----:B-1----:R-:W-:-:S05]  /*52bd0*/  IMAD.WIDE R10, R148, 0x4, R4 ;  /* 0x00000004940a7825 */ /* 0x002fca00078e0204 */
[----:B------:R1:W-:Y:S01]  /*52be0*/  @P0 STG.E desc[UR8][R10.64], R149 ;  /* 0x000000950a000986 */ /* 0x0003e2000c101908 */
[----:B------:R-:W-:-:S03]  /*52bf0*/  LOP3.LUT P0, RZ, R13, 0x4, RZ, 0xc0, !PT ;  /* 0x000000040dff7812 */ /* 0x000fc6000780c0ff */
[----:B-1----:R-:W4:Y:S01]  /*52c00*/  LDL.LU R149, [R1+0x6f8] ;  /* 0x0006f80001957983 */ /* 0x002f220000300800 */
[----:B------:R-:W-:-:S09]  /*52c10*/  IMAD.WIDE R10, R148, 0x4, R6 ;  /* 0x00000004940a7825 */ /* 0x000fd200078e0206 */
        /* <DEDUP_REMOVED lines=18> */
[C---:B------:R-:W-:Y:S02]  /*52d40*/  LOP3.LUT P1, RZ, R21.reuse, 0x20000000, RZ, 0xc0, !PT ;  /* 0x2000000015ff7812 */ /* 0x040fe4000782c0ff */
[----:B------:R-:W-:Y:S02]  /*52d50*/  LOP3.LUT P2, RZ, R20, 0x80000000, RZ, 0xc0, !PT ;  /* 0x8000000014ff7812 */ /* 0x000fe4000784c0ff */
[C---:B------:R-:W-:Y:S02]  /*52d60*/  LOP3.LUT P3, RZ, R21.reuse, 0x1, RZ, 0xc0, !PT ;  /* 0x0000000115ff7812 */ /* 0x040fe4000786c0ff */
[C---:B------:R-:W-:Y:S02]  /*52d70*/  LOP3.LUT P4, RZ, R21.reuse, 0x2, RZ, 0xc0, !PT ;  /* 0x0000000215ff7812 */ /* 0x040fe4000788c0ff */
[C---:B------:R-:W-:Y:S02]  /*52d80*/  LOP3.LUT P5, RZ, R21.reuse, 0x4, RZ, 0xc0, !PT ;  /* 0x0000000415ff7812 */ /* 0x040fe400078ac0ff */
[----:B------:R-:W-:-:S02]  /*52d90*/  LOP3.LUT P6, RZ, R21, 0x8, RZ, 0xc0, !PT ;  /* 0x0000000815ff7812 */ /* 0x000fc400078cc0ff */
[----:B------:R-:W-:Y:S01]  /*52da0*/  LOP3.LUT P0, RZ, R21, 0x10, RZ, 0xc0, !PT ;  /* 0x0000001015ff7812 */ /* 0x000fe2000780c0ff */
[----:B--2---:R-:W-:-:S05]  /*52db0*/  IMAD.WIDE R10, R155, 0x4, R2 ;  /* 0x000000049b0a7825 */ /* 0x004fca00078e0202 */
[----:B------:R1:W-:Y:S02]  /*52dc0*/  @P1 STG.E desc[UR8][R10.64], R252 ;  /* 0x000000fc0a001986 */ /* 0x0003e4000c101908 */
[----:B-1----:R-:W-:-:S05]  /*52dd0*/  IMAD.WIDE R10, R155, 0x4, R4 ;  /* 0x000000049b0a7825 */ /* 0x002fca00078e0204 */
[----:B------:R1:W-:Y:S02]  /*52de0*/  @P2 STG.E desc[UR8][R10.64], R141 ;  /* 0x0000008d0a002986 */ /* 0x0003e4000c101908 */
[----:B-1----:R-:W-:-:S05]  /*52df0*/  IMAD.WIDE R10, R155, 0x4, R6 ;  /* 0x000000049b0a7825 */ /* 0x002fca00078e0206 */
[----:B---3--:R1:W-:Y:S02]  /*52e00*/  @P3 STG.E desc[UR8][R10.64], R142 ;  /* 0x0000008e0a003986 */ /* 0x0083e4000c101908 */
[----:B-1----:R-:W-:Y:S02]  /*52e10*/  IMAD.WIDE R10, R155, 0x4, R8 ;  /* 0x000000049b0a7825 */ /* 0x002fe400078e0208 */
[----:B------:R-:W2:Y:S04]  /*52e20*/  LDL.LU R155, [R1+0x11d8] ;  /* 0x0011d800019b7983 */ /* 0x000ea80000300800 */
[----:B------:R1:W-:Y:S02]  /*52e30*/  @P4 STG.E desc[UR8][R10.64], R143 ;  /* 0x0000008f0a004986 */ /* 0x0003e4000c101908 */
[----:B-1----:R-:W-:-:S05]  /*52e40*/  IMAD.WIDE R10, R151, 0x4, R2 ;  /* 0x00000004970a7825 */ /* 0x002fca00078e0202 */
[----:B----4-:R1:W-:Y:S04]  /*52e50*/  @P5 STG.E desc[UR8][R10.64], R149 ;  /* 0x000000950a005986 */ /* 0x0103e8000c101908 */
[----:B-1----:R-:W3:Y:S01]  /*52e60*/  LDL.LU R149, [R1+0xf8] ;  /* 0x0000f80001957983 */ /* 0x002ee20000300800 */
[----:B------:R-:W-:-:S03]  /*52e70*/  IMAD.WIDE R10, R151, 0x4, R4 ;  /* 0x00000004970a7825 */ /* 0x000fc600078e0204 */
[----:B------:R-:W4:Y:S01]  /*52e80*/  LDL.LU R252, [R1+0x11d4] ;  /* 0x0011d40001fc7983 */ /* 0x000f220000300800 */
[----:B------:R-:W-:-:S03]  /*52e90*/  IMAD.WIDE R12, R151, 0x4, R6 ;  /* 0x00000004970c7825 */ /* 0x000fc600078e0206 */
[----:B------:R1:W-:Y:S04]  /*52ea0*/  @P6 STG.E desc[UR8][R10.64], R150 ;  /* 0x000000960a006986 */ /* 0x0003e8000c101908 */
[----:B------:R1:W-:Y:S04]  /*52eb0*/  @P0 STG.E desc[UR8][R12.64], R148 ;  /* 0x000000940c000986 */ /* 0x0003e8000c101908 */
[----:B-1----:R-:W2:Y:S04]  /*52ec0*/  LDL.LU R150, [R1+0xf4c] ;  /* 0x000f4c0001967983 */ /* 0x002ea80000300800 */
[----:B------:R-:W2:Y:S04]  /*52ed0*/  LDL.LU R148, [R1+0xcec] ;  /* 0x000cec0001947983 */ /* 0x000ea80000300800 */
[----:B------:R-:W2:Y:S01]  /*52ee0*/  LDL.LU R140, [R1+0xaec] ;  /* 0x000aec00018c7983 */ /* 0x000ea20000300800 */
[----:B------:R-:W-:-:S02]  /*52ef0*/  LOP3.LUT P1, RZ, R21, 0x40, RZ, 0xc0, !PT ;  /* 0x0000004015ff7812 */ /* 0x000fc4000782c0ff */
[----:B------:R-:W-:Y:S01]  /*52f00*/  LOP3.LUT R21, R21, 0xefffffff, RZ, 0xc0, !PT ;  /* 0xefffffff15157812 */ /* 0x000fe200078ec0ff */
[----:B------:R-:W2:Y:S04]  /*52f10*/  LDL.LU R141, [R1+0x8fc] ;  /* 0x0008fc00018d7983 */ /* 0x000ea80000300800 */
[----:B------:R-:W2:Y:S04]  /*52f20*/  LDL.LU R143, [R1+0x6fc] ;  /* 0x0006fc00018f7983 */ /* 0x000ea80000300800 */
[----:B------:R-:W2:Y:S02]  /*52f30*/  LDL.LU R142, [R1+0x4fc] ;  /* 0x0004fc00018e7983 */ /* 0x000ea40000300800 */
[----:B------:R-:W-:-:S02]  /*52f40*/  @P1 LOP3.LUT R21, R21, 0x10000000, RZ, 0xfc, !PT ;  /* 0x1000000015151812 */ /* 0x000fc400078efcff */
[----:B------:R-:W2:Y:S02]  /*52f50*/  LDL.LU R25, [R1+0x2fc] ;  /* 0x0002fc0001197983 */ /* 0x000ea40000300800 */
[C---:B------:R-:W-:Y:S02]  /*52f60*/  LOP3.LUT P6, RZ, R21.reuse, 0x4000, RZ, 0xc0, !PT ;  /* 0x0000400015ff7812 */ /* 0x040fe400078cc0ff */
[C---:B------:R-:W-:Y:S02]  /*52f70*/  LOP3.LUT P1, RZ, R21.reuse, 0x20, RZ, 0xc0, !PT ;  /* 0x0000002015ff7812 */ /* 0x040fe4000782c0ff */
[C---:B------:R-:W-:Y:S02]  /*52f80*/  LOP3.LUT P2, RZ, R21.reuse, 0x80, RZ, 0xc0, !PT ;  /* 0x0000008015ff7812 */ /* 0x040fe4000784c0ff */
[C---:B------:R-:W-:Y:S02]  /*52f90*/  LOP3.LUT P3, RZ, R21.reuse, 0x100, RZ, 0xc0, !PT ;  /* 0x0000010015ff7812 */ /* 0x040fe4000786c0ff */
[----:B------:R-:W-:-:S02]  /*52fa0*/  LOP3.LUT P4, RZ, R21, 0x200, RZ, 0xc0, !PT ;  /* 0x0000020015ff7812 */ /* 0x000fc4000788c0ff */
[C---:B------:R-:W-:Y:S02]  /*52fb0*/  LOP3.LUT P5, RZ, R21.reuse, 0x400, RZ, 0xc0, !PT ;  /* 0x0000040015ff7812 */ /* 0x040fe400078ac0ff */
[----:B------:R-:W-:-:S04]  /*52fc0*/  LOP3.LUT R21, R21, 0xfdffffff, RZ, 0xc0, !PT ;  /* 0xfdffffff15157812 */ /* 0x000fc800078ec0ff */
[----:B------:R-:W-:-:S04]  /*52fd0*/  @P6 LOP3.LUT R21, R21, 0x2000000, RZ, 0xfc, !PT ;  /* 0x0200000015156812 */ /* 0x000fc800078efcff */
[C---:B------:R-:W-:Y:S02]  /*52fe0*/  LOP3.LUT P6, RZ, R21.reuse, 0x2000, RZ, 0xc0, !PT ;  /* 0x0000200015ff7812 */ /* 0x040fe400078cc0ff */
[----:B------:R-:W-:-:S11]  /*52ff0*/  LOP3.LUT R21, R21, 0xfbffffff, RZ, 0xc0, !PT ;  /* 0xfbffffff15157812 */ /* 0x000fd600078ec0ff */
[----:B------:R-:W-:-:S04]  /*53000*/  @P6 LOP3.LUT R21, R21, 0x4000000, RZ, 0xfc, !PT ;  /* 0x0400000015156812 */ /* 0x000fc800078efcff */
[C---:B------:R-:W-:Y:S02]  /*53010*/  LOP3.LUT P6, RZ, R21.reuse, 0x1000, RZ, 0xc0, !PT ;  /* 0x0000100015ff7812 */ /* 0x040fe400078cc0ff */
[----:B------:R-:W-:-:S11]  /*53020*/  LOP3.LUT R21, R21, 0xf7ffffff, RZ, 0xc0, !PT ;  /* 0xf7ffffff15157812 */ /* 0x000fd600078ec0ff */
[----:B------:R-:W-:-:S04]  /*53030*/  @P6 LOP3.LUT R21, R21, 0x8000000, RZ, 0xfc, !PT ;  /* 0x0800000015156812 */ /* 0x000fc800078efcff */
[C---:B------:R-:W-:Y:S02]  /*53040*/  LOP3.LUT P0, RZ, R21.reuse, 0x20000, RZ, 0xc0, !PT ;  /* 0x0002000015ff7812 */ /* 0x040fe4000780c0ff */
[C---:B------:R-:W-:Y:S02]  /*53050*/  LOP3.LUT P6, RZ, R21.reuse, 0x800, RZ, 0xc0, !PT ;  /* 0x0000080015ff7812 */ /* 0x040fe400078cc0ff */
[----:B------:R-:W-:-:S09]  /*53060*/  LOP3.LUT R21, R21, 0xff7fffff, RZ, 0xc0, !PT ;  /* 0xff7fffff15157812 */ /* 0x000fd200078ec0ff */
[----:B------:R-:W-:-:S04]  /*53070*/  @P0 LOP3.LUT R21, R21, 0x800000, RZ, 0xfc, !PT ;  /* 0x0080000015150812 */ /* 0x000fc800078efcff */
[C---:B------:R-:W-:Y:S02]  /*53080*/  LOP3.LUT P0, RZ, R21.reuse, 0x10000, RZ, 0xc0, !PT ;  /* 0x0001000015ff7812 */ /* 0x040fe4000780c0ff */
[----:B------:R-:W-:Y:S01]  /*53090*/  LOP3.LUT R21, R21, 0xfeffffff, RZ, 0xc0, !PT ;  /* 0xfeffffff15157812 */ /* 0x000fe200078ec0ff */
[----:B------:R-:W-:Y:S02]  /*530a0*/  IMAD.WIDE R14, R151, 0x4, R8 ;  /* 0x00000004970e7825 */ /* 0x000fe400078e0208 */
[----:B------:R-:W2:Y:S08]  /*530b0*/  LDL.LU R151, [R1+0x11dc] ;  /* 0x0011dc0001977983 */ /* 0x000eb00000300800 */
[----:B------:R-:W-:Y:S01]  /*530c0*/  @P0 LOP3.LUT R21, R21, 0x1000000, RZ, 0xfc, !PT ;  /* 0x0100000015150812 */ /* 0x000fe200078efcff */
[----:B---3--:R1:W-:Y:S03]  /*530d0*/  @P1 STG.E desc[UR8][R14.64], R149 ;  /* 0x000000950e001986 */ /* 0x0083e6000c101908 */
[----:B------:R-:W-:Y:S01]  /*530e0*/  LOP3.LUT P1, RZ, R21, 0x10000000, RZ, 0xc0, !PT ;  /* 0x1000000015ff7812 */ /* 0x000fe2000782c0ff */
[C---:B----4-:R-:W-:Y:S01]  /*530f0*/  IMAD.WIDE R10, R252.reuse, 0x4, R2 ;  /* 0x00000004fc0a7825 */ /* 0x050fe200078e0202 */
[----:B-1----:R-:W3:Y:S11]  /*53100*/  LDL.LU R149, [R1+0xfc] ;  /* 0x0000fc0001957983 */ /* 0x002ef60000300800 */
[----:B--2---:R1:W-:Y:S04]  /*53110*/  @P1 STG.E desc[UR8][R10.64], R150 ;  /* 0x000000960a001986 */ /* 0x0043e8000c101908 */
[----:B-1----:R-:W2:Y:S01]  /*53120*/  LDL.LU R150, [R1+0xaf0] ;  /* 0x000af00001967983 */ /* 0x002ea20000300800 */
[----:B------:R-:W-:-:S05]  /*53130*/  IMAD.WIDE R10, R252, 0x4, R4 ;  /* 0x00000004fc0a7825 */ /* 0x000fca00078e0204 */
[----:B------:R1:W-:Y:S04]  /*53140*/  @P2 STG.E desc[UR8][R10.64], R148 ;  /* 0x000000940a002986 */ /* 0x0003e8000c101908 */
[----:B-1----:R-:W4:Y:S01]  /*53150*/  LDL.LU R148, [R1+0xf50] ;  /* 0x000f500001947983 */ /* 0x002f220000300800 */
[----:B------:R-:W-:-:S05]  /*53160*/  IMAD.WIDE R10, R252, 0x4, R6 ;  /* 0x00000004fc0a7825 */ /* 0x000fca00078e0206 */
[----:B------:R1:W-:Y:S04]  /*53170*/  @P3 STG.E desc[UR8][R10.64], R140 ;  /* 0x0000008c0a003986 */ /* 0x0003e8000c101908 */
[----:B-1----:R-:W4:Y:S01]  /*53180*/  LDL.LU R140, [R1+0xcf0] ;  /* 0x000cf000018c7983 */ /* 0x002f220000300800 */
[----:B------:R-:W-:-:S03]  /*53190*/  IMAD.WIDE R10, R252, 0x4, R8 ;  /* 0x00000004fc0a7825 */ /* 0x000fc600078e0208 */
[----:B------:R-:W4:Y:S04]  /*531a0*/  LDL.LU R252, [R1+0x900] ;  /* 0x0009000001fc7983 */ /* 0x000f280000300800 */
[----:B------:R1:W-:Y:S02]  /*531b0*/  @P4 STG.E desc[UR8][R10.64], R141 ;  /* 0x0000008d0a004986 */ /* 0x0003e4000c101908 */
[----:B-1----:R-:W-:-:S05]  /*531c0*/  IMAD.WIDE R10, R155, 0x4, R2 ;  /* 0x000000049b0a7825 */ /* 0x002fca00078e0202 */
[----:B------:R1:W-:Y:S02]  /*531d0*/  @P5 STG.E desc[UR8][R10.64], R143 ;  /* 0x0000008f0a005986 */ /* 0x0003e4000c101908 */
[----:B-1----:R-:W-:Y:S02]  /*531e0*/  IMAD.WIDE R10, R155, 0x4, R4 ;  /* 0x000000049b0a7825 */ /* 0x002fe400078e0204 */
[----:B------:R-:W4:Y:S04]  /*531f0*/  LDL.LU R143, [R1+0x11e0] ;  /* 0x0011e000018f7983 */ /* 0x000f280000300800 */
[----:B------:R1:W-:Y:S01]  /*53200*/  @P6 STG.E desc[UR8][R10.64], R142 ;  /* 0x0000008e0a006986 */ /* 0x0003e2000c101908 */
[----:B------:R-:W-:-:S03]  /*53210*/  LOP3.LUT P6, RZ, R21, 0x8000000, RZ, 0xc0, !PT ;  /* 0x0800000015ff7812 */ /* 0x000fc600078cc0ff */
[----:B------:R-:W4:Y:S04]  /*53220*/  LDL.LU R141, [R1+0x700] ;  /* 0x00070000018d7983 */ /* 0x000f280000300800 */
[----:B------:R-:W4:Y:S01]  /*53230*/  LDL.LU R14, [R1+0x18d8] ;  /* 0x0018d800010e7983 */ /* 0x000f220000300800 */
[----:B-1----:R-:W-:-:S03]  /*53240*/  IMAD.WIDE R10, R155, 0x4, R6 ;  /* 0x000000049b0a7825 */ /* 0x002fc600078e0206 */
[----:B------:R-:W4:Y:S04]  /*53250*/  LDL.LU R142, [R1+0x100] ;  /* 0x00010000018e7983 */ /* 0x000f280000300800 */
[----:B------:R1:W-:Y:S01]  /*53260*/  @P6 STG.E desc[UR8][R10.64], R25 ;  /* 0x000000190a006986 */ /* 0x0003e2000c101908 */
[----:B------:R-:W-:Y:S01]  /*53270*/  LOP3.LUT P6, RZ, R21, 0x4000000, RZ, 0xc0, !PT ;  /* 0x0400000015ff7812 */ /* 0x000fe200078cc0ff */
[----:B-1----:R-:W-:Y:S01]  /*53280*/  IMAD.WIDE R10, R155, 0x4, R8 ;  /* 0x000000049b0a7825 */ /* 0x002fe200078e0208 */
[C---:B------:R-:W-:Y:S01]  /*53290*/  LOP3.LUT P0, RZ, R21.reuse, 0x8000, RZ, 0xc0, !PT ;  /* 0x0000800015ff7812 */ /* 0x040fe2000780c0ff */
[----:B------:R-:W4:Y:S10]  /*532a0*/  LDL.LU R155, [R1+0x11e4] ;  /* 0x0011e400019b7983 */ /* 0x000f340000300800 */
[----:B---3--:R1:W-:Y:S01]  /*532b0*/  @P6 STG.E desc[UR8][R10.64], R149 ;  /* 0x000000950a006986 */ /* 0x0083e2000c101908 */
[----:B------:R-:W-:Y:S01]  /*532c0*/  LOP3.LUT P6, RZ, R21, 0x2000000, RZ, 0xc0, !PT ;  /* 0x0200000015ff7812 */ /* 0x000fe200078cc0ff */
[----:B-1----:R-:W-:-:S02]  /*532d0*/  IMAD.WIDE R10, R151, 0x4, R2 ;  /* 0x00000004970a7825 */ /* 0x002fc400078e0202 */
[----:B------:R-:W3:Y:S10]  /*532e0*/  LDL.LU R149, [R1+0x500] ;  /* 0x0005000001957983 */ /* 0x000ef40000300800 */
[----:B--2---:R1:W-:Y:S02]  /*532f0*/  @P6 STG.E desc[UR8][R10.64], R150 ;  /* 0x000000960a006986 */ /* 0x0043e4000c101908 */
[----:B-1----:R-:W-:-:S02]  /*53300*/  IMAD.WIDE R10, R151, 0x4, R4 ;  /* 0x00000004970a7825 */ /* 0x002fc400078e0204 */
[----:B------:R-:W2:Y:S04]  /*53310*/  LDL.LU R150, [R1+0x300] ;  /* 0x0003000001967983 */ /* 0x000ea80000300800 */
[----:B----4-:R1:W-:Y:S01]  /*53320*/  @P0 STG.E desc[UR8][R10.64], R148 ;  /* 0x000000940a000986 */ /* 0x0103e2000c101908 */
[----:B------:R-:W-:Y:S01]  /*53330*/  LOP3.LUT P0, RZ, R21, 0x1000000, RZ, 0xc0, !PT ;  /* 0x0100000015ff7812 */ /* 0x000fe2000780c0ff */
[C---:B-1----:R-:W-:Y:S02]  /*53340*/  IMAD.WIDE R10, R151.reuse, 0x4, R6 ;  /* 0x00000004970a7825 */ /* 0x042fe400078e0206 */
[----:B------:R-:W4:Y:S10]  /*53350*/  LDL.LU R148, [R1+0xaf4] ;  /* 0x000af40001947983 */ /* 0x000f340000300800 */
[----:B------:R1:W-:Y:S02]  /*53360*/  @P0 STG.E desc[UR8][R10.64], R140 ;  /* 0x0000008c0a000986 */ /* 0x0003e4000c101908 */
[----:B-1----:R-:W-:-:S02]  /*53370*/  IMAD.WIDE R10, R151, 0x4, R8 ;  /* 0x00000004970a7825 */ /* 0x002fc400078e0208 */
[----:B------:R-:W4:Y:S04]  /*53380*/  LDL.LU R151, [R1+0x11e8] ;  /* 0x0011e80001977983 */ /* 0x000f280000300800 */
[----:B------:R-:W4:Y:S01]  /*53390*/  LDL.LU R25, [R1+0xf54] ;  /* 0x000f540001197983 */ /* 0x000f220000300800 */
[C---:B------:R-:W-:Y:S02]  /*533a0*/  LOP3.LUT P0, RZ, R21.reuse, 0x800000, RZ, 0xc0, !PT ;  /* 0x0080000015ff7812 */ /* 0x040fe4000780c0ff */
[C---:B------:R-:W-:Y:S01]  /*533b0*/  LOP3.LUT P1, RZ, R21.reuse, 0x40000, RZ, 0xc0, !PT ;  /* 0x0004000015ff7812 */ /* 0x040fe2000782c0ff */
[----:B------:R-:W4:Y:S01]  /*533c0*/  LDL.LU R140, [R1+0xcf4] ;  /* 0x000cf400018c7983 */ /* 0x000f220000300800 */
[----:B------:R-:W-:-:S09]  /*533d0*/  LOP3.LUT P2, RZ, R21, 0x80000, RZ, 0xc0, !PT ;  /* 0x0008000015ff7812 */ /* 0x000fd2000784c0ff */
[----:B------:R1:W-:Y:S01]  /*533e0*/  @P0 STG.E desc[UR8][R10.64], R252 ;  /* 0x000000fc0a000986 */ /* 0x0003e2000c101908 */
[----:B------:R-:W-:-:S04]  /*533f0*/  IMAD.WIDE R12, R143, 0x4, R4 ;  /* 0x000000048f0c7825 */ /* 0x000fc800078e0204 */
[----:B-1----:R-:W-:Y:S01]  /*53400*/  IMAD.WIDE R10, R143, 0x4, R2 ;  /* 0x000000048f0a7825 */ /* 0x002fe200078e0202 */
[----:B------:R-:W4:Y:S04]  /*53410*/  LDL.LU R252, [R1+0x904] ;  /* 0x0009040001fc7983 */ /* 0x000f280000300800 */
[----:B------:R1:W-:Y:S04]  /*53420*/  @P1 STG.E desc[UR8][R10.64], R141 ;  /* 0x0000008d0a001986 */ /* 0x0003e8000c101908 */
[----:B------:R1:W-:Y:S04]  /*53430*/  @P2 STG.E desc[UR8][R12.64], R142 ;  /* 0x0000008e0c002986 */ /* 0x0003e8000c101908 */
[----:B-1----:R-:W4:Y:S04]  /*53440*/  LDL.LU R141, [R1+0x704] ;  /* 0x00070400018d7983 */ /* 0x002f280000300800 */
[----:B------:R-:W4:Y:S01]  /*53450*/  LDL.LU R142, [R1+0x104] ;  /* 0x00010400018e7983 */ /* 0x000f220000300800 */
[----:B------:R-:W-:-:S02]  /*53460*/  LOP3.LUT P3, RZ, R21, 0x100000, RZ, 0xc0, !PT ;  /* 0x0010000015ff7812 */ /* 0x000fc4000786c0ff */
[----:B------:R-:W-:Y:S02]  /*53470*/  LOP3.LUT P4, RZ, R21, 0x200000, RZ, 0xc0, !PT ;  /* 0x0020000015ff7812 */ /* 0x000fe4000788c0ff */
[C---:B------:R-:W-:Y:S02]  /*53480*/  LOP3.LUT P5, RZ, R0.reuse, 0x8, RZ, 0xc0, !PT ;  /* 0x0000000800ff7812 */ /* 0x040fe400078ac0ff */
[----:B------:R-:W-:Y:S01]  /*53490*/  LOP3.LUT P6, RZ, R0, 0x10, RZ, 0xc0, !PT ;  /* 0x0000001000ff7812 */ /* 0x000fe200078cc0ff */
[----:B------:R-:W-:Y:S01]  /*534a0*/  IMAD.WIDE R10, R143, 0x4, R6 ;  /* 0x000000048f0a7825 */ /* 0x000fe200078e0206 */
[----:B------:R-:W-:-:S03]  /*534b0*/  LOP3.LUT P0, RZ, R21, 0x400000, RZ, 0xc0, !PT ;  /* 0x0040000015ff7812 */ /* 0x000fc6000780c0ff */
[----:B------:R-:W-:Y:S01]  /*534c0*/  IMAD.WIDE R12, R143, 0x4, R8 ;  /* 0x000000048f0c7825 */ /* 0x000fe200078e0208 */
[----:B------:R-:W-:Y:S01]  /*534d0*/  ISETP.LT.AND P1, PT, R154, R14, !P0 ;  /* 0x0000000e9a00720c */ /* 0x000fe20004721270 */
[----:B------:R-:W4:Y:S02]  /*534e0*/  LDL.LU R143, [R1+0x11ec] ;  /* 0x0011ec00018f7983 */ /* 0x000f240000300800 */
[C---:B------:R-:W-:Y:S02]  /*534f0*/  IMAD.WIDE R14, R155.reuse, 0x4, R2 ;  /* 0x000000049b0e7825 */ /* 0x040fe400078e0202 */
[----:B---3--:R1:W-:Y:S02]  /*53500*/  @P3 STG.E desc[UR8][R10.64], R149 ;  /* 0x000000950a003986 */ /* 0x0083e4000c101908 */
[C---:B-1----:R-:W-:Y:S02]  /*53510*/  IMAD.WIDE R10, R155.reuse, 0x4, R4 ;  /* 0x000000049b0a7825 */ /* 0x042fe400078e0204 */
[----:B------:R-:W3:Y:S04]  /*53520*/  LDL.LU R149, [R1+0x504] ;  /* 0x0005040001957983 */ /* 0x000ee80000300800 */
[----:B--2---:R1:W-:Y:S04]  /*53530*/  @P4 STG.E desc[UR8][R12.64], R150 ;  /* 0x000000960c004986 */ /* 0x0043e8000c101908 */
[----:B-1----:R-:W2:Y:S01]  /*53540*/  LDL.LU R150, [R1+0x304] ;  /* 0x0003040001967983 */ /* 0x002ea20000300800 */
[----:B------:R-:W-:-:S03]  /*53550*/  IMAD.WIDE R12, R155, 0x4, R6 ;  /* 0x000000049b0c7825 */ /* 0x000fc600078e0206 */
[----:B----4-:R1:W-:Y:S04]  /*53560*/  @P5 STG.E desc[UR8][R14.64], R148 ;  /* 0x000000940e005986 */ /* 0x0103e8000c101908 */
[----:B-1----:R-:W4:Y:S04]  /*53570*/  LDL.LU R148, [R1+0xaf8] ;  /* 0x000af80001947983 */ /* 0x002f280000300800 */
[----:B------:R1:W-:Y:S02]  /*53580*/  @P6 STG.E desc[UR8][R10.64], R25 ;  /* 0x000000190a006986 */ /* 0x0003e4000c101908 */
[----:B-1----:R-:W-:-:S02]  /*53590*/  IMAD.WIDE R10, R155, 0x4, R8 ;  /* 0x000000049b0a7825 */ /* 0x002fc400078e0208 */
[----:B------:R-:W4:Y:S04]  /*535a0*/  LDL.LU R155, [R1+0x11f0] ;  /* 0x0011f000019b7983 */ /* 0x000f280000300800 */
[----:B------:R-:W4:Y:S01]  /*535b0*/  LDL.LU R25, [R1+0xf58] ;  /* 0x000f580001197983 */ /* 0x000f220000300800 */
[----:B------:R-:W-:Y:S01]  /*535c0*/  VIADD R0, R22, 0x83 ;  /* 0x0000008316007836 */ /* 0x000fe20000000000 */
[----:B------:R-:W-:-:S04]  /*535d0*/  ISETP.LT.AND P0, PT, R153, UR4, !P0 ;  /* 0x0000000499007c0c */ /* 0x000fc8000c701270 */
[----:B------:R-:W-:Y:S01]  /*535e0*/  ISETP.GE.AND P2, PT, R0, UR5, PT ;  /* 0x0000000500007c0c */ /* 0x000fe2000bf46270 */
[----:B------:R1:W-:Y:S01]  /*535f0*/  @P1 STG.E desc[UR8][R12.64], R140 ;  /* 0x0000008c0c001986 */ /* 0x0003e2000c101908 */
[----:B------:R-:W-:Y:S01]  /*53600*/  IMAD.WIDE R14, R151, 0x4, R4 ;  /* 0x00000004970e7825 */ /* 0x000fe200078e0204 */
[----:B------:R-:W-:Y:S01]  /*53610*/  ULDC UR5, c[0x0][0x22c] ;  /* 0x00008b0000057ab9 */ /* 0x000fe20000000800 */
[----:B------:R-:W-:Y:S02]  /*53620*/  ISETP.LT.AND P4, PT, R23, UR4, !P2 ;  /* 0x0000000417007c0c */ /* 0x000fe4000d781270 */
[----:B------:R-:W-:-:S03]  /*53630*/  ISETP.LT.AND P5, PT, R152, UR4, !P2 ;  /* 0x0000000498007c0c */ /* 0x000fc6000d7a1270 */
[----:B------:R1:W-:Y:S02]  /*53640*/  @P0 STG.E desc[UR8][R10.64], R252 ;  /* 0x000000fc0a000986 */ /* 0x0003e4000c101908 */
[C---:B-1----:R-:W-:Y:S02]  /*53650*/  IMAD.WIDE R12, R151.reuse, 0x4, R2 ;  /* 0x00000004970c7825 */ /* 0x042fe400078e0202 */
[----:B------:R-:W4:Y:S02]  /*53660*/  LDL.LU R252, [R1+0xcf8] ;  /* 0x000cf80001fc7983 */ /* 0x000f240000300800 */
[C---:B------:R-:W-:Y:S02]  /*53670*/  IMAD.WIDE R10, R151.reuse, 0x4, R6 ;  /* 0x00000004970a7825 */ /* 0x040fe400078e0206 */
[----:B------:R1:W-:Y:S04]  /*53680*/  @P4 STG.E desc[UR8][R12.64], R141 ;  /* 0x0000008d0c004986 */ /* 0x0003e8000c101908 */
[----:B------:R1:W-:Y:S04]  /*53690*/  @P5 STG.E desc[UR8][R14.64], R142 ;  /* 0x0000008e0e005986 */ /* 0x0003e8000c101908 */
[----:B-1----:R-:W4:Y:S01]  /*536a0*/  LDL.LU R141, [R1+0x908] ;  /* 0x00090800018d7983 */ /* 0x002f220000300800 */
[----:B------:R-:W-:-:S03]  /*536b0*/  IMAD.WIDE R12, R151, 0x4, R8 ;  /* 0x00000004970c7825 */ /* 0x000fc600078e0208 */
[----:B------:R-:W4:Y:S04]  /*536c0*/  LDL.LU R142, [R1+0x708] ;  /* 0x00070800018e7983 */ /* 0x000f280000300800 */
[----:B------:R-:W4:Y:S01]  /*536d0*/  LDL.LU R151, [R1+0x108] ;  /* 0x0001080001977983 */ /* 0x000f220000300800 */
[----:B------:R-:W-:Y:S01]  /*536e0*/  VIADD R0, R22, 0x84 ;  /* 0x0000008416007836 */ /* 0x000fe20000000000 */
[----:B------:R-:W-:Y:S01]  /*536f0*/  ISETP.LT.AND P1, PT, R154, UR4, !P2 ;  /* 0x000000049a007c0c */ /* 0x000fe2000d721270 */
[----:B------:R-:W-:Y:S01]  /*53700*/  IMAD.WIDE R14, R143, 0x4, R2 ;  /* 0x000000048f0e7825 */ /* 0x000fe200078e0202 */
[----:B------:R-:W4:Y:S02]  /*53710*/  LDL.LU R140, [R1+0x11f4] ;  /* 0x0011f400018c7983 */ /* 0x000f240000300800 */
[----:B------:R-:W-:-:S02]  /*53720*/  ISETP.GE.AND P3, PT, R0, UR5, PT ;  /* 0x0000000500007c0c */ /* 0x000fc4000bf66270 */
[----:B------:R-:W-:-:S07]  /*53730*/  ISETP.LT.AND P2, PT, R153, UR4, !P2 ;  /* 0x0000000499007c0c */ /* 0x000fce000d741270 */
[----:B---3--:R1:W-:Y:S01]  /*53740*/  @P1 STG.E desc[UR8][R10.64], R149 ;  /* 0x000000950a001986 */ /* 0x0083e2000c101908 */
[----:B------:R-:W-:Y:S01]  /*53750*/  ISETP.LT.AND P0, PT, R23, UR4, !P3 ;  /* 0x0000000417007c0c */ /* 0x000fe2000df01270 */
[----:B------:R-:W-:Y:S01]  /*53760*/  VIADD R0, R22, 0x85 ;  /* 0x0000008516007836 */ /* 0x000fe20000000000 */
[----:B------:R-:W-:Y:S01]  /*53770*/  ISETP.LT.AND P5, PT, R152, UR4, !P3 ;  /* 0x0000000498007c0c */ /* 0x000fe2000dfa1270 */
[----:B------:R-:W-:Y:S01]  /*53780*/  ULDC UR5, c[0x0][0x22c] ;  /* 0x00008b0000057ab9 */ /* 0x000fe20000000800 */
[C---:B-1----:R-:W-:Y:S01]  /*53790*/  IMAD.WIDE R10, R143.reuse, 0x4, R4 ;  /* 0x000000048f0a7825 */ /* 0x042fe200078e0204 */
        /* <DEDUP_REMOVED lines=10> */
[----:B------:R-:W-:Y:S02]  /*53840*/  ISETP.LT.AND P1, PT, R154, UR4, !P3 ;  /* 0x000000049a007c0c */ /* 0x000fe4000df21270 */
[----:B------:R-:W-:Y:S02]  /*53850*/  ISETP.GE.AND P6, PT, R0, UR5, PT ;  /* 0x0000000500007c0c */ /* 0x000fe4000bfc6270 */
[----:B------:R-:W-:Y:S01]  /*53860*/  ISETP.LT.AND P3, PT, R153, UR4, !P3 ;  /* 0x0000000499007c0c */ /* 0x000fe2000df61270 */
[----:B------:R-:W-:Y:S01]  /*53870*/  IMAD.WIDE R14, R155, 0x4, R4 ;  /* 0x000000049b0e7825 */ /* 0x000fe200078e0204 */
[----:B------:R-:W-:Y:S01]  /*53880*/  ISETP.LT.AND P2, PT, R23, UR4, !P6 ;  /* 0x0000000417007c0c */ /* 0x000fe2000f741270 */
[----:B------:R-:W-:Y:S01]  /*53890*/  ULDC UR5, c[0x0][0x22c] ;  /* 0x00008b0000057ab9 */ /* 0x000fe20000000800 */
[----:B------:R-:W-:-:S05]  /*538a0*/  ISETP.LT.AND P0, PT, R152, UR4, !P6 ;  /* 0x0000000498007c0c */ /* 0x000fca000f701270 */
[----:B------:R1:W-:Y:S02]  /*538b0*/  @P1 STG.E desc[UR8][R12.64], R252 ;  /* 0x000000fc0c001986 */ /* 0x0003e4000c101908 */
[----:B-1----:R-:W-:Y:S02]  /*538c0*/  IMAD.WIDE R12, R155, 0x4, R2 ;  /* 0x000000049b0c7825 */ /* 0x002fe400078e0202 */
[----:B------:R-:W-:Y:S04]  /*538d0*/  @P3 STG.E desc[UR8][R10.64], R141 ;  /* 0x0000008d0a003986 */ /* 0x000fe8000c101908 */
[----:B------:R-:W-:Y:S04]  /*538e0*/  @P2 STG.E desc[UR8][R12.64], R142 ;  /* 0x0000008e0c002986 */ /* 0x000fe8000c101908 */
[----:B------:R-:W4:Y:S04]  /*538f0*/  LDL.LU R252, [R1+0xcfc] ;  /* 0x000cfc0001fc7983 */ /* 0x000f280000300800 */
[----:B------:R1:W-:Y:S04]  /*53900*/  @P0 STG.E desc[UR8][R14.64], R151 ;  /* 0x000000970e000986 */ /* 0x0003e8000c101908 */
[----:B-1----:R-:W4:Y:S04]  /*53910*/  LDL.LU R151, [R1+0x90c] ;  /* 0x00090c0001977983 */ /* 0x002f280000300800 */
[----:B------:R-:W4:Y:S04]  /*53920*/  LDL.LU R141, [R1+0x70c] ;  /* 0x00070c00018d7983 */ /* 0x000f280000300800 */
[----:B------:R-:W4:Y:S01]  /*53930*/  LDL.LU R142, [R1+0x10c] ;  /* 0x00010c00018e7983 */ /* 0x000f220000300800 */
[----:B------:R-:W-:Y:S01]  /*53940*/  VIADD R0, R22, 0x86 ;  /* 0x0000008616007836 */ /* 0x000fe20000000000 */
[----:B------:R-:W-:-:S04]  /*53950*/  ISETP.LT.AND P1, PT, R154, UR4, !P6 ;  /* 0x000000049a007c0c */ /* 0x000fc8000f721270 */
[----:B------:R-:W-:Y:S02]  /*53960*/  ISETP.GE.AND P4, PT, R0, UR5, PT ;  /* 0x0000000500007c0c */ /* 0x000fe4000bf86270 */
[----:B------:R-:W-:Y:S01]  /*53970*/  ISETP.LT.AND P6, PT, R153, UR4, !P6 ;  /* 0x0000000499007c0c */ /* 0x000fe2000f7c1270 */
[----:B------:R-:W-:Y:S01]  /*53980*/  IMAD.WIDE R10, R155, 0x4, R6 ;  /* 0x000000049b0a7825 */ /* 0x000fe200078e0206 */
[----:B------:R-:W-:Y:S01]  /*53990*/  ISETP.LT.AND P3, PT, R23, UR4, !P4 ;  /* 0x0000000417007c0c */ /* 0x000fe2000e761270 */
[----:B------:R-:W-:Y:S01]  /*539a0*/  ULDC UR5, c[0x0][0x22c] ;  /* 0x00008b0000057ab9 */ /* 0x000fe20000000800 */
[----:B------:R-:W-:Y:S01]  /*539b0*/  ISETP.LT.AND P2, PT, R152, UR4, !P4 ;  /* 0x0000000498007c0c */ /* 0x000fe2000e741270 */
[----:B------:R-:W-:Y:S02]  /*539c0*/  IMAD.WIDE R12, R155, 0x4, R8 ;  /* 0x000000049b0c7825 */ /* 0x000fe400078e0208 */
[----:B------:R-:W4:Y:S02]  /*539d0*/  LDL.LU R155, [R1+0x11fc] ;  /* 0x0011fc00019b7983 */ /* 0x000f240000300800 */
[----:B------:R-:W-:-:S02]  /*539e0*/  IMAD.WIDE R14, R140, 0x4, R2 ;  /* 0x000000048c0e7825 */ /* 0x000fc400078e0202 */
[----:B---3--:R1:W-:Y:S04]  /*539f0*/  @P1 STG.E desc[UR8][R10.64], R149 ;  /* 0x000000950a001986 */ /* 0x0083e8000c101908 */
[----:B-1----:R-:W3:Y:S01]  /*53a00*/  LDL.LU R149, [R1+0x50c] ;  /* 0x00050c0001957983 */ /* 0x002ee20000300800 */
[----:B------:R-:W-:-:S03]  /*53a10*/  IMAD.WIDE R10, R140, 0x4, R4 ;  /* 0x000000048c0a7825 */ /* 0x000fc600078e0204 */
[----:B--2---:R1:W-:Y:S04]  /*53a20*/  @P6 STG.E desc[UR8][R12.64], R150 ;  /* 0x000000960c006986 */ /* 0x0043e8000c101908 */
[----:B-1----:R-:W2:Y:S04]  /*53a30*/  LDL.LU R150, [R1+0x30c] ;  /* 0x00030c0001967983 */ /* 0x002ea80000300800 */
[----:B----4-:R1:W-:Y:S04]  /*53a40*/  @P3 STG.E desc[UR8][R14.64], R148 ;  /* 0x000000940e003986 */ /* 0x0103e8000c101908 */
[----:B-1----:R-:W4:Y:S04]  /*53a50*/  LDL.LU R148, [R1+0xb00] ;  /* 0x000b000001947983 */ /* 0x002f280000300800 */
[----:B------:R1:W-:Y:S04]  /*53a60*/  @P2 STG.E desc[UR8][R10.64], R25 ;  /* 0x000000190a002986 */ /* 0x0003e8000c101908 */
[----:B-1----:R-:W4:Y:S01]  /*53a70*/  LDL.LU R25, [R1+0xf60] ;  /* 0x000f600001197983 */ /* 0x002f220000300800 */
[----:B------:R-:W-:Y:S01]  /*53a80*/  VIADD R0, R22, 0x87 ;  /* 0x0000008716007836 */ /* 0x000fe20000000000 */
[----:B------:R-:W-:-:S02]  /*53a90*/  ISETP.LT.AND P1, PT, R154, UR4, !P4 ;  /* 0x000000049a007c0c */ /* 0x000fc4000e721270 */
[----:B------:R-:W-:Y:S02]  /*53aa0*/  ISETP.LT.AND P4, PT, R153, UR4, !P4 ;  /* 0x0000000499007c0c */ /* 0x000fe4000e781270 */
[----:B------:R-:W-:Y:S01]  /*53ab0*/  ISETP.GE.AND P5, PT, R0, UR5, PT ;  /* 0x0000000500007c0c */ /* 0x000fe2000bfa6270 */
[C---:B------:R-:W-:Y:S01]  /*53ac0*/  IMAD.WIDE R12, R140.reuse, 0x4, R6 ;  /* 0x000000048c0c7825 */ /* 0x040fe200078e0206 */
[----:B------:R-:W-:Y:S02]  /*53ad0*/  ULDC UR5, c[0x0][0x22c] ;  /* 0x00008b0000057ab9 */ /* 0x000fe40000000800 */
[----:B------:R-:W-:Y:S01]  /*53ae0*/  ISETP.LT.AND P3, PT, R23, UR4, !P5 ;  /* 0x0000000417007c0c */ /* 0x000fe2000ef61270 */
[----:B------:R-:W-:Y:S01]  /*53af0*/  IMAD.WIDE R10, R140, 0x4, R8 ;  /* 0x000000048c0a7825 */ /* 0x000fe200078e0208 */
[----:B------:R-:W-:-:S03]  /*53b00*/  ISETP.LT.AND P6, PT, R152, UR4, !P5 ;  /* 0x0000000498007c0c */ /* 0x000fc6000efc1270 */
[C---:B------:R-:W-:Y:S01]  /*53b10*/  IMAD.WIDE R14, R143.reuse, 0x4, R4 ;  /* 0x000000048f0e7825 */ /* 0x040fe200078e0204 */
[----:B------:R1:W-:Y:S03]  /*53b20*/  @P1 STG.E desc[UR8][R12.64], R252 ;  /* 0x000000fc0c001986 */ /* 0x0003e6000c101908 */
[----:B-1----:R-:W-:Y:S01]  /*53b30*/  IMAD.WIDE R12, R143, 0x4, R2 ;  /* 0x000000048f0c7825 */ /* 0x002fe200078e0202 */
[----:B------:R1:W-:Y:S04]  /*53b40*/  @P4 STG.E desc[UR8][R10.64], R151 ;  /* 0x000000970a004986 */ /* 0x0003e8000c101908 */
[----:B------:R1:W-:Y:S04]  /*53b50*/  @P3 STG.E desc[UR8][R12.64], R141 ;  /* 0x0000008d0c003986 */ /* 0x0003e8000c101908 */
[----:B-1----:R-:W4:Y:S04]  /*53b60*/  LDL.LU R151, [R1+0x1200] ;  /* 0x0012000001977983 */ /* 0x002f280000300800 */
[----:B------:R-:W4:Y:S04]  /*53b70*/  LDL.LU R140, [R1+0xd00] ;  /* 0x000d0000018c7983 */ /* 0x000f280000300800 */
[----:B------:R-:W4:Y:S04]  /*53b80*/  LDL.LU R252, [R1+0x910] ;  /* 0x0009100001fc7983 */ /* 0x000f280000300800 */
[----:B------:R1:W-:Y:S04]  /*53b90*/  @P6 STG.E desc[UR8][R14.64], R142 ;  /* 0x0000008e0e006986 */ /* 0x0003e8000c101908 */
[----:B------:R-:W4:Y:S04]  /*53ba0*/  LDL.LU R141, [R1+0x710] ;  /* 0x00071000018d7983 */ /* 0x000f280000300800 */
[----:B-1----:R-:W4:Y:S01]  /*53bb0*/  LDL.LU R142, [R1+0x110] ;  /* 0x00011000018e7983 */ /* 0x002f220000300800 */
        /* <DEDUP_REMOVED lines=24> */
[----:B------:R-:W-:Y:S02]  /*53d40*/  ISETP.LT.AND P1, PT, R154, UR4, !P0 ;  /* 0x000000049a007c0c */ /* 0x000fe4000c721270 */
[----:B------:R-:W-:Y:S02]  /*53d50*/  ISETP.LT.AND P0, PT, R153, UR4, !P0 ;  /* 0x0000000499007c0c */ /* 0x000fe4000c701270 */
[----:B------:R-:W-:Y:S01]  /*53d60*/  ISETP.GE.AND P2, PT, R0, UR5, PT ;  /* 0x0000000500007c0c */ /* 0x000fe2000bf46270 */
[----:B------:R-:W-:Y:S01]  /*53d70*/  VIADD R0, R22, 0x8a ;  /* 0x0000008a16007836 */ /* 0x000fe20000000000 */
[----:B------:R-:W-:-:S02]  /*53d80*/  ULDC UR5, c[0x0][0x22c] ;  /* 0x00008b0000057ab9 */ /* 0x000fc40000000800 */
[----:B------:R-:W-:Y:S02]  /*53d90*/  ISETP.LT.AND P4, PT, R23, UR4, !P2 ;  /* 0x0000000417007c0c */ /* 0x000fe4000d781270 */
[----:B------:R-:W-:Y:S01]  /*53da0*/  ISETP.LT.AND P5, PT, R152, UR4, !P2 ;  /* 0x0000000498007c0c */ /* 0x000fe2000d7a1270 */
[C---:B------:R-:W-:Y:S02]  /*53db0*/  IMAD.WIDE R14, R151.reuse, 0x4, R4 ;  /* 0x00000004970e7825 */ /* 0x040fe400078e0204 */
[----:B------:R1:W-:Y:S04]  /*53dc0*/  @P1 STG.E desc[UR8][R12.64], R140 ;  /* 0x0000008c0c001986 */ /* 0x0003e8000c101908 */
[----:B------:R1:W-:Y:S02]  /*53dd0*/  @P0 STG.E desc[UR8][R10.64], R252 ;  /* 0x000000fc0a000986 */ /* 0x0003e4000c101908 */
[----:B-1----:R-:W-:-:S02]  /*53de0*/  IMAD.WIDE R12, R151, 0x4, R2 ;  /* 0x00000004970c7825 */ /* 0x002fc400078e0202 */
[----:B------:R-:W4:Y:S04]  /*53df0*/  LDL.LU R140, [R1+0xd04] ;  /* 0x000d0400018c7983 */ /* 0x000f280000300800 */
[----:B------:R-:W4:Y:S04]  /*53e00*/  LDL.LU R252, [R1+0x914] ;  /* 0x0009140001fc7983 */ /* 0x000f280000300800 */
[----:B------:R1:W-:Y:S04]  /*53e10*/  @P4 STG.E desc[UR8][R12.64], R141 ;  /* 0x0000008d0c004986 */ /* 0x0003e8000c101908 */
[----:B------:R1:W-:Y:S04]  /*53e20*/  @P5 STG.E desc[UR8][R14.64], R142 ;  /* 0x0000008e0e005986 */ /* 0x0003e8000c101908 */
[----:B-1----:R-:W4:Y:S04]  /*53e30*/  LDL.LU R141, [R1+0x714] ;  /* 0x00071400018d7983 */ /* 0x002f280000300800 */
[----:B------:R-:W4:Y:S01]  /*53e40*/  LDL.LU R142, [R1+0x114] ;  /* 0x00011400018e7983 */ /* 0x000f220000300800 */
[----:B------:R-:W-:-:S02]  /*53e50*/  ISETP.LT.AND P1, PT, R154, UR4, !P2 ;  /* 0x000000049a007c0c */ /* 0x000fc4000d721270 */
        /* <DEDUP_REMOVED lines=25> */
[----:B------:R-:W-:Y:S01]  /*53ff0*/  IMAD.WIDE R14, R155, 0x4, R4 ;  /* 0x000000049b0e7825 */ /* 0x000fe200078e0204 */
[----:B------:R-:W-:-:S02]  /*54000*/  ULDC UR5, c[0x0][0x22c] ;  /* 0x00008b0000057ab9 */ /* 0x000fc40000000800 */
[----:B------:R-:W-:Y:S02]  /*54010*/  ISETP.LT.AND P2, PT, R23, UR4, !P6 ;  /* 0x0000000417007c0c */ /* 0x000fe4000f741270 */
[----:B------:R-:W-:-:S03]  /*54020*/  ISETP.LT.AND P0, PT, R152, UR4, !P6 ;  /* 0x0000000498007c0c */ /* 0x000fc6000f701270 */
[----:B------:R1:W-:Y:S04]  /*54030*/  @P1 STG.E desc[UR8][R12.64], R140 ;  /* 0x0000008c0c001986 */ /* 0x0003e8000c101908 */
[----:B------:R1:W-:Y:S02]  /*54040*/  @P3 STG.E desc[UR8][R10.64], R252 ;  /* 0x000000fc0a003986 */ /* 0x0003e4000c101908 */
[C---:B-1----:R-:W-:Y:S02]  /*54050*/  IMAD.WIDE R12, R155.reuse, 0x4, R2 ;  /* 0x000000049b0c7825 */ /* 0x042fe400078e0202 */
[----:B------:R-:W4:Y:S02]  /*54060*/  LDL.LU R252, [R1+0xd08] ;  /* 0x000d080001fc7983 */ /* 0x000f240000300800 */
[----:B------:R-:W-:-:S02]  /*54070*/  IMAD.WIDE R10, R155, 0x4, R6 ;  /* 0x000000049b0a7825 */ /* 0x000fc400078e0206 */
        /* <DEDUP_REMOVED lines=37> */
[----:B------:R-:W4:Y:S04]  /*542d0*/  LDL.LU R252, [R1+0xd0c] ;  /* 0x000d0c0001fc7983 */ /* 0x000f280000300800 */
[----:B------:R-:W-:Y:S04]  /*542e0*/  @P4 STG.E desc[UR8][R10.64], R141 ;  /* 0x0000008d0a004986 */ /* 0x000fe8000c101908 */
[----:B------:R-:W-:Y:S04]  /*542f0*/  @P3 STG.E desc[UR8][R12.64], R142 ;  /* 0x0000008e0c003986 */ /* 0x000fe8000c101908 */
        /* <DEDUP_REMOVED lines=42> */
[----:B------:R-:W4:Y:S01]  /*545a0*/  LDL.LU R141, [R1+0x720] ;  /* 0x00072000018d7983 */ /* 0x000f220000300800 */
[----:B------:R-:W-:-:S03]  /*545b0*/  VIADD R0, R22, 0x90 ;  /* 0x0000009016007836 */ /* 0x000fc60000000000 */
[----:B-1----:R-:W4:Y:S01]  /*545c0*/  LDL.LU R142, [R1+0x520] ;  /* 0x00052000018e7983 */ /* 0x002f220000300800 */
[----:B------:R-:W-:Y:S02]  /*545d0*/  ISETP.LT.AND P1, PT, R154, UR4, !P2 ;  /* 0x000000049a007c0c */ /* 0x000fe4000d721270 */
[----:B------:R-:W-:Y:S02]  /*545e0*/  ISETP.GE.AND P3, PT, R0, UR5, PT ;  /* 0x0000000500007c0c */ /* 0x000fe4000bf66270 */
[----:B------:R-:W-:Y:S01]  /*545f0*/  ISETP.LT.AND P2, PT, R153, UR4, !P2 ;  /* 0x0000000499007c0c */ /* 0x000fe2000d741270 */
[----:B------:R-:W-:Y:S01]  /*54600*/  IMAD.WIDE R10, R151, 0x4, R6 ;  /* 0x00000004970a7825 */ /* 0x000fe200078e0206 */
[----:B------:R-:W-:Y:S01]  /*54610*/  ISETP.LT.AND P0, PT, R23, UR4, !P3 ;  /* 0x0000000417007c0c */ /* 0x000fe2000df01270 */
[----:B------:R-:W-:Y:S01]  /*54620*/  ULDC UR5, c[0x0][0x22c] ;  /* 0x00008b0000057ab9 */ /* 0x000fe20000000800 */
[----:B------:R-:W-:Y:S01]  /*54630*/  ISETP.LT.AND P5, PT, R152, UR4, !P3 ;  /* 0x0000000498007c0c */ /* 0x000fe2000dfa1270 */
[----:B------:R-:W-:-:S02]  /*54640*/  IMAD.WIDE R12, R151, 0x4, R8 ;  /* 0x00000004970c7825 */ /* 0x000fc400078e0208 */
        /* <DEDUP_REMOVED lines=21> */
[----:B------:R-:W-:Y:S02]  /*547a0*/  ISETP.LT.AND P0, PT, R152, UR4, !P6 ;  /* 0x0000000498007c0c */ /* 0x000fe4000f701270 */
[----:B------:R-:W-:Y:S01]  /*547b0*/  ISETP.GE.AND P4, PT, R0, UR5, PT ;  /* 0x0000000500007c0c */ /* 0x000fe2000bf86270 */
[C---:B------:R-:W-:Y:S01]  /*547c0*/  IMAD.WIDE R14, R155.reuse, 0x4, R4 ;  /* 0x000000049b0e7825 */ /* 0x040fe200078e0204 */
[----:B------:R-:W-:Y:S01]  /*547d0*/  ULDC UR5, c[0x0][0x22c] ;  /* 0x00008b0000057ab9 */ /* 0x000fe20000000800 */
        /* <DEDUP_REMOVED lines=10> */
[----:B------:R-:W-:Y:S02]  /*54880*/  ISETP.LT.AND P6, PT, R153, UR4, !P6 ;  /* 0x0000000499007c0c */ /* 0x000fe4000f7c1270 */
[----:B------:R-:W-:Y:S02]  /*54890*/  ISETP.LT.AND P3, PT, R23, UR4, !P4 ;  /* 0x0000000417007c0c */ /* 0x000fe4000e761270 */
[----:B------:R-:W-:Y:S01]  /*548a0*/  ISETP.LT.AND P2, PT, R152, UR4, !P4 ;  /* 0x0000000498007c0c */ /* 0x000fe2000e741270 */
[----:B------:R-:W-:-:S04]  /*548b0*/  IMAD.WIDE R10, R155, 0x4, R6 ;  /* 0x000000049b0a7825 */ /* 0x000fc800078e0206 */
[----:B------:R-:W-:Y:S02]  /*548c0*/  IMAD.WIDE R12, R155, 0x4, R8 ;  /* 0x000000049b0c7825 */ /* 0x000fe400078e0208 */
        /* <DEDUP_REMOVED lines=21> */
[----:B------:R-:W-:Y:S01]  /*54a20*/  ISETP.LT.AND P6, PT, R152, UR4, !P5 ;  /* 0x0000000498007c0c */ /* 0x000fe2000efc1270 */
[----:B------:R-:W-:-:S05]  /*54a30*/  VIADD R0, R22, 0x94 ;  /* 0x0000009416007836 */ /* 0x000fca0000000000 */
[----:B------:R-:W-:Y:S01]  /*54a40*/  ISETP.GE.AND P0, PT, R0, UR5, PT ;  /* 0x0000000500007c0c */ /* 0x000fe2000bf06270 */
[----:B------:R1:W-:Y:S01]  /*54a50*/  @P1 STG.E desc[UR8][R12.64], R140 ;  /* 0x0000008c0c001986 */ /* 0x0003e2000c101908 */
[----:B------:R-:W-:Y:S01]  /*54a60*/  VIADD R0, R22, 0x95 ;  /* 0x0000009516007836 */ /* 0x000fe20000000000 */
[----:B------:R-:W-:Y:S02]  /*54a70*/  ULDC UR5, c[0x0][0x22c] ;  /* 0x00008b0000057ab9 */ /* 0x000fe40000000800 */
        /* <DEDUP_REMOVED lines=10> */
[----:B------:R-:W-:Y:S02]  /*54b20*/  ISETP.LT.AND P1, PT, R154, UR4, !P5 ;  /* 0x000000049a007c0c */ /* 0x000fe4000ef21270 */
[----:B------:R-:W-:Y:S02]  /*54b30*/  ISETP.LT.AND P5, PT, R153, UR4, !P5 ;  /* 0x0000000499007c0c */ /* 0x000fe4000efa1270 */
[----:B------:R-:W-:Y:S01]  /*54b40*/  ISETP.LT.AND P4, PT, R23, UR4, !P0 ;  /* 0x0000000417007c0c */ /* 0x000fe2000c781270 */
[C---:B------:R-:W-:Y:S01]  /*54b50*/  IMAD.WIDE R14, R155.reuse, 0x4, R2 ;  /* 0x000000049b0e7825 */ /* 0x040fe200078e0202 */
[----:B------:R-:W-:Y:S01]  /*54b60*/  ISETP.LT.AND P6, PT, R152, UR4, !P0 ;  /* 0x0000000498007c0c */ /* 0x000fe2000c7c1270 */
[----:B------:R-:W4:Y:S06]  /*54b70*/  LDL.LU R140, [R1+0x1234] ;  /* 0x00123400018c7983 */ /* 0x000f2c0000300800 */
[----:B---3--:R1:W-:Y:S02]  /*54b80*/  @P1 STG.E desc[UR8][R10.64], R149 ;  /* 0x000000950a001986 */ /* 0x0083e4000c101908 */
[----:B-1----:R-:W-:-:S02]  /*54b90*/  IMAD.WIDE R10, R155, 0x4, R4 ;  /* 0x000000049b0a7825 */ /* 0x002fc400078e0204 */
        /* <DEDUP_REMOVED lines=16> */
[----:B------:R-:W-:Y:S01]  /*54ca0*/  ISETP.LT.AND P5, PT, R152, UR4, !P2 ;  /* 0x0000000498007c0c */ /* 0x000fe2000d7a1270 */
[----:B------:R-:W-:-:S05]  /*54cb0*/  VIADD R0, R22, 0x96 ;  /* 0x0000009616007836 */ /* 0x000fca0000000000 */
[----:B------:R-:W-:Y:S01]  /*54cc0*/  ISETP.GE.AND P3, PT, R0, UR5, PT ;  /* 0x0000000500007c0c */ /* 0x000fe2000bf66270 */
[----:B------:R1:W-:Y:S01]  /*54cd0*/  @P1 STG.E desc[UR8][R12.64], R252 ;  /* 0x000000fc0c001986 */ /* 0x0003e2000c101908 */
[----:B------:R-:W-:Y:S01]  /*54ce0*/  VIADD R0, R22, 0x97 ;  /* 0x0000009716007836 */ /* 0x000fe20000000000 */
[----:B------:R-:W-:Y:S01]  /*54cf0*/  ULDC UR5, c[0x0][0x22c] ;  /* 0x00008b0000057ab9 */ /* 0x000fe20000000800 */
[----:B-1----:R-:W-:Y:S01]  /*54d00*/  IMAD.WIDE R12, R151, 0x4, R2 ;  /* 0x00000004970c7825 */ /* 0x002fe200078e0202 */
[----:B------:R-:W4:Y:S04]  /*54d10*/  LDL.LU R252, [R1+0xf7c] ;  /* 0x000f7c0001fc7983 */ /* 0x000f280000300800 */
[----:B------:R-:W-:Y:S04]  /*54d20*/  @P0 STG.E desc[UR8][R10.64], R141 ;  /* 0x0000008d0a000986 */ /* 0x000fe8000c101908 */
[----:B------:R-:W-:Y:S04]  /*54d30*/  @P4 STG.E desc[UR8][R12.64], R142 ;  /* 0x0000008e0c004986 */ /* 0x000fe8000c101908 */
[----:B------:R1:W-:Y:S04]  /*54d40*/  @P5 STG.E desc[UR8][R14.64], R143 ;  /* 0x0000008f0e005986 */ /* 0x0003e8000c101908 */
[----:B-1----:R-:W4:Y:S04]  /*54d50*/  LDL.LU R143, [R1+0xb1c] ;  /* 0x000b1c00018f7983 */ /* 0x002f280000300800 */
[----:B------:R-:W4:Y:S04]  /*54d60*/  LDL.LU R141, [R1+0x72c] ;  /* 0x00072c00018d7983 */ /* 0x000f280000300800 */
        /* <DEDUP_REMOVED lines=26> */
[----:B------:R-:W-:-:S04]  /*54f10*/  IMAD.WIDE R14, R155, 0x4, R4 ;  /* 0x000000049b0e7825 */ /* 0x000fc800078e0204 */
[----:B------:R-:W-:-:S05]  /*54f20*/  VIADD R0, R22, 0x98 ;  /* 0x0000009816007836 */ /* 0x000fca0000000000 */
[----:B------:R-:W-:Y:S01]  /*54f30*/  ISETP.GE.AND P4, PT, R0, UR5, PT ;  /* 0x0000000500007c0c */ /* 0x000fe2000bf86270 */
[----:B------:R1:W-:Y:S01]  /*54f40*/  @P1 STG.E desc[UR8][R12.64], R252 ;  /* 0x000000fc0c001986 */ /* 0x0003e2000c101908 */
[----:B------:R-:W-:Y:S01]  /*54f50*/  VIADD R0, R22, 0x99 ;  /* 0x0000009916007836 */ /* 0x000fe20000000000 */
[----:B------:R-:W-:Y:S01]  /*54f60*/  ULDC UR5, c[0x0][0x22c] ;  /* 0x00008b0000057ab9 */ /* 0x000fe20000000800 */
        /* <DEDUP_REMOVED lines=168> */
[----:B------:R-:W-:-:S03]  /*559f0*/  ISETP.LT.AND P1, PT, R154, UR4, !P5 ;  /* 0x000000049a007c0c */ /* 0x000fc6000ef21270 */
[----:B-1----:R-:W4:Y:S01]  /*55a00*/  LDL.LU R142, [R1+0x540] ;  /* 0x00054000018e7983 */ /* 0x002f220000300800 */
        /* <DEDUP_REMOVED lines=83> */
[----:B------:R-:W-:Y:S02]  /*55f40*/  ISETP.LT.AND P3, PT, R23, UR4, !P4 ;  /* 0x0000000417007c0c */ /* 0x000fe4000e761270 */
[----:B------:R-:W-:Y:S01]  /*55f50*/  ISETP.LT.AND P2, PT, R152, UR4, !P4 ;  /* 0x0000000498007c0c */ /* 0x000fe2000e741270 */
[C---:B------:R-:W-:Y:S01]  /*55f60*/  IMAD.WIDE R14, R151.reuse, 0x4, R2 ;  /* 0x00000004970e7825 */ /* 0x040fe200078e0202 */
[----:B------:R-:W4:Y:S05]  /*55f70*/  LDL.LU R140, [R1+0x1278] ;  /* 0x00127800018c7983 */ /* 0x000f2a0000300800 */
        /* <DEDUP_REMOVED lines=28> */
[----:B------:R1:W-:Y:S01]  /*56140*/  @P6 STG.E desc[UR8][R14.64], R155 ;  /* 0x0000009b0e006986 */ /* 0x0003e2000c101908 */
[----:B------:R-:W-:-:S03]  /*56150*/  ISETP.LT.AND P1, PT, R154, UR4, !P5 ;  /* 0x000000049a007c0c */ /* 0x000fc6000ef21270 */
[----:B-1----:R-:W4:Y:S04]  /*56160*/  LDL.LU R155, [R1+0x93c] ;  /* 0x00093c00019b7983 */ /* 0x002f280000300800 */
[----:B------:R-:W4:Y:S04]  /*56170*/  LDL.LU R141, [R1+0x74c] ;  /* 0x00074c00018d7983 */ /* 0x000f280000300800 */
[----:B------:R-:W4:Y:S01]  /*56180*/  LDL.LU R142, [R1+0x54c] ;  /* 0x00054c00018e7983 */ /* 0x000f220000300800 */
[----:B------:R-:W-:Y:S02]  /*56190*/  ISETP.LT.AND P5, PT, R153, UR4, !P5 ;  /* 0x0000000499007c0c */ /* 0x000fe4000efa1270 */
[----:B------:R-:W-:-:S02]  /*561a0*/  ISETP.LT.AND P4, PT, R23, UR4, !P0 ;  /* 0x0000000417007c0c */ /* 0x000fc4000c781270 */
        /* <DEDUP_REMOVED lines=26> */
[----:B------:R-:W-:Y:S01]  /*56350*/  ISETP.LT.AND P1, PT, R154, UR4, !P2 ;  /* 0x000000049a007c0c */ /* 0x000fe2000d721270 */
        /* <DEDUP_REMOVED lines=46> */
[----:B------:R1:W-:Y:S01]  /*56640*/  @P0 STG.E desc[UR8][R14.64], R142 ;  /* 0x0000008e0e000986 */ /* 0x0003e2000c101908 */
[----:B------:R-:W-:-:S03]  /*56650*/  ISETP.LT.AND P1, PT, R154, UR4, !P6 ;  /* 0x000000049a007c0c */ /* 0x000fc6000f721270 */
[----:B-1----:R-:W4:Y:S04]  /*56660*/  LDL.LU R141, [R1+0x754] ;  /* 0x00075400018d7983 */ /* 0x002f280000300800 */
[----:B------:R-:W4:Y:S01]  /*56670*/  LDL.LU R142, [R1+0x554] ;  /* 0x00055400018e7983 */ /* 0x000f220000300800 */
        /* <DEDUP_REMOVED lines=37> */
[----:B------:R1:W-:Y:S01]  /*568d0*/  @P6 STG.E desc[UR8][R14.64], R142 ;  /* 0x0000008e0e006986 */ /* 0x0003e2000c101908 */
[----:B------:R-:W-:-:S03]  /*568e0*/  ISETP.LT.AND P1, PT, R154, UR4, !P5 ;  /* 0x000000049a007c0c */ /* 0x000fc6000ef21270 */
[----:B-1----:R-:W4:Y:S01]  /*568f0*/  LDL.LU R141, [R1+0x948] ;  /* 0x00094800018d7983 */ /* 0x002f220000300800 */
[----:B------:R-:W-:-:S03]  /*56900*/  IMAD.WIDE R12, R143, 0x4, R8 ;  /* 0x000000048f0c7825 */ /* 0x000fc600078e0208 */
[----:B------:R-:W4:Y:S04]  /*56910*/  LDL.LU R142, [R1+0x758] ;  /* 0x00075800018e7983 */ /* 0x000f280000300800 */
[----:B------:R-:W4:Y:S01]  /*56920*/  LDL.LU R143, [R1+0x558] ;  /* 0x00055800018f7983 */ /* 0x000f220000300800 */
[----:B------:R-:W-:Y:S02]  /*56930*/  ISETP.LT.AND P5, PT, R153, UR4, !P5 ;  /* 0x0000000499007c0c */ /* 0x000fe4000efa1270 */
[----:B------:R-:W-:Y:S01]  /*56940*/  ISETP.LT.AND P4, PT, R23, UR4, !P0 ;  /* 0x0000000417007c0c */ /* 0x000fe2000c781270 */
[C---:B------:R-:W-:Y:S01]  /*56950*/  IMAD.WIDE R14, R155.reuse, 0x4, R2 ;  /* 0x000000049b0e7825 */ /* 0x040fe200078e0202 */
[----:B------:R-:W-:Y:S01]  /*56960*/  ISETP.LT.AND P6, PT, R152, UR4, !P0 ;  /* 0x0000000498007c0c */ /* 0x000fe2000c7c1270 */
[----:B------:R-:W4:Y:S04]  /*56970*/  LDL.LU R140, [R1+0x1298] ;  /* 0x00129800018c7983 */ /* 0x000f280000300800 */
        /* <DEDUP_REMOVED lines=31> */
[----:B------:R-:W4:Y:S01]  /*56b70*/  LDL.LU R141, [R1+0x75c] ;  /* 0x00075c00018d7983 */ /* 0x000f220000300800 */
[----:B------:R-:W-:-:S03]  /*56b80*/  ISETP.LT.AND P2, PT, R153, UR4, !P2 ;  /* 0x0000000499007c0c */ /* 0x000fc6000d741270 */
[----:B------:R-:W4:Y:S01]  /*56b90*/  LDL.LU R142, [R1+0x55c] ;  /* 0x00055c00018e7983 */ /* 0x000f220000300800 */
        /* <DEDUP_REMOVED lines=38> */
[----:B------:R-:W-:-:S02]  /*56e00*/  ISETP.LT.AND P6, PT, R153, UR4, !P6 ;  /* 0x0000000499007c0c */ /* 0x000fc4000f7c1270 */
[----:B------:R-:W-:Y:S01]  /*56e10*/  ISETP.LT.AND P3, PT, R23, UR4, !P4 ;  /* 0x0000000417007c0c */ /* 0x000fe2000e761270 */
[----:B-1----:R-:W4:Y:S01]  /*56e20*/  LDL.LU R142, [R1+0x560] ;  /* 0x00056000018e7983 */ /* 0x002f220000300800 */
[----:B------:R-:W-:Y:S01]  /*56e30*/  ISETP.LT.AND P2, PT, R152, UR4, !P4 ;  /* 0x0000000498007c0c */ /* 0x000fe2000e741270 */
[----:B------:R-:W-:-:S04]  /*56e40*/  IMAD.WIDE R10, R155, 0x4, R6 ;  /* 0x000000049b0a7825 */ /* 0x000fc800078e0206 */
[----:B------:R-:W-:Y:S01]  /*56e50*/  IMAD.WIDE R12, R155, 0x4, R8 ;  /* 0x000000049b0c7825 */ /* 0x000fe200078e0208 */
[----:B---3--:R1:W-:Y:S03]  /*56e60*/  @P1 STG.E desc[UR8][R10.64], R149 ;  /* 0x000000950a001986 */ /* 0x0083e6000c101908 */
[C---:B------:R-:W-:Y:S01]  /*56e70*/  IMAD.WIDE R14, R151.reuse, 0x4, R2 ;  /* 0x00000004970e7825 */ /* 0x040fe200078e0202 */
[----:B--2---:R2:W-:Y:S03]  /*56e80*/  @P6 STG.E desc[UR8][R12.64], R150 ;  /* 0x000000960c006986 */ /* 0x0045e6000c101908 */
[C---:B-1----:R-:W-:Y:S01]  /*56e90*/  IMAD.WIDE R10, R151.reuse, 0x4, R4 ;  /* 0x00000004970a7825 */ /* 0x042fe200078e0204 */
[----:B------:R-:W3:Y:S04]  /*56ea0*/  LDL.LU R149, [R1+0x12a8] ;  /* 0x0012a80001957983 */ /* 0x000ee80000300800 */
[----:B------:R-:W3:Y:S01]  /*56eb0*/  LDL.LU R155, [R1+0x360] ;  /* 0x00036000019b7983 */ /* 0x000ee20000300800 */
[----:B--2---:R-:W-:-:S03]  /*56ec0*/  IMAD.WIDE R12, R151, 0x4, R6 ;  /* 0x00000004970c7825 */ /* 0x004fc600078e0206 */
[----:B------:R-:W2:Y:S04]  /*56ed0*/  LDL.LU R150, [R1+0x160] ;  /* 0x0001600001967983 */ /* 0x000ea80000300800 */
        /* <DEDUP_REMOVED lines=20> */
[----:B------:R-:W4:Y:S01]  /*57020*/  LDL.LU R252, [R1+0x954] ;  /* 0x0009540001fc7983 */ /* 0x000f220000300800 */
[----:B------:R-:W-:-:S03]  /*57030*/  ISETP.LT.AND P1, PT, R154, UR4, !P5 ;  /* 0x000000049a007c0c */ /* 0x000fc6000ef21270 */
[----:B------:R1:W-:Y:S04]  /*57040*/  @P3 STG.E desc[UR8][R12.64], R141 ;  /* 0x0000008d0c003986 */ /* 0x0003e8000c101908 */
[----:B------:R1:W-:Y:S01]  /*57050*/  @P6 STG.E desc[UR8][R14.64], R142 ;  /* 0x0000008e0e006986 */ /* 0x0003e2000c101908 */
[----:B------:R-:W-:-:S03]  /*57060*/  ISETP.LT.AND P5, PT, R153, UR4, !P5 ;  /* 0x0000000499007c0c */ /* 0x000fc6000efa1270 */
[----:B-1----:R-:W4:Y:S04]  /*57070*/  LDL.LU R141, [R1+0x764] ;  /* 0x00076400018d7983 */ /* 0x002f280000300800 */
[----:B------:R-:W4:Y:S01]  /*57080*/  LDL.LU R142, [R1+0x564] ;  /* 0x00056400018e7983 */ /* 0x000f220000300800 */
[----:B------:R-:W-:Y:S02]  /*57090*/  ISETP.LT.AND P4, PT, R23, UR4, !P0 ;  /* 0x0000000417007c0c */ /* 0x000fe4000c781270 */
[----:B------:R-:W-:Y:S01]  /*570a0*/  ISETP.LT.AND P6, PT, R152, UR4, !P0 ;  /* 0x0000000498007c0c */ /* 0x000fe2000c7c1270 */
[----:B------:R-:W-:-:S04]  /*570b0*/  IMAD.WIDE R10, R143, 0x4, R6 ;  /* 0x000000048f0a7825 */ /* 0x000fc800078e0206 */
[----:B------:R-:W-:Y:S01]  /*570c0*/  IMAD.WIDE R12, R143, 0x4, R8 ;  /* 0x000000048f0c7825 */ /* 0x000fe200078e0208 */
[----:B---3--:R1:W-:Y:S03]  /*570d0*/  @P1 STG.E desc[UR8][R10.64], R155 ;  /* 0x0000009b0a001986 */ /* 0x0083e6000c101908 */
[C---:B------:R-:W-:Y:S01]  /*570e0*/  IMAD.WIDE R14, R149.reuse, 0x4, R2 ;  /* 0x00000004950e7825 */ /* 0x040fe200078e0202 */
[----:B------:R-:W3:Y:S04]  /*570f0*/  LDL.LU R143, [R1+0x12b0] ;  /* 0x0012b000018f7983 */ /* 0x000ee80000300800 */
[----:B--2---:R2:W-:Y:S01]  /*57100*/  @P5 STG.E desc[UR8][R12.64], R150 ;  /* 0x000000960c005986 */ /* 0x0045e2000c101908 */
[----:B-1----:R-:W-:-:S03]  /*57110*/  IMAD.WIDE R10, R149, 0x4, R4 ;  /* 0x00000004950a7825 */ /* 0x002fc600078e0204 */
[----:B------:R-:W3:Y:S04]  /*57120*/  LDL.LU R155, [R1+0x364] ;  /* 0x00036400019b7983 */ /* 0x000ee80000300800 */
[----:B----4-:R1:W-:Y:S04]  /*57130*/  @P4 STG.E desc[UR8][R14.64], R148 ;  /* 0x000000940e004986 */ /* 0x0103e8000c101908 */
[----:B--2---:R-:W2:Y:S01]  /*57140*/  LDL.LU R150, [R1+0x164] ;  /* 0x0001640001967983 */ /* 0x004ea20000300800 */
[----:B------:R-:W-:-:S03]  /*57150*/  IMAD.WIDE R12, R149, 0x4, R6 ;  /* 0x00000004950c7825 */ /* 0x000fc600078e0206 */
[----:B-1----:R-:W4:Y:S04]  /*57160*/  LDL.LU R148, [R1+0xb58] ;  /* 0x000b580001947983 */ /* 0x002f280000300800 */
[----:B------:R1:W-:Y:S02]  /*57170*/  @P6 STG.E desc[UR8][R10.64], R25 ;  /* 0x000000190a006986 */ /* 0x0003e4000c101908 */
[----:B-1----:R-:W-:Y:S02]  /*57180*/  IMAD.WIDE R10, R149, 0x4, R8 ;  /* 0x00000004950a7825 */ /* 0x002fe400078e0208 */
[----:B------:R-:W4:Y:S04]  /*57190*/  LDL.LU R149, [R1+0x12b4] ;  /* 0x0012b40001957983 */ /* 0x000f280000300800 */
[----:B------:R-:W4:Y:S01]  /*571a0*/  LDL.LU R25, [R1+0xfc8] ;  /* 0x000fc80001197983 */ /* 0x000f220000300800 */
[----:B------:R-:W-:Y:S01]  /*571b0*/  VIADD R0, R22, 0xb3 ;  /* 0x000000b316007836 */ /* 0x000fe20000000000 */
[----:B------:R-:W-:-:S02]  /*571c0*/  ISETP.LT.AND P1, PT, R154, UR4, !P0 ;  /* 0x000000049a007c0c */ /* 0x000fc4000c721270 */
[----:B------:R-:W-:Y:S02]  /*571d0*/  ISETP.LT.AND P0, PT, R153, UR4, !P0 ;  /* 0x0000000499007c0c */ /* 0x000fe4000c701270 */
[----:B------:R-:W-:Y:S01]  /*571e0*/  ISETP.GE.AND P2, PT, R0, UR5, PT ;  /* 0x0000000500007c0c */ /* 0x000fe2000bf46270 */
[----:B------:R-:W-:Y:S01]  /*571f0*/  IMAD.WIDE R14, R151, 0x4, R4 ;  /* 0x00000004970e7825 */ /* 0x000fe200078e0204 */
[----:B------:R-:W-:Y:S02]  /*57200*/  ULDC UR5, c[0x0][0x22c] ;  /* 0x00008b0000057ab9 */ /* 0x000fe40000000800 */
        /* <DEDUP_REMOVED lines=13> */
[----:B------:R-:W-:Y:S02]  /*572e0*/  ISETP.LT.AND P1, PT, R154, UR4, !P2 ;  /* 0x000000049a007c0c */ /* 0x000fe4000d721270 */
[----:B------:R-:W-:Y:S01]  /*572f0*/  ISETP.LT.AND P2, PT, R153, UR4, !P2 ;  /* 0x0000000499007c0c */ /* 0x000fe2000d741270 */
[----:B-1----:R-:W4:Y:S01]  /*57300*/  LDL.LU R141, [R1+0x958] ;  /* 0x00095800018d7983 */ /* 0x002f220000300800 */
[----:B------:R-:W-:-:S03]  /*57310*/  IMAD.WIDE R12, R151, 0x4, R8 ;  /* 0x00000004970c7825 */ /* 0x000fc600078e0208 */
[----:B------:R-:W4:Y:S04]  /*57320*/  LDL.LU R142, [R1+0x768] ;  /* 0x00076800018e7983 */ /* 0x000f280000300800 */
[----:B------:R-:W4:Y:S01]  /*57330*/  LDL.LU R151, [R1+0x568] ;  /* 0x0005680001977983 */ /* 0x000f220000300800 */
[----:B------:R-:W-:Y:S02]  /*57340*/  ISETP.LT.AND P0, PT, R23, UR4, !P3 ;  /* 0x0000000417007c0c */ /* 0x000fe4000df01270 */
[----:B------:R-:W-:Y:S01]  /*57350*/  ISETP.LT.AND P5, PT, R152, UR4, !P3 ;  /* 0x0000000498007c0c */ /* 0x000fe2000dfa1270 */
[C---:B---3--:R-:W-:Y:S01]  /*57360*/  IMAD.WIDE R14, R143.reuse, 0x4, R2 ;  /* 0x000000048f0e7825 */ /* 0x048fe200078e0202 */
[----:B------:R-:W3:Y:S04]  /*57370*/  LDL.LU R140, [R1+0x12b8] ;  /* 0x0012b800018c7983 */ /* 0x000ee80000300800 */
[----:B------:R1:W-:Y:S04]  /*57380*/  @P1 STG.E desc[UR8][R10.64], R155 ;  /* 0x0000009b0a001986 */ /* 0x0003e8000c101908 */
[----:B--2---:R2:W-:Y:S04]  /*57390*/  @P2 STG.E desc[UR8][R12.64], R150 ;  /* 0x000000960c002986 */ /* 0x0045e8000c101908 */
[----:B-1----:R-:W3:Y:S01]  /*573a0*/  LDL.LU R155, [R1+0x368] ;  /* 0x00036800019b7983 */ /* 0x002ee20000300800 */
[----:B------:R-:W-:-:S03]  /*573b0*/  IMAD.WIDE R10, R143, 0x4, R4 ;  /* 0x000000048f0a7825 */ /* 0x000fc600078e0204 */
        /* <DEDUP_REMOVED lines=18> */
[----:B------:R-:W-:Y:S01]  /*574e0*/  ISETP.LT.AND P1, PT, R154, UR4, !P6 ;  /* 0x000000049a007c0c */ /* 0x000fe2000f721270 */
[----:B------:R-:W-:Y:S01]  /*574f0*/  VIADD R0, R22, 0xb7 ;  /* 0x000000b716007836 */ /* 0x000fe20000000000 */
[----:B------:R-:W-:Y:S01]  /*57500*/  ULDC UR5, c[0x0][0x22c] ;  /* 0x00008b0000057ab9 */ /* 0x000fe20000000800 */
[----:B-1----:R-:W-:Y:S01]  /*57510*/  IMAD.WIDE R12, R149, 0x4, R2 ;  /* 0x00000004950c7825 */ /* 0x002fe200078e0202 */
[----:B------:R-:W4:Y:S04]  /*57520*/  LDL.LU R252, [R1+0xd5c] ;  /* 0x000d5c0001fc7983 */ /* 0x000f280000300800 */
[----:B------:R-:W-:Y:S04]  /*57530*/  @P3 STG.E desc[UR8][R10.64], R141 ;  /* 0x0000008d0a003986 */ /* 0x000fe8000c101908 */
[----:B------:R-:W-:Y:S04]  /*57540*/  @P2 STG.E desc[UR8][R12.64], R142 ;  /* 0x0000008e0c002986 */ /* 0x000fe8000c101908 */
[----:B------:R1:W-:Y:S01]  /*57550*/  @P0 STG.E desc[UR8][R14.64], R151 ;  /* 0x000000970e000986 */ /* 0x0003e2000c101908 */
[----:B------:R-:W-:-:S02]  /*57560*/  ISETP.LT.AND P6, PT, R153, UR4, !P6 ;  /* 0x0000000499007c0c */ /* 0x000fc4000f7c1270 */
[----:B------:R-:W-:Y:S01]  /*57570*/  ISETP.LT.AND P3, PT, R23, UR4, !P4 ;  /* 0x0000000417007c0c */ /* 0x000fe2000e761270 */
[----:B-1----:R-:W4:Y:S01]  /*57580*/  LDL.LU R151, [R1+0x95c] ;  /* 0x00095c0001977983 */ /* 0x002f220000300800 */
[----:B------:R-:W-:-:S03]  /*57590*/  IMAD.WIDE R10, R149, 0x4, R6 ;  /* 0x00000004950a7825 */ /* 0x000fc600078e0206 */
[----:B------:R-:W4:Y:S01]  /*575a0*/  LDL.LU R141, [R1+0x76c] ;  /* 0x00076c00018d7983 */ /* 0x000f220000300800 */
[----:B------:R-:W-:-:S03]  /*575b0*/  ISETP.LT.AND P2, PT, R152, UR4, !P4 ;  /* 0x0000000498007c0c */ /* 0x000fc6000e741270 */
[----:B------:R-:W4:Y:S01]  /*575c0*/  LDL.LU R142, [R1+0x56c] ;  /* 0x00056c00018e7983 */ /* 0x000f220000300800 */
[----:B------:R-:W-:-:S04]  /*575d0*/  IMAD.WIDE R12, R149, 0x4, R8 ;  /* 0x00000004950c7825 */ /* 0x000fc800078e0208 */
[C---:B---3--:R-:W-:Y:S01]  /*575e0*/  IMAD.WIDE R14, R140.reuse, 0x4, R2 ;  /* 0x000000048c0e7825 */ /* 0x048fe200078e0202 */
[----:B------:R1:W-:Y:S04]  /*575f0*/  @P1 STG.E desc[UR8][R10.64], R155 ;  /* 0x0000009b0a001986 */ /* 0x0003e8000c101908 */
[----:B--2---:R-:W-:Y:S04]  /*57600*/  @P6 STG.E desc[UR8][R12.64], R150 ;  /* 0x000000960c006986 */ /* 0x004fe8000c101908 */
[----:B------:R-:W2:Y:S04]  /*57610*/  LDL.LU R149, [R1+0x12c0] ;  /* 0x0012c00001957983 */ /* 0x000ea80000300800 */
[----:B----4-:R3:W-:Y:S01]  /*57620*/  @P3 STG.E desc[UR8][R14.64], R148 ;  /* 0x000000940e003986 */ /* 0x0107e2000c101908 */
[----:B-1----:R-:W-:-:S03]  /*57630*/  IMAD.WIDE R10, R140, 0x4, R4 ;  /* 0x000000048c0a7825 */ /* 0x002fc600078e0204 */
[----:B---3--:R-:W3:Y:S04]  /*57640*/  LDL.LU R148, [R1+0x36c] ;  /* 0x00036c0001947983 */ /* 0x008ee80000300800 */
[----:B------:R-:W4:Y:S04]  /*57650*/  LDL.LU R155, [R1+0x16c] ;  /* 0x00016c00019b7983 */ /* 0x000f280000300800 */
[----:B------:R-:W4:Y:S04]  /*57660*/  LDL.LU R150, [R1+0xb60] ;  /* 0x000b600001967983 */ /* 0x000f280000300800 */
        /* <DEDUP_REMOVED lines=10> */
[----:B------:R-:W-:Y:S02]  /*57710*/  VIADD R0, R22, 0xb8 ;  /* 0x000000b816007836 */ /* 0x000fe40000000000 */
[----:B------:R-:W-:-:S03]  /*57720*/  IMAD.WIDE R14, R143, 0x4, R4 ;  /* 0x000000048f0e7825 */ /* 0x000fc600078e0204 */
[----:B------:R-:W-:Y:S01]  /*57730*/  ISETP.GE.AND P0, PT, R0, UR5, PT ;  /* 0x0000000500007c0c */ /* 0x000fe2000bf06270 */
[----:B------:R1:W-:Y:S01]  /*57740*/  @P1 STG.E desc[UR8][R12.64], R252 ;  /* 0x000000fc0c001986 */ /* 0x0003e2000c101908 */
[----:B------:R-:W-:Y:S01]  /*57750*/  ISETP.LT.AND P1, PT, R154, UR4, !P5 ;  /* 0x000000049a007c0c */ /* 0x000fe2000ef21270 */
[----:B------:R-:W-:Y:S01]  /*57760*/  VIADD R0, R22, 0xb9 ;  /* 0x000000b916007836 */ /* 0x000fe20000000000 */
[----:B------:R-:W-:Y:S01]  /*57770*/  ISETP.LT.AND P5, PT, R153, UR4, !P5 ;  /* 0x0000000499007c0c */ /* 0x000fe2000efa1270 */
[----:B------:R-:W-:Y:S01]  /*57780*/  ULDC UR5, c[0x0][0x22c] ;  /* 0x00008b0000057ab9 */ /* 0x000fe20000000800 */
[----:B-1----:R-:W-:Y:S01]  /*57790*/  IMAD.WIDE R12, R143, 0x4, R2 ;  /* 0x000000048f0c7825 */ /* 0x002fe200078e0202 */
[----:B------:R1:W-:Y:S01]  /*577a0*/  @P4 STG.E desc[UR8][R10.64], R151 ;  /* 0x000000970a004986 */ /* 0x0003e2000c101908 */
[----:B------:R-:W-:-:S03]  /*577b0*/  ISETP.LT.AND P4, PT, R23, UR4, !P0 ;  /* 0x0000000417007c0c */ /* 0x000fc6000c781270 */
[----:B------:R2:W-:Y:S04]  /*577c0*/  @P3 STG.E desc[UR8][R12.64], R141 ;  /* 0x0000008d0c003986 */ /* 0x0005e8000c101908 */
[----:B-1----:R-:W4:Y:S04]  /*577d0*/  LDL.LU R151, [R1+0x12c4] ;  /* 0x0012c40001977983 */ /* 0x002f280000300800 */
[----:B------:R-:W4:Y:S04]  /*577e0*/  LDL.LU R140, [R1+0xd60] ;  /* 0x000d6000018c7983 */ /* 0x000f280000300800 */
[----:B------:R-:W4:Y:S04]  /*577f0*/  LDL.LU R252, [R1+0x960] ;  /* 0x0009600001fc7983 */ /* 0x000f280000300800 */
[----:B------:R1:W-:Y:S01]  /*57800*/  @P6 STG.E desc[UR8][R14.64], R142 ;  /* 0x0000008e0e006986 */ /* 0x0003e2000c101908 */
[----:B------:R-:W-:-:S03]  /*57810*/  ISETP.LT.AND P6, PT, R152, UR4, !P0 ;  /* 0x0000000498007c0c */ /* 0x000fc6000c7c1270 */
[----:B--2---:R-:W2:Y:S01]  /*57820*/  LDL.LU R141, [R1+0x770] ;  /* 0x00077000018d7983 */ /* 0x004ea20000300800 */
[----:B------:R-:W-:-:S03]  /*57830*/  IMAD.WIDE R10, R143, 0x4, R6 ;  /* 0x000000048f0a7825 */ /* 0x000fc600078e0206 */
[----:B-1----:R-:W2:Y:S01]  /*57840*/  LDL.LU R142, [R1+0x570] ;  /* 0x00057000018e7983 */ /* 0x002ea20000300800 */
[----:B------:R-:W-:-:S03]  /*57850*/  IMAD.WIDE R12, R143, 0x4, R8 ;  /* 0x000000048f0c7825 */ /* 0x000fc600078e0208 */
[----:B---3--:R1:W-:Y:S01]  /*57860*/  @P1 STG.E desc[UR8][R10.64], R148 ;  /* 0x000000940a001986 */ /* 0x0083e2000c101908 */
[----:B------:R-:W-:-:S03]  /*57870*/  IMAD.WIDE R14, R149, 0x4, R2 ;  /* 0x00000004950e7825 */ /* 0x000fc600078e0202 */
[----:B----4-:R3:W-:Y:S04]  /*57880*/  @P5 STG.E desc[UR8][R12.64], R155 ;  /* 0x0000009b0c005986 */ /* 0x0107e8000c101908 */
[----:B------:R4:W-:Y:S01]  /*57890*/  @P4 STG.E desc[UR8][R14.64], R150 ;  /* 0x000000960e004986 */ /* 0x0009e2000c101908 */
[----:B-1----:R-:W-:-:S03]  /*578a0*/  IMAD.WIDE R10, R149, 0x4, R4 ;  /* 0x00000004950a7825 */ /* 0x002fc600078e0204 */
[----:B------:R-:W2:Y:S04]  /*578b0*/  LDL.LU R148, [R1+0x12c8] ;  /* 0x0012c80001947983 */ /* 0x000ea80000300800 */
[----:B------:R-:W2:Y:S01]  /*578c0*/  LDL.LU R143, [R1+0x370] ;  /* 0x00037000018f7983 */ /* 0x000ea20000300800 */
[----:B---3--:R-:W-:-:S03]  /*578d0*/  IMAD.WIDE R12, R149, 0x4, R6 ;  /* 0x00000004950c7825 */ /* 0x008fc600078e0206 */
[----:B------:R-:W3:Y:S04]  /*578e0*/  LDL.LU R155, [R1+0x170] ;  /* 0x00017000019b7983 */ /* 0x000ee80000300800 */
[----:B----4-:R-:W4:Y:S04]  /*578f0*/  LDL.LU R150, [R1+0xb64] ;  /* 0x000b640001967983 */ /* 0x010f280000300800 */
        /* <DEDUP_REMOVED lines=15> */
[----:B------:R1:W-:Y:S01]  /*579f0*/  @P0 STG.E desc[UR8][R10.64], R252 ;  /* 0x000000fc0a000986 */ /* 0x0003e2000c101908 */
[----:B------:R-:W-:Y:S01]  /*57a00*/  ISETP.LT.AND P1, PT, R154, UR4, !P2 ;  /* 0x000000049a007c0c */ /* 0x000fe2000d721270 */
[----:B-1----:R-:W-:-:S02]  /*57a10*/  IMAD.WIDE R12, R151, 0x4, R2 ;  /* 0x00000004970c7825 */ /* 0x002fc400078e0202 */
[----:B------:R-:W4:Y:S04]  /*57a20*/  LDL.LU R140, [R1+0xd64] ;  /* 0x000d6400018c7983 */ /* 0x000f280000300800 */
[----:B------:R-:W4:Y:S01]  /*57a30*/  LDL.LU R252, [R1+0x964] ;  /* 0x0009640001fc7983 */ /* 0x000f220000300800 */
[----:B------:R-:W-:-:S03]  /*57a40*/  ISETP.LT.AND P2, PT, R153, UR4, !P2 ;  /* 0x0000000499007c0c */ /* 0x000fc6000d741270 */
[----:B--2---:R1:W-:Y:S01]  /*57a50*/  @P4 STG.E desc[UR8][R12.64], R141 ;  /* 0x0000008d0c004986 */ /* 0x0043e2000c101908 */
[----:B------:R-:W-:-:S03]  /*57a60*/  ISETP.LT.AND P0, PT, R23, UR4, !P3 ;  /* 0x0000000417007c0c */ /* 0x000fc6000df01270 */
[----:B------:R2:W-:Y:S01]  /*57a70*/  @P5 STG.E desc[UR8][R14.64], R142 ;  /* 0x0000008e0e005986 */ /* 0x0005e2000c101908 */
[----:B------:R-:W-:-:S03]  /*57a80*/  ISETP.LT.AND P5, PT, R152, UR4, !P3 ;  /* 0x0000000498007c0c */ /* 0x000fc6000dfa1270 */
[----:B-1----:R-:W4:Y:S04]  /*57a90*/  LDL.LU R141, [R1+0x774] ;  /* 0x00077400018d7983 */ /* 0x002f280000300800 */
[----:B--2---:R-:W2:Y:S01]  /*57aa0*/  LDL.LU R142, [R1+0x574] ;  /* 0x00057400018e7983 */ /* 0x004ea20000300800 */
[----:B------:R-:W-:-:S04]  /*57ab0*/  IMAD.WIDE R10, R151, 0x4, R6 ;  /* 0x00000004970a7825 */ /* 0x000fc800078e0206 */
[----:B------:R-:W-:Y:S01]  /*57ac0*/  IMAD.WIDE R12, R151, 0x4, R8 ;  /* 0x00000004970c7825 */ /* 0x000fe200078e0208 */
[----:B------:R1:W-:Y:S03]  /*57ad0*/  @P1 STG.E desc[UR8][R10.64], R143 ;  /* 0x0000008f0a001986 */ /* 0x0003e6000c101908 */
[C---:B------:R-:W-:Y:S01]  /*57ae0*/  IMAD.WIDE R14, R148.reuse, 0x4, R2 ;  /* 0x00000004940e7825 */ /* 0x040fe200078e0202 */
[----:B------:R-:W2:Y:S04]  /*57af0*/  LDL.LU R151, [R1+0x12d0] ;  /* 0x0012d00001977983 */ /* 0x000ea80000300800 */
[----:B---3--:R3:W-:Y:S01]  /*57b00*/  @P2 STG.E desc[UR8][R12.64], R155 ;  /* 0x0000009b0c002986 */ /* 0x0087e2000c101908 */
[----:B-1----:R-:W-:-:S03]  /*57b10*/  IMAD.WIDE R10, R148, 0x4, R4 ;  /* 0x00000004940a7825 */ /* 0x002fc600078e0204 */
[----:B------:R-:W2:Y:S04]  /*57b20*/  LDL.LU R143, [R1+0x374] ;  /* 0x00037400018f7983 */ /* 0x000ea80000300800 */
[----:B----4-:R1:W-:Y:S04]  /*57b30*/  @P0 STG.E desc[UR8][R14.64], R150 ;  /* 0x000000960e000986 */ /* 0x0103e8000c101908 */
[----:B---3--:R-:W3:Y:S01]  /*57b40*/  LDL.LU R155, [R1+0x174] ;  /* 0x00017400019b7983 */ /* 0x008ee20000300800 */
        /* <DEDUP_REMOVED lines=10> */
[----:B------:R-:W-:Y:S01]  /*57bf0*/  VIADD R0, R22, 0xbc ;  /* 0x000000bc16007836 */ /* 0x000fe20000000000 */
[----:B------:R-:W-:Y:S02]  /*57c00*/  ULDC UR5, c[0x0][0x22c] ;  /* 0x00008b0000057ab9 */ /* 0x000fe40000000800 */
[----:B------:R-:W-:Y:S02]  /*57c10*/  ISETP.LT.AND P2, PT, R23, UR4, !P6 ;  /* 0x0000000417007c0c */ /* 0x000fe4000f741270 */
[----:B------:R-:W-:Y:S01]  /*57c20*/  ISETP.LT.AND P0, PT, R152, UR4, !P6 ;  /* 0x0000000498007c0c */ /* 0x000fe2000f701270 */
[C---:B------:R-:W-:Y:S01]  /*57c30*/  IMAD.WIDE R14, R149.reuse, 0x4, R4 ;  /* 0x00000004950e7825 */ /* 0x040fe200078e0204 */
[----:B------:R-:W-:Y:S01]  /*57c40*/  ISETP.GE.AND P4, PT, R0, UR5, PT ;  /* 0x0000000500007c0c */ /* 0x000fe2000bf86270 */
[----:B------:R-:W-:Y:S01]  /*57c50*/  ULDC UR5, c[0x0][0x22c] ;  /* 0x00008b0000057ab9 */ /* 0x000fe20000000800 */
[----:B------:R1:W-:Y:S04]  /*57c60*/  @P1 STG.E desc[UR8][R12.64], R140 ;  /* 0x0000008c0c001986 */ /* 0x0003e8000c101908 */
[----:B------:R1:W-:Y:S01]  /*57c70*/  @P3 STG.E desc[UR8][R10.64], R252 ;  /* 0x000000fc0a003986 */ /* 0x0003e2000c101908 */
[----:B------:R-:W-:Y:S01]  /*57c80*/  ISETP.LT.AND P1, PT, R154, UR4, !P6 ;  /* 0x000000049a007c0c */ /* 0x000fe2000f721270 */
[----:B-1----:R-:W-:-:S02]  /*57c90*/  IMAD.WIDE R12, R149, 0x4, R2 ;  /* 0x00000004950c7825 */ /* 0x002fc400078e0202 */
[----:B------:R-:W4:Y:S02]  /*57ca0*/  LDL.LU R252, [R1+0xd68] ;  /* 0x000d680001fc7983 */ /* 0x000f240000300800 */
[----:B------:R-:W-:Y:S02]  /*57cb0*/  IMAD.WIDE R10, R149, 0x4, R6 ;  /* 0x00000004950a7825 */ /* 0x000fe400078e0206 */
[----:B------:R1:W-:Y:S01]  /*57cc0*/  @P2 STG.E desc[UR8][R12.64], R141 ;  /* 0x0000008d0c002986 */ /* 0x0003e2000c101908 */
[----:B------:R-:W-:-:S03]  /*57cd0*/  ISETP.LT.AND P6, PT, R153, UR4, !P6 ;  /* 0x0000000499007c0c */ /* 0x000fc6000f7c1270 */
[----:B--2---:R2:W-:Y:S01]  /*57ce0*/  @P0 STG.E desc[UR8][R14.64], R142 ;  /* 0x0000008e0e000986 */ /* 0x0045e2000c101908 */
[----:B------:R-:W-:-:S03]  /*57cf0*/  ISETP.LT.AND P3, PT, R23, UR4, !P4 ;  /* 0x0000000417007c0c */ /* 0x000fc6000e761270 */
[----:B-1----:R-:W4:Y:S01]  /*57d00*/  LDL.LU R141, [R1+0x968] ;  /* 0x00096800018d7983 */ /* 0x002f220000300800 */
[----:B------:R-:W-:-:S03]  /*57d10*/  IMAD.WIDE R12, R149, 0x4, R8 ;  /* 0x00000004950c7825 */ /* 0x000fc600078e0208 */
[----:B--2---:R-:W2:Y:S04]  /*57d20*/  LDL.LU R142, [R1+0x778] ;  /* 0x00077800018e7983 */ /* 0x004ea80000300800 */
[----:B------:R-:W2:Y:S01]  /*57d30*/  LDL.LU R149, [R1+0x578] ;  /* 0x0005780001957983 */ /* 0x000ea20000300800 */
[----:B------:R-:W-:Y:S01]  /*57d40*/  ISETP.LT.AND P2, PT, R152, UR4, !P4 ;  /* 0x0000000498007c0c */ /* 0x000fe2000e741270 */
[C---:B------:R-:W-:Y:S02]  /*57d50*/  IMAD.WIDE R14, R151.reuse, 0x4, R2 ;  /* 0x00000004970e7825 */ /* 0x040fe400078e0202 */
[----:B------:R-:W2:Y:S04]  /*57d60*/  LDL.LU R140, [R1+0x12d8] ;  /* 0x0012d800018c7983 */ /* 0x000ea80000300800 */
[----:B------:R1:W-:Y:S04]  /*57d70*/  @P1 STG.E desc[UR8][R10.64], R143 ;  /* 0x0000008f0a001986 */ /* 0x0003e8000c101908 */
[----:B---3--:R3:W-:Y:S04]  /*57d80*/  @P6 STG.E desc[UR8][R12.64], R155 ;  /* 0x0000009b0c006986 */ /* 0x0087e8000c101908 */
[----:B----4-:R4:W-:Y:S01]  /*57d90*/  @P3 STG.E desc[UR8][R14.64], R150 ;  /* 0x000000960e003986 */ /* 0x0109e2000c101908 */
[----:B-1----:R-:W-:-:S03]  /*57da0*/  IMAD.WIDE R10, R151, 0x4, R4 ;  /* 0x00000004970a7825 */ /* 0x002fc600078e0204 */
[----:B------:R-:W2:Y:S04]  /*57db0*/  LDL.LU R143, [R1+0x378] ;  /* 0x00037800018f7983 */ /* 0x000ea80000300800 */
[----:B---3--:R-:W3:Y:S04]  /*57dc0*/  LDL.LU R155, [R1+0x178] ;  /* 0x00017800019b7983 */ /* 0x008ee80000300800 */
[----:B----4-:R-:W4:Y:S01]  /*57dd0*/  LDL.LU R150, [R1+0xb6c] ;  /* 0x000b6c0001967983 */ /* 0x010f220000300800 */
[----:B------:R-:W-:-:S03]  /*57de0*/  IMAD.WIDE R12, R151, 0x4, R6 ;  /* 0x00000004970c7825 */ /* 0x000fc600078e0206 */
[----:B------:R1:W-:Y:S02]  /*57df0*/  @P2 STG.E desc[UR8][R10.64], R25 ;  /* 0x000000190a002986 */ /* 0x0003e4000c101908 */
[----:B-1----:R-:W-:Y:S02]  /*57e00*/  IMAD.WIDE R10, R151, 0x4, R8 ;  /* 0x00000004970a7825 */ /* 0x002fe400078e0208 */
[----:B------:R-:W4:Y:S04]  /*57e10*/  LDL.LU R151, [R1+0x12dc] ;  /* 0x0012dc0001977983 */ /* 0x000f280000300800 */
[----:B------:R-:W4:Y:S01]  /*57e20*/  LDL.LU R25, [R1+0xfdc] ;  /* 0x000fdc0001197983 */ /* 0x000f220000300800 */
[----:B------:R-:W-:Y:S01]  /*57e30*/  VIADD R0, R22, 0xbd ;  /* 0x000000bd16007836 */ /* 0x000fe20000000000 */
[----:B------:R-:W-:-:S04]  /*57e40*/  ISETP.LT.AND P1, PT, R154, UR4, !P4 ;  /* 0x000000049a007c0c */ /* 0x000fc8000e721270 */
[----:B------:R-:W-:Y:S02]  /*57e50*/  ISETP.GE.AND P5, PT, R0, UR5, PT ;  /* 0x0000000500007c0c */ /* 0x000fe4000bfa6270 */
[----:B------:R-:W-:Y:S01]  /*57e60*/  ISETP.LT.AND P4, PT, R153, UR4, !P4 ;  /* 0x0000000499007c0c */ /* 0x000fe2000e781270 */
[----:B------:R-:W-:Y:S01]  /*57e70*/  VIADD R0, R22, 0xbe ;  /* 0x000000be16007836 */ /* 0x000fe20000000000 */
[----:B------:R-:W-:Y:S01]  /*57e80*/  ISETP.LT.AND P3, PT, R23, UR4, !P5 ;  /* 0x0000000417007c0c */ /* 0x000fe2000ef61270 */
[----:B------:R-:W-:Y:S01]  /*57e90*/  IMAD.WIDE R14, R148, 0x4, R4 ;  /* 0x00000004940e7825 */ /* 0x000fe200078e0204 */
[----:B------:R-:W-:Y:S01]  /*57ea0*/  ISETP.LT.AND P6, PT, R152, UR4, !P5 ;  /* 0x0000000498007c0c */ /* 0x000fe2000efc1270 */
[----:B------:R-:W-:Y:S02]  /*57eb0*/  ULDC UR5, c[0x0][0x22c] ;  /* 0x00008b0000057ab9 */ /* 0x000fe40000000800 */
[----:B------:R-:W-:Y:S01]  /*57ec0*/  ISETP.GE.AND P0, PT, R0, UR5, PT ;  /* 0x0000000500007c0c */ /* 0x000fe2000bf06270 */
[----:B------:R1:W-:Y:S01]  /*57ed0*/  @P1 STG.E desc[UR8][R12.64], R252 ;  /* 0x000000fc0c001986 */ /* 0x0003e2000c101908 */
[----:B------:R-:W-:Y:S01]  /*57ee0*/  ISETP.LT.AND P1, PT, R154, UR4, !P5 ;  /* 0x000000049a007c0c */ /* 0x000fe2000ef21270 */
[----:B------:R-:W-:Y:S01]  /*57ef0*/  VIADD R0, R22, 0xbf ;  /* 0x000000bf16007836 */ /* 0x000fe20000000000 */
[----:B------:R-:W-:Y:S01]  /*57f00*/  ISETP.LT.AND P5, PT, R153, UR4, !P5 ;  /* 0x0000000499007c0c */ /* 0x000fe2000efa1270 */
[----:B------:R-:W-:Y:S01]  /*57f10*/  ULDC UR5, c[0x0][0x22c] ;  /* 0x00008b0000057ab9 */ /* 0x000fe20000000800 */
[----:B-1----:R-:W-:Y:S01]  /*57f20*/  IMAD.WIDE R12, R148, 0x4, R2 ;  /* 0x00000004940c7825 */ /* 0x002fe200078e0202 */
[----:B------:R-:W4:Y:S04]  /*57f30*/  LDL.LU R252, [R1+0xd6c] ;  /* 0x000d6c0001fc7983 */ /* 0x000f280000300800 */
[----:B------:R1:W-:Y:S01]  /*57f40*/  @P4 STG.E desc[UR8][R10.64], R141 ;  /* 0x0000008d0a004986 */ /* 0x0003e2000c101908 */
[----:B------:R-:W-:-:S03]  /*57f50*/  ISETP.LT.AND P4, PT, R23, UR4, !P0 ;  /* 0x0000000417007c0c */ /* 0x000fc6000c781270 */
[----:B--2---:R-:W-:Y:S04]  /*57f60*/  @P3 STG.E desc[UR8][R12.64], R142 ;  /* 0x0000008e0c003986 */ /* 0x004fe8000c101908 */
[----:B------:R2:W-:Y:S01]  /*57f70*/  @P6 STG.E desc[UR8][R14.64], R149 ;  /* 0x000000950e006986 */ /* 0x0005e2000c101908 */
[----:B------:R-:W-:Y:S01]  /*57f80*/  ISETP.LT.AND P6, PT, R152, UR4, !P0 ;  /* 0x0000000498007c0c */ /* 0x000fe2000c7c1270 */
[C---:B-1----:R-:W-:Y:S02]  /*57f90*/  IMAD.WIDE R10, R148.reuse, 0x4, R6 ;  /* 0x00000004940a7825 */ /* 0x042fe400078e0206 */
[----:B--2---:R-:W2:Y:S02]  /*57fa0*/  LDL.LU R149, [R1+0x96c] ;  /* 0x00096c0001957983 */ /* 0x004ea40000300800 */
[----:B------:R-:W-:-:S02]  /*57fb0*/  IMAD.WIDE R12, R148, 0x4, R8 ;  /* 0x00000004940c7825 */ /* 0x000fc400078e0208 */
[----:B------:R-:W2:Y:S02]  /*57fc0*/  LDL.LU R141, [R1+0x77c] ;  /* 0x00077c00018d7983 */ /* 0x000ea40000300800 */
[C---:B------:R-:W-:Y:S02]  /*57fd0*/  IMAD.WIDE R14, R140.reuse, 0x4, R2 ;  /* 0x000000048c0e7825 */ /* 0x040fe400078e0202 */
[----:B------:R-:W2:Y:S04]  /*57fe0*/  LDL.LU R142, [R1+0x57c] ;  /* 0x00057c00018e7983 */ /* 0x000ea80000300800 */
[----:B------:R1:W-:Y:S04]  /*57ff0*/  @P1 STG.E desc[UR8][R10.64], R143 ;  /* 0x0000008f0a001986 */ /* 0x0003e8000c101908 */
[----:B---3--:R-:W-:Y:S04]  /*58000*/  @P5 STG.E desc[UR8][R12.64], R155 ;  /* 0x0000009b0c005986 */ /* 0x008fe8000c101908 */
[----:B------:R-:W3:Y:S04]  /*58010*/  LDL.LU R148, [R1+0x12e0] ;  /* 0x0012e00001947983 */ /* 0x000ee80000300800 */
[----:B----4-:R4:W-:Y:S01]  /*58020*/  @P4 STG.E desc[UR8][R14.64], R150 ;  /* 0x000000960e004986 */ /* 0x0109e2000c101908 */
[----:B-1----:R-:W-:-:S03]  /*58030*/  IMAD.WIDE R10, R140, 0x4, R4 ;  /* 0x000000048c0a7825 */ /* 0x002fc600078e0204 */
[----:B----4-:R-:W4:Y:S04]  /*58040*/  LDL.LU R150, [R1+0x37c] ;  /* 0x00037c0001967983 */ /* 0x010f280000300800 */
        /* <DEDUP_REMOVED lines=21> */
[----:B--2---:R1:W-:Y:S01]  /*581a0*/  @P0 STG.E desc[UR8][R10.64], R149 ;  /* 0x000000950a000986 */ /* 0x0043e2000c101908 */
[----:B------:R-:W-:-:S03]  /*581b0*/  ISETP.LT.AND P0, PT, R23, UR4, !P3 ;  /* 0x0000000417007c0c */ /* 0x000fc6000df01270 */
[----:B------:R2:W-:Y:S04]  /*581c0*/  @P4 STG.E desc[UR8][R12.64], R141 ;  /* 0x0000008d0c004986 */ /* 0x0005e8000c101908 */
[----:B-1----:R-:W4:Y:S04]  /*581d0*/  LDL.LU R149, [R1+0x12e4] ;  /* 0x0012e40001957983 */ /* 0x002f280000300800 */
[----:B------:R-:W4:Y:S01]  /*581e0*/  LDL.LU R140, [R1+0xd70] ;  /* 0x000d7000018c7983 */ /* 0x000f220000300800 */
[----:B------:R-:W-:-:S03]  /*581f0*/  IMAD.WIDE R10, R151, 0x4, R6 ;  /* 0x00000004970a7825 */ /* 0x000fc600078e0206 */
[----:B------:R3:W-:Y:S01]  /*58200*/  @P5 STG.E desc[UR8][R14.64], R142 ;  /* 0x0000008e0e005986 */ /* 0x0007e2000c101908 */
[----:B------:R-:W-:-:S03]  /*58210*/  ISETP.LT.AND P5, PT, R152, UR4, !P3 ;  /* 0x0000000498007c0c */ /* 0x000fc6000dfa1270 */
[----:B------:R-:W4:Y:S01]  /*58220*/  LDL.LU R252, [R1+0x970] ;  /* 0x0009700001fc7983 */ /* 0x000f220000300800 */
[----:B--2---:R-:W-:-:S03]  /*58230*/  IMAD.WIDE R12, R151, 0x4, R8 ;  /* 0x00000004970c7825 */ /* 0x004fc600078e0208 */
[----:B------:R-:W2:Y:S04]  /*58240*/  LDL.LU R141, [R1+0x780] ;  /* 0x00078000018d7983 */ /* 0x000ea80000300800 */
[----:B------:R-:W2:Y:S01]  /*58250*/  LDL.LU R151, [R1+0x380] ;  /* 0x0003800001977983 */ /* 0x000ea20000300800 */
[----:B---3--:R-:W-:-:S03]  /*58260*/  IMAD.WIDE R14, R148, 0x4, R2 ;  /* 0x00000004940e7825 */ /* 0x008fc600078e0202 */
[----:B----4-:R1:W-:Y:S04]  /*58270*/  @P1 STG.E desc[UR8][R10.64], R150 ;  /* 0x000000960a001986 */ /* 0x0103e8000c101908 */
[----:B------:R3:W-:Y:S04]  /*58280*/  @P2 STG.E desc[UR8][R12.64], R143 ;  /* 0x0000008f0c002986 */ /* 0x0007e8000c101908 */
        /* <DEDUP_REMOVED lines=12> */
[----:B------:R-:W-:Y:S02]  /*58350*/  ISETP.GE.AND P6, PT, R0, UR5, PT ;  /* 0x0000000500007c0c */ /* 0x000fe4000bfc6270 */
[----:B------:R-:W-:Y:S01]  /*58360*/  ISETP.LT.AND P3, PT, R153, UR4, !P3 ;  /* 0x0000000499007c0c */ /* 0x000fe2000df61270 */
[----:B------:R-:W-:Y:S01]  /*58370*/  VIADD R0, R22, 0xc2 ;  /* 0x000000c216007836 */ /* 0x000fe20000000000 */
[----:B------:R-:W-:Y:S01]  /*58380*/  ISETP.LT.AND P2, PT, R23, UR4, !P6 ;  /* 0x0000000417007c0c */ /* 0x000fe2000f741270 */
[----:B------:R-:W-:Y:S01]  /*58390*/  ULDC UR5, c[0x0][0x22c] ;  /* 0x00008b0000057ab9 */ /* 0x000fe20000000800 */
[----:B------:R-:W-:-:S02]  /*583a0*/  ISETP.LT.AND P0, PT, R152, UR4, !P6 ;  /* 0x0000000498007c0c */ /* 0x000fc4000f701270 */
[----:B------:R-:W-:-:S03]  /*583b0*/  ISETP.GE.AND P4, PT, R0, UR5, PT ;  /* 0x0000000500007c0c */ /* 0x000fc6000bf86270 */
[----:B------:R1:W-:Y:S01]  /*583c0*/  @P1 STG.E desc[UR8][R12.64], R140 ;  /* 0x0000008c0c001986 */ /* 0x0003e2000c101908 */
[----:B------:R-:W-:Y:S01]  /*583d0*/  ISETP.LT.AND P1, PT, R154, UR4, !P6 ;  /* 0x000000049a007c0c */ /* 0x000fe2000f721270 */
[----:B------:R-:W-:Y:S01]  /*583e0*/  IMAD.WIDE R14, R149, 0x4, R4 ;  /* 0x00000004950e7825 */ /* 0x000fe200078e0204 */
[----:B------:R-:W-:Y:S01]  /*583f0*/  ISETP.LT.AND P6, PT, R153, UR4, !P6 ;  /* 0x0000000499007c0c */ /* 0x000fe2000f7c1270 */
[----:B------:R-:W-:Y:S01]  /*58400*/  ULDC UR5, c[0x0][0x22c] ;  /* 0x00008b0000057ab9 */ /* 0x000fe20000000800 */
[----:B------:R2:W-:Y:S01]  /*58410*/  @P3 STG.E desc[UR8][R10.64], R252 ;  /* 0x000000fc0a003986 */ /* 0x0005e2000c101908 */
[----:B-1----:R-:W-:-:S03]  /*58420*/  IMAD.WIDE R12, R149, 0x4, R2 ;  /* 0x00000004950c7825 */ /* 0x002fc600078e0202 */
[----:B------:R-:W4:Y:S01]  /*58430*/  LDL.LU R140, [R1+0xd74] ;  /* 0x000d7400018c7983 */ /* 0x000f220000300800 */
[----:B------:R-:W-:-:S03]  /*58440*/  ISETP.LT.AND P3, PT, R23, UR4, !P4 ;  /* 0x0000000417007c0c */ /* 0x000fc6000e761270 */
[----:B--2---:R1:W-:Y:S01]  /*58450*/  @P2 STG.E desc[UR8][R12.64], R141 ;  /* 0x0000008d0c002986 */ /* 0x0043e2000c101908 */
[----:B------:R-:W-:-:S03]  /*58460*/  ISETP.LT.AND P2, PT, R152, UR4, !P4 ;  /* 0x0000000498007c0c */ /* 0x000fc6000e741270 */
[----:B------:R-:W2:Y:S01]  /*58470*/  LDL.LU R252, [R1+0x974] ;  /* 0x0009740001fc7983 */ /* 0x000ea20000300800 */
[----:B------:R-:W-:-:S03]  /*58480*/  IMAD.WIDE R10, R149, 0x4, R6 ;  /* 0x00000004950a7825 */ /* 0x000fc600078e0206 */
[----:B------:R3:W-:Y:S04]  /*58490*/  @P0 STG.E desc[UR8][R14.64], R151 ;  /* 0x000000970e000986 */ /* 0x0007e8000c101908 */
[----:B-1----:R-:W2:Y:S01]  /*584a0*/  LDL.LU R141, [R1+0x784] ;  /* 0x00078400018d7983 */ /* 0x002ea20000300800 */
[----:B------:R-:W-:-:S03]  /*584b0*/  IMAD.WIDE R12, R149, 0x4, R8 ;  /* 0x00000004950c7825 */ /* 0x000fc600078e0208 */
[----:B---3--:R-:W3:Y:S01]  /*584c0*/  LDL.LU R151, [R1+0x384] ;  /* 0x0003840001977983 */ /* 0x008ee20000300800 */
[----:B------:R-:W-:-:S03]  /*584d0*/  IMAD.WIDE R14, R150, 0x4, R2 ;  /* 0x00000004960e7825 */ /* 0x000fc600078e0202 */
[----:B------:R1:W-:Y:S04]  /*584e0*/  @P1 STG.E desc[UR8][R10.64], R142 ;  /* 0x0000008e0a001986 */ /* 0x0003e8000c101908 */
[----:B------:R-:W3:Y:S04]  /*584f0*/  LDL.LU R149, [R1+0x12f0] ;  /* 0x0012f00001957983 */ /* 0x000ee80000300800 */
[----:B------:R4:W-:Y:S01]  /*58500*/  @P6 STG.E desc[UR8][R12.64], R143 ;  /* 0x0000008f0c006986 */ /* 0x0009e2000c101908 */
[----:B-1----:R-:W-:-:S03]  /*58510*/  IMAD.WIDE R10, R150, 0x4, R4 ;  /* 0x00000004960a7825 */ /* 0x002fc600078e0204 */
[----:B------:R-:W3:Y:S04]  /*58520*/  LDL.LU R142, [R1+0x184] ;  /* 0x00018400018e7983 */ /* 0x000ee80000300800 */
[----:B----4-:R1:W-:Y:S01]  /*58530*/  @P3 STG.E desc[UR8][R14.64], R155 ;  /* 0x0000009b0e003986 */ /* 0x0103e2000c101908 */
[----:B------:R-:W-:-:S03]  /*58540*/  IMAD.WIDE R12, R150, 0x4, R6 ;  /* 0x00000004960c7825 */ /* 0x000fc600078e0206 */
[----:B------:R-:W4:Y:S04]  /*58550*/  LDL.LU R143, [R1+0x54] ;  /* 0x00005400018f7983 */ /* 0x000f280000300800 */
[----:B-1----:R-:W4:Y:S04]  /*58560*/  LDL.LU R155, [R1+0xb78] ;  /* 0x000b7800019b7983 */ /* 0x002f280000300800 */
[----:B------:R1:W-:Y:S02]  /*58570*/  @P2 STG.E desc[UR8][R10.64], R25 ;  /* 0x000000190a002986 */ /* 0x0003e4000c101908 */
[----:B-1----:R-:W-:-:S02]  /*58580*/  IMAD.WIDE R10, R150, 0x4, R8 ;  /* 0x00000004960a7825 */ /* 0x002fc400078e0208 */
        /* <DEDUP_REMOVED lines=8> */
[----:B------:R-:W-:Y:S01]  /*58610*/  ULDC UR5, c[0x0][0x22c] ;  /* 0x00008b0000057ab9 */ /* 0x000fe20000000800 */
[----:B------:R-:W-:Y:S01]  /*58620*/  ISETP.LT.AND P6, PT, R152, UR4, !P5 ;  /* 0x0000000498007c0c */ /* 0x000fe2000efc1270 */
[----:B------:R-:W-:Y:S01]  /*58630*/  IMAD.WIDE R14, R148, 0x4, R4 ;  /* 0x00000004940e7825 */ /* 0x000fe200078e0204 */
[----:B------:R-:W-:Y:S01]  /*58640*/  ISETP.GE.AND P0, PT, R0, UR5, PT ;  /* 0x0000000500007c0c */ /* 0x000fe2000bf06270 */
[----:B------:R-:W-:Y:S01]  /*58650*/  ULDC UR5, c[0x0][0x22c] ;  /* 0x00008b0000057ab9 */ /* 0x000fe20000000800 */
[----:B------:R1:W-:Y:S01]  /*58660*/  @P1 STG.E desc[UR8][R12.64], R140 ;  /* 0x0000008c0c001986 */ /* 0x0003e2000c101908 */
[----:B------:R-:W-:-:S02]  /*58670*/  ISETP.LT.AND P1, PT, R154, UR4, !P5 ;  /* 0x000000049a007c0c */ /* 0x000fc4000ef21270 */
[----:B------:R-:W-:Y:S02]  /*58680*/  ISETP.LT.AND P5, PT, R153, UR4, !P5 ;  /* 0x0000000499007c0c */ /* 0x000fe4000efa1270 */
[----:B--2---:R2:W-:Y:S01]  /*58690*/  @P4 STG.E desc[UR8][R10.64], R252 ;  /* 0x000000fc0a004986 */ /* 0x0045e2000c101908 */
[----:B-1----:R-:W-:-:S03]  /*586a0*/  IMAD.WIDE R12, R148, 0x4, R2 ;  /* 0x00000004940c7825 */ /* 0x002fc600078e0202 */
[----:B------:R-:W4:Y:S04]  /*586b0*/  LDL.LU R140, [R1+0xd78] ;  /* 0x000d7800018c7983 */ /* 0x000f280000300800 */
[----:B------:R1:W-:Y:S01]  /*586c0*/  @P3 STG.E desc[UR8][R12.64], R141 ;  /* 0x0000008d0c003986 */ /* 0x0003e2000c101908 */
[----:B--2---:R-:W-:-:S03]  /*586d0*/  IMAD.WIDE R10, R148, 0x4, R6 ;  /* 0x00000004940a7825 */ /* 0x004fc600078e0206 */
[----:B------:R-:W2:Y:S01]  /*586e0*/  LDL.LU R252, [R1+0x978] ;  /* 0x0009780001fc7983 */ /* 0x000ea20000300800 */
[----:B------:R-:W-:-:S03]  /*586f0*/  ISETP.LT.AND P4, PT, R23, UR4, !P0 ;  /* 0x0000000417007c0c */ /* 0x000fc6000c781270 */
[----:B---3--:R3:W-:Y:S01]  /*58700*/  @P6 STG.E desc[UR8][R14.64], R151 ;  /* 0x000000970e006986 */ /* 0x0087e2000c101908 */
[----:B-1----:R-:W-:-:S03]  /*58710*/  IMAD.WIDE R12, R148, 0x4, R8 ;  /* 0x00000004940c7825 */ /* 0x002fc600078e0208 */
[----:B------:R-:W2:Y:S01]  /*58720*/  LDL.LU R141, [R1+0x788] ;  /* 0x00078800018d7983 */ /* 0x000ea20000300800 */
[----:B------:R-:W-:-:S03]  /*58730*/  ISETP.LT.AND P6, PT, R152, UR4, !P0 ;  /* 0x0000000498007c0c */ /* 0x000fc6000c7c1270 */
[----:B------:R-:W2:Y:S01]  /*58740*/  LDL.LU R148, [R1+0x388] ;  /* 0x0003880001947983 */ /* 0x000ea20000300800 */
[----:B---3--:R-:W-:-:S03]  /*58750*/  IMAD.WIDE R14, R149, 0x4, R2 ;  /* 0x00000004950e7825 */ /* 0x008fc600078e0202 */
[----:B------:R-:W3:Y:S04]  /*58760*/  LDL.LU R151, [R1+0x12f8] ;  /* 0x0012f80001977983 */ /* 0x000ee80000300800 */
[----:B------:R1:W-:Y:S04]  /*58770*/  @P1 STG.E desc[UR8][R10.64], R142 ;  /* 0x0000008e0a001986 */ /* 0x0003e8000c101908 */
[----:B----4-:R4:W-:Y:S01]  /*58780*/  @P5 STG.E desc[UR8][R12.64], R143 ;  /* 0x0000008f0c005986 */ /* 0x0109e2000c101908 */
[----:B-1----:R-:W-:-:S03]  /*58790*/  IMAD.WIDE R10, R149, 0x4, R4 ;  /* 0x00000004950a7825 */ /* 0x002fc600078e0204 */
[----:B------:R-:W3:Y:S04]  /*587a0*/  LDL.LU R142, [R1+0x188] ;  /* 0x00018800018e7983 */ /* 0x000ee80000300800 */
[----:B------:R1:W-:Y:S04]  /*587b0*/  @P4 STG.E desc[UR8][R14.64], R155 ;  /* 0x0000009b0e004986 */ /* 0x0003e8000c101908 */
[----:B----4-:R-:W4:Y:S01]  /*587c0*/  LDL.LU R143, [R1+0x58] ;  /* 0x00005800018f7983 */ /* 0x010f220000300800 */
[----:B------:R-:W-:-:S03]  /*587d0*/  IMAD.WIDE R12, R149, 0x4, R6 ;  /* 0x00000004950c7825 */ /* 0x000fc600078e0206 */
[----:B-1----:R-:W4:Y:S04]  /*587e0*/  LDL.LU R155, [R1+0xb7c] ;  /* 0x000b7c00019b7983 */ /* 0x002f280000300800 */
        /* <DEDUP_REMOVED lines=17> */
[----:B------:R-:W-:Y:S01]  /*58900*/  ISETP.LT.AND P2, PT, R153, UR4, !P2 ;  /* 0x0000000499007c0c */ /* 0x000fe2000d741270 */
[----:B------:R-:W-:Y:S01]  /*58910*/  ULDC UR5, c[0x0][0x22c] ;  /* 0x00008b0000057ab9 */ /* 0x000fe20000000800 */
[----:B--2---:R2:W-:Y:S01]  /*58920*/  @P0 STG.E desc[UR8][R10.64], R252 ;  /* 0x000000fc0a000986 */ /* 0x0045e2000c101908 */
[----:B-1----:R-:W-:-:S03]  /*58930*/  IMAD.WIDE R12, R150, 0x4, R2 ;  /* 0x00000004960c7825 */ /* 0x002fc600078e0202 */
[----:B------:R-:W4:Y:S04]  /*58940*/  LDL.LU R140, [R1+0xd7c] ;  /* 0x000d7c00018c7983 */ /* 0x000f280000300800 */
[----:B------:R-:W-:Y:S04]  /*58950*/  @P4 STG.E desc[UR8][R12.64], R141 ;  /* 0x0000008d0c004986 */ /* 0x000fe8000c101908 */
[----:B------:R1:W-:Y:S01]  /*58960*/  @P5 STG.E desc[UR8][R14.64], R148 ;  /* 0x000000940e005986 */ /* 0x0003e2000c101908 */
[----:B------:R-:W-:Y:S02]  /*58970*/  ISETP.LT.AND P0, PT, R23, UR4, !P3 ;  /* 0x0000000417007c0c */ /* 0x000fe4000df01270 */
[----:B------:R-:W-:Y:S01]  /*58980*/  ISETP.LT.AND P5, PT, R152, UR4, !P3 ;  /* 0x0000000498007c0c */ /* 0x000fe2000dfa1270 */
[C---:B--2---:R-:W-:Y:S01]  /*58990*/  IMAD.WIDE R10, R150.reuse, 0x4, R6 ;  /* 0x00000004960a7825 */ /* 0x044fe200078e0206 */
[----:B-1----:R-:W2:Y:S03]  /*589a0*/  LDL.LU R148, [R1+0x97c] ;  /* 0x00097c0001947983 */ /* 0x002ea60000300800 */
[----:B------:R-:W-:Y:S01]  /*589b0*/  IMAD.WIDE R12, R150, 0x4, R8 ;  /* 0x00000004960c7825 */ /* 0x000fe200078e0208 */
[----:B------:R-:W2:Y:S03]  /*589c0*/  LDL.LU R252, [R1+0x78c] ;  /* 0x00078c0001fc7983 */ /* 0x000ea60000300800 */
[C---:B---3--:R-:W-:Y:S01]  /*589d0*/  IMAD.WIDE R14, R151.reuse, 0x4, R2 ;  /* 0x00000004970e7825 */ /* 0x048fe200078e0202 */
[----:B------:R-:W3:Y:S04]  /*589e0*/  LDL.LU R141, [R1+0x38c] ;  /* 0x00038c00018d7983 */ /* 0x000ee80000300800 */
[----:B------:R-:W3:Y:S04]  /*589f0*/  LDL.LU R150, [R1+0x1308] ;  /* 0x0013080001967983 */ /* 0x000ee80000300800 */
[----:B------:R1:W-:Y:S04]  /*58a00*/  @P1 STG.E desc[UR8][R10.64], R142 ;  /* 0x0000008e0a001986 */ /* 0x0003e8000c101908 */
[----:B----4-:R4:W-:Y:S04]  /*58a10*/  @P2 STG.E desc[UR8][R12.64], R143 ;  /* 0x0000008f0c002986 */ /* 0x0109e8000c101908 */
[----:B-1----:R-:W3:Y:S01]  /*58a20*/  LDL.LU R142, [R1+0x18c] ;  /* 0x00018c00018e7983 */ /* 0x002ee20000300800 */
[----:B------:R-:W-:-:S03]  /*58a30*/  IMAD.WIDE R10, R151, 0x4, R4 ;  /* 0x00000004970a7825 */ /* 0x000fc600078e0204 */
[----:B----4-:R-:W4:Y:S01]  /*58a40*/  LDL.LU R143, [R1+0x5c] ;  /* 0x00005c00018f7983 */ /* 0x010f220000300800 */
[----:B------:R-:W-:-:S03]  /*58a50*/  IMAD.WIDE R12, R151, 0x4, R6 ;  /* 0x00000004970c7825 */ /* 0x000fc600078e0206 */
[----:B------:R1:W-:Y:S04]  /*58a60*/  @P0 STG.E desc[UR8][R14.64], R155 ;  /* 0x0000009b0e000986 */ /* 0x0003e8000c101908 */
[----:B-1----:R-:W4:Y:S04]  /*58a70*/  LDL.LU R155, [R1+0x40] ;  /* 0x00004000019b7983 */ /* 0x002f280000300800 */
[----:B------:R1:W-:Y:S02]  /*58a80*/  @P5 STG.E desc[UR8][R10.64], R25 ;  /* 0x000000190a005986 */ /* 0x0003e4000c101908 */
[----:B-1----:R-:W-:-:S02]  /*58a90*/  IMAD.WIDE R10, R151, 0x4, R8 ;  /* 0x00000004970a7825 */ /* 0x002fc400078e0208 */
[----:B------:R-:W4:Y:S01]  /*58aa0*/  LDL.LU R151, [R1+0x10] ;  /* 0x0000100001977983 */ /* 0x000f220000300800 */
[----:B------:R-:W-:Y:S02]  /*58ab0*/  ISETP.LT.AND P1, PT, R154, UR4, !P3 ;  /* 0x000000049a007c0c */ /* 0x000fe4000df21270 */
[----:B------:R-:W-:Y:S02]  /*58ac0*/  ISETP.LT.AND P3, PT, R153, UR4, !P3 ;  /* 0x0000000499007c0c */ /* 0x000fe4000df61270 */
[----:B------:R-:W-:Y:S01]  /*58ad0*/  ISETP.GE.AND P6, PT, R0, UR5, PT ;  /* 0x0000000500007c0c */ /* 0x000fe2000bfc6270 */
[----:B------:R-:W-:Y:S01]  /*58ae0*/  VIADD R0, R22, 0xc8 ;  /* 0x000000c816007836 */ /* 0x000fe20000000000 */
[----:B------:R-:W-:Y:S02]  /*58af0*/  ULDC UR5, c[0x0][0x22c] ;  /* 0x00008b0000057ab9 */ /* 0x000fe40000000800 */
[----:B------:R-:W-:Y:S02]  /*58b00*/  ISETP.LT.AND P2, PT, R23, UR4, !P6 ;  /* 0x0000000417007c0c */ /* 0x000fe4000f741270 */
[----:B------:R-:W-:-:S02]  /*58b10*/  ISETP.LT.AND P0, PT, R152, UR4, !P6 ;  /* 0x0000000498007c0c */ /* 0x000fc4000f701270 */
[----:B------:R-:W-:Y:S01]  /*58b20*/  ISETP.GE.AND P4, PT, R0, UR5, PT ;  /* 0x0000000500007c0c */ /* 0x000fe2000bf86270 */
[----:B------:R-:W-:Y:S01]  /*58b30*/  IMAD.WIDE R14, R149, 0x4, R4 ;  /* 0x00000004950e7825 */ /* 0x000fe200078e0204 */
[----:B------:R-:W-:Y:S01]  /*58b40*/  ULDC UR5, c[0x0][0x22c] ;  /* 0x00008b0000057ab9 */ /* 0x000fe20000000800 */
[----:B------:R1:W-:Y:S01]  /*58b50*/  @P1 STG.E desc[UR8][R12.64], R140 ;  /* 0x0000008c0c001986 */ /* 0x0003e2000c101908 */
[----:B------:R-:W-:Y:S02]  /*58b60*/  ISETP.LT.AND P1, PT, R154, UR4, !P6 ;  /* 0x000000049a007c0c */ /* 0x000fe4000f721270 */
[----:B------:R-:W-:Y:S01]  /*58b70*/  ISETP.LT.AND P6, PT, R153, UR4, !P6 ;  /* 0x0000000499007c0c */ /* 0x000fe2000f7c1270 */
[----:B-1----:R-:W-:Y:S01]  /*58b80*/  IMAD.WIDE R12, R149, 0x4, R2 ;  /* 0x00000004950c7825 */ /* 0x002fe200078e0202 */
[----:B--2---:R1:W-:Y:S01]  /*58b90*/  @P3 STG.E desc[UR8][R10.64], R148 ;  /* 0x000000940a003986 */ /* 0x0043e2000c101908 */
[----:B------:R-:W-:-:S03]  /*58ba0*/  ISETP.LT.AND P3, PT, R23, UR4, !P4 ;  /* 0x0000000417007c0c */ /* 0x000fc6000e761270 */
[----:B------:R2:W-:Y:S01]  /*58bb0*/  @P2 STG.E desc[UR8][R12.64], R252 ;  /* 0x000000fc0c002986 */ /* 0x0005e2000c101908 */
[----:B------:R-:W-:-:S03]  /*58bc0*/  ISETP.LT.AND P2, PT, R152, UR4, !P4 ;  /* 0x0000000498007c0c */ /* 0x000fc6000e741270 */
[----:B-1----:R-:W4:Y:S01]  /*58bd0*/  LDL.LU R148, [R1+0x130c] ;  /* 0x00130c0001947983 */ /* 0x002f220000300800 */
[----:B------:R-:W-:-:S04]  /*58be0*/  IMAD.WIDE R10, R149, 0x4, R6 ;  /* 0x00000004950a7825 */ /* 0x000fc800078e0206 */
[----:B--2---:R-:W-:Y:S01]  /*58bf0*/  IMAD.WIDE R12, R149, 0x4, R8 ;  /* 0x00000004950c7825 */ /* 0x004fe200078e0208 */
[----:B---3--:R1:W-:Y:S04]  /*58c00*/  @P0 STG.E desc[UR8][R14.64], R141 ;  /* 0x0000008d0e000986 */ /* 0x0083e8000c101908 */
[----:B------:R-:W2:Y:S04]  /*58c10*/  LDL.LU R149, [R1+0x131c] ;  /* 0x00131c0001957983 */ /* 0x000ea80000300800 */
[----:B------:R-:W-:Y:S01]  /*58c20*/  @P1 STG.E desc[UR8][R10.64], R142 ;  /* 0x0000008e0a001986 */ /* 0x000fe2000c101908 */
[----:B-1----:R-:W-:-:S03]  /*58c30*/  IMAD.WIDE R14, R150, 0x4, R2 ;  /* 0x00000004960e7825 */ /* 0x002fc600078e0202 */
[----:B----4-:R1:W-:Y:S02]  /*58c40*/  @P6 STG.E desc[UR8][R12.64], R143 ;  /* 0x0000008f0c006986 */ /* 0x0103e4000c101908 */
[----:B-1----:R-:W-:Y:S02]  /*58c50*/  IMAD.WIDE R12, R150, 0x4, R4 ;  /* 0x00000004960c7825 */ /* 0x002fe400078e0204 */
[----:B------:R1:W-:Y:S04]  /*58c60*/  @P3 STG.E desc[UR8][R14.64], R155 ;  /* 0x0000009b0e003986 */ /* 0x0003e8000c101908 */
[----:B-1----:R-:W3:Y:S04]  /*58c70*/  LDL.LU R155, [R1+0x44] ;  /* 0x00004400019b7983 */ /* 0x002ee80000300800 */
[----:B------:R1:W-:Y:S04]  /*58c80*/  @P2 STG.E desc[UR8][R12.64], R151 ;  /* 0x000000970c002986 */ /* 0x0003e8000c101908 */
        /* <DEDUP_REMOVED lines=9> */
[----:B------:R-:W-:Y:S02]  /*58d20*/  VIADD R0, R22, 0xca ;  /* 0x000000ca16007836 */ /* 0x000fe40000000000 */
[----:B------:R-:W-:Y:S01]  /*58d30*/  IMAD.WIDE R12, R150, 0x4, R8 ;  /* 0x00000004960c7825 */ /* 0x000fe200078e0208 */
[----:B------:R1:W-:Y:S01]  /*58d40*/  @P1 STG.E desc[UR8][R10.64], R248 ;  /* 0x000000f80a001986 */ /* 0x0003e2000c101908 */
[----:B------:R-:W-:-:S02]  /*58d50*/  ISETP.LT.AND P1, PT, R154, UR4, !P5 ;  /* 0x000000049a007c0c */ /* 0x000fc4000ef21270 */
[----:B------:R-:W-:Y:S01]  /*58d60*/  ISETP.GE.AND P0, PT, R0, UR5, PT ;  /* 0x0000000500007c0c */ /* 0x000fe2000bf06270 */
[----:B------:R-:W4:Y:S01]  /*58d70*/  LDL.LU R150, [R1+0x132c] ;  /* 0x00132c0001967983 */ /* 0x000f220000300800 */
[----:B------:R-:W-:-:S03]  /*58d80*/  ISETP.LT.AND P5, PT, R153, UR4, !P5 ;  /* 0x0000000499007c0c */ /* 0x000fc6000efa1270 */
[----:B------:R1:W-:Y:S01]  /*58d90*/  @P4 STG.E desc[UR8][R12.64], R244 ;  /* 0x000000f40c004986 */ /* 0x0003e2000c101908 */
[----:B------:R-:W-:Y:S01]  /*58da0*/  ISETP.LT.AND P4, PT, R23, UR4, !P0 ;  /* 0x0000000417007c0c */ /* 0x000fe2000c781270 */
[----:B-1----:R-:W-:Y:S01]  /*58db0*/  IMAD.WIDE R10, R148, 0x4, R2 ;  /* 0x00000004940a7825 */ /* 0x002fe200078e0202 */
[----:B------:R-:W-:-:S03]  /*58dc0*/  ULDC UR5, c[0x0][0x22c] ;  /* 0x00008b0000057ab9 */ /* 0x000fc60000000800 */
[----:B------:R-:W-:Y:S01]  /*58dd0*/  IMAD.WIDE R14, R148, 0x4, R4 ;  /* 0x00000004940e7825 */ /* 0x000fe200078e0204 */
[----:B------:R1:W-:Y:S04]  /*58de0*/  @P3 STG.E desc[UR8][R10.64], R240 ;  /* 0x000000f00a003986 */ /* 0x0003e8000c101908 */
[----:B------:R2:W-:Y:S01]  /*58df0*/  @P6 STG.E desc[UR8][R14.64], R236 ;  /* 0x000000ec0e006986 */ /* 0x0005e2000c101908 */
[----:B------:R-:W-:Y:S01]  /*58e00*/  ISETP.LT.AND P6, PT, R152, UR4, !P0 ;  /* 0x0000000498007c0c */ /* 0x000fe2000c7c1270 */
[----:B------:R-:W-:-:S04]  /*58e10*/  IMAD.WIDE R12, R148, 0x4, R8 ;  /* 0x00000004940c7825 */ /* 0x000fc800078e0208 */
[----:B-1----:R-:W-:Y:S02]  /*58e20*/  IMAD.WIDE R10, R148, 0x4, R6 ;  /* 0x00000004940a7825 */ /* 0x002fe400078e0206 */
[----:B------:R-:W4:Y:S02]  /*58e30*/  LDL.LU R148, [R1+0x1338] ;  /* 0x0013380001947983 */ /* 0x000f240000300800 */
[C---:B--2---:R-:W-:Y:S02]  /*58e40*/  IMAD.WIDE R14, R149.reuse, 0x4, R2 ;  /* 0x00000004950e7825 */ /* 0x044fe400078e0202 */
[----:B------:R1:W-:Y:S04]  /*58e50*/  @P1 STG.E desc[UR8][R10.64], R232 ;  /* 0x000000e80a001986 */ /* 0x0003e8000c101908 */
[----:B------:R-:W-:Y:S01]  /*58e60*/  @P5 STG.E desc[UR8][R12.64], R228 ;  /* 0x000000e40c005986 */ /* 0x000fe2000c101908 */
[----:B-1----:R-:W-:-:S03]  /*58e70*/  IMAD.WIDE R10, R149, 0x4, R4 ;  /* 0x00000004950a7825 */ /* 0x002fc600078e0204 */
[----:B---3--:R1:W-:Y:S04]  /*58e80*/  @P4 STG.E desc[UR8][R14.64], R155 ;  /* 0x0000009b0e004986 */ /* 0x0083e8000c101908 */
[----:B-1----:R-:W2:Y:S04]  /*58e90*/  LDL.LU R155, [R1+0x48] ;  /* 0x00004800019b7983 */ /* 0x002ea80000300800 */
[----:B----4-:R1:W-:Y:S04]  /*58ea0*/  @P6 STG.E desc[UR8][R10.64], R151 ;  /* 0x000000970a006986 */ /* 0x0103e8000c101908 */
[----:B-1----:R-:W3:Y:S01]  /*58eb0*/  LDL.LU R151, [R1+0x18] ;  /* 0x0000180001977983 */ /* 0x002ee20000300800 */
        /* <DEDUP_REMOVED lines=12> */
[----:B------:R-:W-:Y:S01]  /*58f80*/  IMAD.WIDE R14, R150, 0x4, R4 ;  /* 0x00000004960e7825 */ /* 0x000fe200078e0204 */
[----:B------:R-:W-:Y:S01]  /*58f90*/  ISETP.LT.AND P2, PT, R153, UR4, !P2 ;  /* 0x0000000499007c0c */ /* 0x000fe2000d741270 */
[----:B------:R-:W4:Y:S01]  /*58fa0*/  LDL.LU R149, [R1+0x133c] ;  /* 0x00133c0001957983 */ /* 0x000f220000300800 */
[----:B------:R-:W-:Y:S01]  /*58fb0*/  ISETP.GE.AND P3, PT, R0, UR5, PT ;  /* 0x0000000500007c0c */ /* 0x000fe2000bf66270 */
[----:B-1----:R-:W-:Y:S02]  /*58fc0*/  IMAD.WIDE R12, R150, 0x4, R2 ;  /* 0x00000004960c7825 */ /* 0x002fe400078e0202 */
[----:B------:R1:W-:Y:S01]  /*58fd0*/  @P0 STG.E desc[UR8][R10.64], R245 ;  /* 0x000000f50a000986 */ /* 0x0003e2000c101908 */
[----:B------:R-:W-:Y:S01]  /*58fe0*/  ISETP.LT.AND P0, PT, R23, UR4, !P3 ;  /* 0x0000000417007c0c */ /* 0x000fe2000df01270 */
[----:B------:R-:W-:Y:S02]  /*58ff0*/  ULDC UR5, c[0x0][0x22c] ;  /* 0x00008b0000057ab9 */ /* 0x000fe40000000800 */
[----:B------:R1:W-:Y:S04]  /*59000*/  @P4 STG.E desc[UR8][R12.64], R241 ;  /* 0x000000f10c004986 */ /* 0x0003e8000c101908 */
[----:B------:R1:W-:Y:S01]  /*59010*/  @P5 STG.E desc[UR8][R14.64], R237 ;  /* 0x000000ed0e005986 */ /* 0x0003e2000c101908 */
[----:B------:R-:W-:Y:S01]  /*59020*/  ISETP.LT.AND P5, PT, R152, UR4, !P3 ;  /* 0x0000000498007c0c */ /* 0x000fe2000dfa1270 */
[----:B-1----:R-:W-:-:S04]  /*59030*/  IMAD.WIDE R10, R150, 0x4, R6 ;  /* 0x00000004960a7825 */ /* 0x002fc800078e0206 */
[----:B------:R-:W-:Y:S01]  /*59040*/  IMAD.WIDE R12, R150, 0x4, R8 ;  /* 0x00000004960c7825 */ /* 0x000fe200078e0208 */
[----:B------:R-:W-:Y:S04]  /*59050*/  @P1 STG.E desc[UR8][R10.64], R233 ;  /* 0x000000e90a001986 */ /* 0x000fe8000c101908 */
[----:B------:R1:W-:Y:S04]  /*59060*/  @P2 STG.E desc[UR8][R12.64], R229 ;  /* 0x000000e50c002986 */ /* 0x0003e8000c101908 */
[----:B------:R-:W4:Y:S01]  /*59070*/  LDL.LU R150, [R1+0x134c] ;  /* 0x00134c0001967983 */ /* 0x000f220000300800 */
[----:B------:R-:W-:-:S04]  /*59080*/  IMAD.WIDE R14, R148, 0x4, R2 ;  /* 0x00000004940e7825 */ /* 0x000fc800078e0202 */
[----:B-1----:R-:W-:-:S04]  /*59090*/  IMAD.WIDE R12, R148, 0x4, R4 ;  /* 0x00000004940c7825 */ /* 0x002fc800078e0204 */
[C---:B------:R-:W-:Y:S01]  /*590a0*/  IMAD.WIDE R10, R148.reuse, 0x4, R6 ;  /* 0x00000004940a7825 */ /* 0x040fe200078e0206 */
[----:B--2---:R1:W-:Y:S04]  /*590b0*/  @P0 STG.E desc[UR8][R14.64], R155 ;  /* 0x0000009b0e000986 */ /* 0x0043e8000c101908 */
[----:B-1----:R-:W2:Y:S04]  /*590c0*/  LDL.LU R155, [R1+0x4c] ;  /* 0x00004c00019b7983 */ /* 0x002ea80000300800 */
[----:B---3--:R1:W-:Y:S04]  /*590d0*/  @P5 STG.E desc[UR8][R12.64], R151 ;  /* 0x000000970c005986 */ /* 0x0083e8000c101908 */
[----:B-1----:R-:W3:Y:S01]  /*590e0*/  LDL.LU R151, [R1+0x1c] ;  /* 0x00001c0001977983 */ /* 0x002ee20000300800 */
[----:B------:R-:W-:-:S03]  /*590f0*/  IMAD.WIDE R12, R148, 0x4, R8 ;  /* 0x00000004940c7825 */ /* 0x000fc600078e0208 */
[----:B------:R-:W3:Y:S01]  /*59100*/  LDL.LU R148, [R1+0x135c] ;  /* 0x00135c0001947983 */ /* 0x000ee20000300800 */
[----:B------:R-:W-:Y:S01]  /*59110*/  VIADD R0, R22, 0xcd ;  /* 0x000000cd16007836 */ /* 0x000fe20000000000 */
[----:B------:R-:W-:-:S04]  /*59120*/  ISETP.LT.AND P1, PT, R154, UR4, !P3 ;  /* 0x000000049a007c0c */ /* 0x000fc8000df21270 */
[----:B------:R-:W-:Y:S02]  /*59130*/  ISETP.GE.AND P6, PT, R0, UR5, PT ;  /* 0x0000000500007c0c */ /* 0x000fe4000bfc6270 */
[----:B------:R-:W-:Y:S01]  /*59140*/  ISETP.LT.AND P3, PT, R153, UR4, !P3 ;  /* 0x0000000499007c0c */ /* 0x000fe2000df61270 */
[----:B------:R-:W-:Y:S01]  /*59150*/  VIADD R0, R22, 0xce ;  /* 0x000000ce16007836 */ /* 0x000fe20000000000 */
[----:B------:R-:W-:Y:S01]  /*59160*/  ISETP.LT.AND P2, PT, R23, UR4, !P6 ;  /* 0x0000000417007c0c */ /* 0x000fe2000f741270 */
[----:B------:R-:W-:Y:S01]  /*59170*/  ULDC UR5, c[0x0][0x22c] ;  /* 0x00008b0000057ab9 */ /* 0x000fe20000000800 */
[----:B------:R-:W-:-:S03]  /*59180*/  ISETP.LT.AND P0, PT, R152, UR4, !P6 ;  /* 0x0000000498007c0c */ /* 0x000fc6000f701270 */
[----:B------:R4:W-:Y:S01]  /*59190*/  @P1 STG.E desc[UR8][R10.64], R250 ;  /* 0x000000fa0a001986 */ /* 0x0009e2000c101908 */
[----:B------:R-:W-:Y:S02]  /*591a0*/  ISETP.LT.AND P1, PT, R154, UR4, !P6 ;  /* 0x000000049a007c0c */ /* 0x000fe4000f721270 */
[----:B------:R-:W-:Y:S02]  /*591b0*/  ISETP.GE.AND P4, PT, R0, UR5, PT ;  /* 0x0000000500007c0c */ /* 0x000fe4000bf86270 */
[----:B------:R-:W-:Y:S01]  /*591c0*/  ISETP.LT.AND P6, PT, R153, UR4, !P6 ;  /* 0x0000000499007c0c */ /* 0x000fe2000f7c1270 */
[----:B------:R1:W-:Y:S01]  /*591d0*/  @P3 STG.E desc[UR8][R12.64], R246 ;  /* 0x000000f60c003986 */ /* 0x0003e2000c101908 */
[----:B------:R-:W-:Y:S01]  /*591e0*/  ISETP.LT.AND P3, PT, R23, UR4, !P4 ;  /* 0x0000000417007c0c */ /* 0x000fe2000e761270 */
[----:B----4-:R-:W-:Y:S01]  /*591f0*/  IMAD.WIDE R10, R149, 0x4, R2 ;  /* 0x00000004950a7825 */ /* 0x010fe200078e0202 */
[----:B------:R-:W-:-:S03]  /*59200*/  ULDC UR5, c[0x0][0x22c] ;  /* 0x00008b0000057ab9 */ /* 0x000fc60000000800 */
[C---:B------:R-:W-:Y:S01]  /*59210*/  IMAD.WIDE R14, R149.reuse, 0x4, R4 ;  /* 0x00000004950e7825 */ /* 0x040fe200078e0204 */
[----:B------:R4:W-:Y:S01]  /*59220*/  @P2 STG.E desc[UR8][R10.64], R242 ;  /* 0x000000f20a002986 */ /* 0x0009e2000c101908 */
[----:B------:R-:W-:Y:S02]  /*59230*/  ISETP.LT.AND P2, PT, R152, UR4, !P4 ;  /* 0x0000000498007c0c */ /* 0x000fe4000e741270 */
[C---:B-1----:R-:W-:Y:S01]  /*59240*/  IMAD.WIDE R12, R149.reuse, 0x4, R8 ;  /* 0x00000004950c7825 */ /* 0x042fe200078e0208 */
[----:B------:R1:W-:Y:S03]  /*59250*/  @P0 STG.E desc[UR8][R14.64], R238 ;  /* 0x000000ee0e000986 */ /* 0x0003e6000c101908 */
[----:B------:R-:W-:Y:S02]  /*59260*/  VIADD R0, R22, 0xcf ;  /* 0x000000cf16007836 */ /* 0x000fe40000000000 */
[----:B----4-:R-:W-:-:S02]  /*59270*/  IMAD.WIDE R10, R149, 0x4, R6 ;  /* 0x00000004950a7825 */ /* 0x010fc400078e0206 */
[----:B------:R-:W4:Y:S02]  /*59280*/  LDL.LU R149, [R1+0x1368] ;  /* 0x0013680001957983 */ /* 0x000f240000300800 */
[----:B-1----:R-:W-:Y:S02]  /*59290*/  IMAD.WIDE R14, R150, 0x4, R2 ;  /* 0x00000004960e7825 */ /* 0x002fe400078e0202 */
[----:B------:R1:W-:Y:S01]  /*592a0*/  @P1 STG.E desc[UR8][R10.64], R234 ;  /* 0x000000ea0a001986 */ /* 0x0003e2000c101908 */
[----:B------:R-:W-:Y:S02]  /*592b0*/  ISETP.LT.AND P1, PT, R154, UR4, !P4 ;  /* 0x000000049a007c0c */ /* 0x000fe4000e721270 */
[----:B------:R-:W-:Y:S01]  /*592c0*/  ISETP.GE.AND P5, PT, R0, UR5, PT ;  /* 0x0000000500007c0c */ /* 0x000fe2000bfa6270 */
[----:B------:R1:W-:Y:S01]  /*592d0*/  @P6 STG.E desc[UR8][R12.64], R230 ;  /* 0x000000e60c006986 */ /* 0x0003e2000c101908 */
[----:B------:R-:W-:Y:S01]  /*592e0*/  ISETP.LT.AND P4, PT, R153, UR4, !P4 ;  /* 0x0000000499007c0c */ /* 0x000fe2000e781270 */
[----:B-1----:R-:W-:Y:S01]  /*592f0*/  IMAD.WIDE R10, R150, 0x4, R4 ;  /* 0x00000004960a7825 */ /* 0x002fe200078e0204 */
[----:B------:R-:W-:-:S03]  /*59300*/  ULDC UR5, c[0x0][0x22c] ;  /* 0x00008b0000057ab9 */ /* 0x000fc60000000800 */
[----:B------:R-:W-:Y:S01]  /*59310*/  IMAD.WIDE R12, R150, 0x4, R6 ;  /* 0x00000004960c7825 */ /* 0x000fe200078e0206 */
[----:B--2---:R-:W-:Y:S01]  /*59320*/  @P3 STG.E desc[UR8][R14.64], R155 ;  /* 0x0000009b0e003986 */ /* 0x004fe2000c101908 */
[----:B------:R-:W-:-:S03]  /*59330*/  ISETP.LT.AND P3, PT, R23, UR4, !P5 ;  /* 0x0000000417007c0c */ /* 0x000fc6000ef61270 */
[----:B---3--:R1:W-:Y:S04]  /*59340*/  @P2 STG.E desc[UR8][R10.64], R151 ;  /* 0x000000970a002986 */ /* 0x0083e8000c101908 */
[----:B------:R2:W-:Y:S01]  /*59350*/  @P1 STG.E desc[UR8][R12.64], R251 ;  /* 0x000000fb0c001986 */ /* 0x0005e2000c101908 */
[----:B-1----:R-:W-:-:S03]  /*59360*/  IMAD.WIDE R10, R150, 0x4, R8 ;  /* 0x00000004960a7825 */ /* 0x002fc600078e0208 */
[----:B------:R-:W3:Y:S01]  /*59370*/  LDL.LU R150, [R1+0x136c] ;  /* 0x00136c0001967983 */ /* 0x000ee20000300800 */
[----:B--2---:R-:W-:-:S03]  /*59380*/  IMAD.WIDE R12, R148, 0x4, R2 ;  /* 0x00000004940c7825 */ /* 0x004fc600078e0202 */
[----:B------:R1:W-:Y:S01]  /*59390*/  @P4 STG.E desc[UR8][R10.64], R247 ;  /* 0x000000f70a004986 */ /* 0x0003e2000c101908 */
[----:B------:R-:W-:-:S03]  /*593a0*/  IMAD.WIDE R14, R148, 0x4, R4 ;  /* 0x00000004940e7825 */ /* 0x000fc600078e0204 */
[----:B------:R2:W-:Y:S01]  /*593b0*/  @P3 STG.E desc[UR8][R12.64], R243 ;  /* 0x000000f30c003986 */ /* 0x0005e2000c101908 */
[----:B-1----:R-:W-:-:S04]  /*593c0*/  IMAD.WIDE R10, R148, 0x4, R6 ;  /* 0x00000004940a7825 */ /* 0x002fc800078e0206 */
[----:B--2---:R-:W-:Y:S02]  /*593d0*/  IMAD.WIDE R12, R148, 0x4, R8 ;  /* 0x00000004940c7825 */ /* 0x004fe400078e0208 */
[----:B------:R-:W2:Y:S01]  /*593e0*/  LDL.LU R148, [R1+0x137c] ;  /* 0x00137c0001947983 */ /* 0x000ea20000300800 */
[----:B------:R-:W-:Y:S01]  /*593f0*/  ISETP.LT.AND P6, PT, R152, UR4, !P5 ;  /* 0x0000000498007c0c */ /* 0x000fe2000efc1270 */
[----:B------:R-:W-:Y:S01]  /*59400*/  VIADD R0, R22, 0xd0 ;  /* 0x000000d016007836 */ /* 0x000fe20000000000 */
[----:B------:R-:W-:Y:S02]  /*59410*/  ISETP.LT.AND P1, PT, R154, UR4, !P5 ;  /* 0x000000049a007c0c */ /* 0x000fe4000ef21270 */
[----:B------:R-:W-:Y:S02]  /*59420*/  ISETP.LT.AND P5, PT, R153, UR4, !P5 ;  /* 0x0000000499007c0c */ /* 0x000fe4000efa1270 */
[----:B------:R-:W-:Y:S01]  /*59430*/  ISETP.GE.AND P0, PT, R0, UR5, PT ;  /* 0x0000000500007c0c */ /* 0x000fe2000bf06270 */
[----:B------:R-:W-:Y:S01]  /*59440*/  VIADD R0, R22, 0xd1 ;  /* 0x000000d116007836 */ /* 0x000fe20000000000 */
[----:B------:R-:W-:-:S02]  /*59450*/  ULDC UR5, c[0x0][0x22c] ;  /* 0x00008b0000057ab9 */ /* 0x000fc40000000800 */
[----:B------:R-:W-:-:S03]  /*59460*/  ISETP.LT.AND P4, PT, R23, UR4, !P0 ;  /* 0x0000000417007c0c */ /* 0x000fc6000c781270 */
[----:B------:R4:W-:Y:S01]  /*59470*/  @P6 STG.E desc[UR8][R14.64], R239 ;  /* 0x000000ef0e006986 */ /* 0x0009e2000c101908 */
[----:B------:R-:W-:-:S03]  /*59480*/  ISETP.LT.AND P6, PT, R152, UR4, !P0 ;  /* 0x0000000498007c0c */ /* 0x000fc6000c7c1270 */
[----:B------:R-:W-:Y:S01]  /*59490*/  @P1 STG.E desc[UR8][R10.64], R235 ;  /* 0x000000eb0a001986 */ /* 0x000fe2000c101908 */
[----:B------:R-:W-:Y:S02]  /*594a0*/  ISETP.LT.AND P1, PT, R154, UR4, !P0 ;  /* 0x000000049a007c0c */ /* 0x000fe4000c721270 */
[----:B------:R-:W-:Y:S01]  /*594b0*/  ISETP.GE.AND P2, PT, R0, UR5, PT ;  /* 0x0000000500007c0c */ /* 0x000fe2000bf46270 */
[----:B------:R1:W-:Y:S01]  /*594c0*/  @P5 STG.E desc[UR8][R12.64], R231 ;  /* 0x000000e70c005986 */ /* 0x0003e2000c101908 */
[----:B----4-:R-:W-:Y:S01]  /*594d0*/  IMAD.WIDE R14, R149, 0x4, R2 ;  /* 0x00000004950e7825 */ /* 0x010fe200078e0202 */
[----:B------:R-:W-:Y:S01]  /*594e0*/  ISETP.LT.AND P0, PT, R153, UR4, !P0 ;  /* 0x0000000499007c0c */ /* 0x000fe2000c701270 */
[----:B------:R-:W-:Y:S01]  /*594f0*/  ULDC UR5, c[0x0][0x22c] ;  /* 0x00008b0000057ab9 */ /* 0x000fe20000000800 */
[----:B------:R-:W-:Y:S02]  /*59500*/  ISETP.LT.AND P5, PT, R152, UR4, !P2 ;  /* 0x0000000498007c0c */ /* 0x000fe4000d7a1270 */
[----:B------:R-:W-:Y:S01]  /*59510*/  @P4 STG.E desc[UR8][R14.64], R224 ;  /* 0x000000e00e004986 */ /* 0x000fe2000c101908 */
[----:B-1----:R-:W-:Y:S01]  /*59520*/  IMAD.WIDE R12, R149, 0x4, R4 ;  /* 0x00000004950c7825 */ /* 0x002fe200078e0204 */
[----:B------:R-:W-:-:S03]  /*59530*/  ISETP.LT.AND P4, PT, R23, UR4, !P2 ;  /* 0x0000000417007c0c */ /* 0x000fc6000d781270 */
[C---:B------:R-:W-:Y:S01]  /*59540*/  IMAD.WIDE R10, R149.reuse, 0x4, R6 ;  /* 0x00000004950a7825 */ /* 0x040fe200078e0206 */
[----:B------:R1:W-:Y:S03]  /*59550*/  @P6 STG.E desc[UR8][R12.64], R220 ;  /* 0x000000dc0c006986 */ /* 0x0003e6000c101908 */
[----:B------:R-:W-:Y:S01]  /*59560*/  VIADD R0, R22, 0xd2 ;  /* 0x000000d216007836 */ /* 0x000fe20000000000 */
[----:B------:R3:W-:Y:S01]  /*59570*/  @P1 STG.E desc[UR8][R10.64], R216 ;  /* 0x000000d80a001986 */ /* 0x0007e2000c101908 */
[----:B------:R-:W-:Y:S01]  /*59580*/  ISETP.LT.AND P1, PT, R154, UR4, !P2 ;  /* 0x000000049a007c0c */ /* 0x000fe2000d721270 */
[----:B-1----:R-:W-:Y:S02]  /*59590*/  IMAD.WIDE R12, R149, 0x4, R8 ;  /* 0x00000004950c7825 */ /* 0x002fe400078e0208 */
[----:B------:R-:W4:Y:S01]  /*595a0*/  LDL.LU R149, [R1+0x138c] ;  /* 0x00138c0001957983 */ /* 0x000f220000300800 */
[----:B------:R-:W-:-:S02]  /*595b0*/  ISETP.GE.AND P3, PT, R0, UR5, PT ;  /* 0x0000000500007c0c */ /* 0x000fc4000bf66270 */
[----:B------:R-:W-:Y:S01]  /*595c0*/  ISETP.LT.AND P2, PT, R153, UR4, !P2 ;  /* 0x0000000499007c0c */ /* 0x000fe2000d741270 */
[----:B------:R1:W-:Y:S01]  /*595d0*/  @P0 STG.E desc[UR8][R12.64], R212 ;  /* 0x000000d40c000986 */ /* 0x0003e2000c101908 */
[----:B------:R-:W-:Y:S01]  /*595e0*/  ISETP.LT.AND P0, PT, R23, UR4, !P3 ;  /* 0x0000000417007c0c */ /* 0x000fe2000df01270 */
[----:B---3--:R-:W-:Y:S01]  /*595f0*/  IMAD.WIDE R10, R150, 0x4, R2 ;  /* 0x00000004960a7825 */ /* 0x008fe200078e0202 */
[----:B------:R-:W-:-:S03]  /*59600*/  ULDC UR5, c[0x0][0x22c] ;  /* 0x00008b0000057ab9 */ /* 0x000fc60000000800 */
[C---:B------:R-:W-:Y:S01]  /*59610*/  IMAD.WIDE R14, R150.reuse, 0x4, R4 ;  /* 0x00000004960e7825 */ /* 0x040fe200078e0204 */
[----:B------:R3:W-:Y:S03]  /*59620*/  @P4 STG.E desc[UR8][R10.64], R208 ;  /* 0x000000d00a004986 */ /* 0x0007e6000c101908 */
[----:B-1----:R-:W-:Y:S01]  /*59630*/  IMAD.WIDE R12, R150, 0x4, R8 ;  /* 0x00000004960c7825 */ /* 0x002fe200078e0208 */
[----:B------:R2:W-:Y:S01]  /*59640*/  @P5 STG.E desc[UR8][R14.64], R204 ;  /* 0x000000cc0e005986 */ /* 0x0005e2000c101908 */
[----:B------:R-:W-:Y:S02]  /*59650*/  ISETP.LT.AND P5, PT, R152, UR4, !P3 ;  /* 0x0000000498007c0c */ /* 0x000fe4000dfa1270 */
[----:B---3--:R-:W-:Y:S02]  /*59660*/  IMAD.WIDE R10, R150, 0x4, R6 ;  /* 0x00000004960a7825 */ /* 0x008fe400078e0206 */
[----:B------:R-:W3:Y:S02]  /*59670*/  LDL.LU R150, [R1+0x1398] ;  /* 0x0013980001967983 */ /* 0x000ee40000300800 */
[----:B--2---:R-:W-:-:S02]  /*59680*/  IMAD.WIDE R14, R148, 0x4, R2 ;  /* 0x00000004940e7825 */ /* 0x004fc400078e0202 */
[----:B------:R1:W-:Y:S04]  /*59690*/  @P1 STG.E desc[UR8][R10.64], R200 ;  /* 0x000000c80a001986 */ /* 0x0003e8000c101908 */
[----:B------:R2:W-:Y:S04]  /*596a0*/  @P2 STG.E desc[UR8][R12.64], R196 ;  /* 0x000000c40c002986 */ /* 0x0005e8000c101908 */
[----:B------:R-:W-:Y:S01]  /*596b0*/  @P0 STG.E desc[UR8][R14.64], R225 ;  /* 0x000000e10e000986 */ /* 0x000fe2000c101908 */
[----:B-1----:R-:W-:-:S04]  /*596c0*/  IMAD.WIDE R10, R148, 0x4, R4 ;  /* 0x00000004940a7825 */ /* 0x002fc800078e0204 */
[C---:B--2---:R-:W-:Y:S01]  /*596d0*/  IMAD.WIDE R12, R148.reuse, 0x4, R6 ;  /* 0x00000004940c7825 */ /* 0x044fe200078e0206 */
[----:B------:R1:W-:Y:S03]  /*596e0*/  @P5 STG.E desc[UR8][R10.64], R221 ;  /* 0x000000dd0a005986 */ /* 0x0003e6000c101908 */
[----:B-1----:R-:W-:Y:S02]  /*596f0*/  IMAD.WIDE R10, R148, 0x4, R8 ;  /* 0x00000004940a7825 */ /* 0x002fe400078e0208 */
[----:B------:R-:W2:Y:S02]  /*59700*/  LDL.LU R148, [R1+0x139c] ;  /* 0x00139c0001947983 */ /* 0x000ea40000300800 */
        /* <DEDUP_REMOVED lines=10> */
[----:B------:R-:W-:Y:S02]  /*597b0*/  ISETP.LT.AND P6, PT, R153, UR4, !P6 ;  /* 0x0000000499007c0c */ /* 0x000fe4000f7c1270 */
[----:B------:R-:W-:Y:S01]  /*597c0*/  ISETP.GE.AND P4, PT, R0, UR5, PT ;  /* 0x0000000500007c0c */ /* 0x000fe2000bf86270 */
[----:B------:R1:W-:Y:S01]  /*597d0*/  @P3 STG.E desc[UR8][R10.64], R213 ;  /* 0x000000d50a003986 */ /* 0x0003e2000c101908 */
[----:B----4-:R-:W-:Y:S02]  /*597e0*/  IMAD.WIDE R12, R149, 0x4, R2 ;  /* 0x00000004950c7825 */ /* 0x010fe400078e0202 */
[----:B------:R-:W-:Y:S01]  /*597f0*/  ISETP.LT.AND P3, PT, R23, UR4, !P4 ;  /* 0x0000000417007c0c */ /* 0x000fe2000e761270 */
[----:B------:R-:W-:Y:S01]  /*59800*/  ULDC UR5, c[0x0][0x22c] ;  /* 0x00008b0000057ab9 */ /* 0x000fe20000000800 */
[----:B------:R-:W-:Y:S01]  /*59810*/  IMAD.WIDE R14, R149, 0x4, R4 ;  /* 0x00000004950e7825 */ /* 0x000fe200078e0204 */
[----:B------:R4:W-:Y:S01]  /*59820*/  @P2 STG.E desc[UR8][R12.64], R209 ;  /* 0x000000d10c002986 */ /* 0x0009e2000c101908 */
[----:B------:R-:W-:-:S02]  /*59830*/  ISETP.LT.AND P2, PT, R152, UR4, !P4 ;  /* 0x0000000498007c0c */ /* 0x000fc4000e741270 */
[C---:B-1----:R-:W-:Y:S01]  /*59840*/  IMAD.WIDE R10, R149.reuse, 0x4, R6 ;  /* 0x00000004950a7825 */ /* 0x042fe200078e0206 */
[----:B------:R3:W-:Y:S03]  /*59850*/  @P0 STG.E desc[UR8][R14.64], R205 ;  /* 0x000000cd0e000986 */ /* 0x0007e6000c101908 */
[----:B------:R-:W-:Y:S02]  /*59860*/  VIADD R0, R22, 0xd5 ;  /* 0x000000d516007836 */ /* 0x000fe40000000000 */
[----:B----4-:R-:W-:Y:S02]  /*59870*/  IMAD.WIDE R12, R149, 0x4, R8 ;  /* 0x00000004950c7825 */ /* 0x010fe400078e0208 */
[----:B------:R-:W4:Y:S01]  /*59880*/  LDL.LU R149, [R1+0x13ac] ;  /* 0x0013ac0001957983 */ /* 0x000f220000300800 */
[----:B------:R-:W-:-:S03]  /*59890*/  ISETP.GE.AND P5, PT, R0, UR5, PT ;  /* 0x0000000500007c0c */ /* 0x000fc6000bfa6270 */
[----:B------:R1:W-:Y:S01]  /*598a0*/  @P1 STG.E desc[UR8][R10.64], R201 ;  /* 0x000000c90a001986 */ /* 0x0003e2000c101908 */
[----:B------:R-:W-:Y:S01]  /*598b0*/  ISETP.LT.AND P1, PT, R154, UR4, !P4 ;  /* 0x000000049a007c0c */ /* 0x000fe2000e721270 */
[C---:B---3--:R-:W-:Y:S02]  /*598c0*/  IMAD.WIDE R14, R150.reuse, 0x4, R2 ;  /* 0x00000004960e7825 */ /* 0x048fe400078e0202 */
[----:B------:R3:W-:Y:S01]  /*598d0*/  @P6 STG.E desc[UR8][R12.64], R197 ;  /* 0x000000c50c006986 */ /* 0x0007e2000c101908 */
[----:B------:R-:W-:Y:S01]  /*598e0*/  ISETP.LT.AND P4, PT, R153, UR4, !P4 ;  /* 0x0000000499007c0c */ /* 0x000fe2000e781270 */
[----:B------:R-:W-:Y:S02]  /*598f0*/  ULDC UR5, c[0x0][0x22c] ;  /* 0x00008b0000057ab9 */ /* 0x000fe40000000800 */
[----:B------:R-:W-:Y:S01]  /*59900*/  @P3 STG.E desc[UR8][R14.64], R226 ;  /* 0x000000e20e003986 */ /* 0x000fe2000c101908 */
[----:B------:R-:W-:Y:S01]  /*59910*/  ISETP.LT.AND P3, PT, R23, UR4, !P5 ;  /* 0x0000000417007c0c */ /* 0x000fe2000ef61270 */
[----:B-1----:R-:W-:-:S04]  /*59920*/  IMAD.WIDE R10, R150, 0x4, R6 ;  /* 0x00000004960a7825 */ /* 0x002fc800078e0206 */
[----:B---3--:R-:W-:-:S05]  /*59930*/  IMAD.WIDE R12, R150, 0x4, R4 ;  /* 0x00000004960c7825 */ /* 0x008fca00078e0204 */
[----:B------:R1:W-:Y:S04]  /*59940*/  @P2 STG.E desc[UR8][R12.64], R222 ;  /* 0x000000de0c002986 */ /* 0x0003e8000c101908 */
        /* <DEDUP_REMOVED lines=12> */
[----:B------:R-:W-:Y:S01]  /*59a10*/  ISETP.LT.AND P1, PT, R154, UR4, !P5 ;  /* 0x000000049a007c0c */ /* 0x000fe2000ef21270 */
[----:B------:R-:W2:Y:S03]  /*59a20*/  LDL.LU R151, [R1+0x13c8] ;  /* 0x0013c80001977983 */ /* 0x000ea60000300800 */
[----:B------:R-:W-:Y:S02]  /*59a30*/  ISETP.GE.AND P0, PT, R0, UR5, PT ;  /* 0x0000000500007c0c */ /* 0x000fe4000bf06270 */
[----:B------:R-:W-:Y:S01]  /*59a40*/  ISETP.LT.AND P5, PT, R153, UR4, !P5 ;  /* 0x0000000499007c0c */ /* 0x000fe2000efa1270 */
[----:B------:R-:W-:Y:S01]  /*59a50*/  VIADD R0, R22, 0xd7 ;  /* 0x000000d716007836 */ /* 0x000fe20000000000 */
[----:B------:R-:W-:Y:S01]  /*59a60*/  ISETP.LT.AND P4, PT, R23, UR4, !P0 ;  /* 0x0000000417007c0c */ /* 0x000fe2000c781270 */
[----:B------:R-:W-:-:S02]  /*59a70*/  ULDC UR5, c[0x0][0x22c] ;  /* 0x00008b0000057ab9 */ /* 0x000fc40000000800 */
[----:B------:R4:W-:Y:S01]  /*59a80*/  @P6 STG.E desc[UR8][R14.64], R206 ;  /* 0x000000ce0e006986 */ /* 0x0009e2000c101908 */
[----:B------:R-:W-:-:S03]  /*59a90*/  ISETP.LT.AND P6, PT, R152, UR4, !P0 ;  /* 0x0000000498007c0c */ /* 0x000fc6000c7c1270 */
[----:B------:R1:W-:Y:S01]  /*59aa0*/  @P1 STG.E desc[UR8][R10.64], R202 ;  /* 0x000000ca0a001986 */ /* 0x0003e2000c101908 */
[----:B------:R-:W-:Y:S02]  /*59ab0*/  ISETP.LT.AND P1, PT, R154, UR4, !P0 ;  /* 0x000000049a007c0c */ /* 0x000fe4000c721270 */
[----:B------:R-:W-:Y:S01]  /*59ac0*/  ISETP.GE.AND P2, PT, R0, UR5, PT ;  /* 0x0000000500007c0c */ /* 0x000fe2000bf46270 */
[----:B------:R1:W-:Y:S01]  /*59ad0*/  @P5 STG.E desc[UR8][R12.64], R198 ;  /* 0x000000c60c005986 */ /* 0x0003e2000c101908 */
[----:B------:R-:W-:Y:S01]  /*59ae0*/  ISETP.LT.AND P0, PT, R153, UR4, !P0 ;  /* 0x0000000499007c0c */ /* 0x000fe2000c701270 */
[----:B----4-:R-:W-:Y:S01]  /*59af0*/  IMAD.WIDE R14, R149, 0x4, R2 ;  /* 0x00000004950e7825 */ /* 0x010fe200078e0202 */
[----:B------:R-:W-:-:S03]  /*59b00*/  ULDC UR5, c[0x0][0x22c] ;  /* 0x00008b0000057ab9 */ /* 0x000fc60000000800 */
[----:B-1----:R-:W-:Y:S01]  /*59b10*/  IMAD.WIDE R10, R149, 0x4, R4 ;  /* 0x00000004950a7825 */ /* 0x002fe200078e0204 */
[----:B------:R-:W-:Y:S01]  /*59b20*/  @P4 STG.E desc[UR8][R14.64], R227 ;  /* 0x000000e30e004986 */ /* 0x000fe2000c101908 */
[----:B------:R-:W-:Y:S02]  /*59b30*/  ISETP.LT.AND P4, PT, R23, UR4, !P2 ;  /* 0x0000000417007c0c */ /* 0x000fe4000d781270 */
[C---:B------:R-:W-:Y:S01]  /*59b40*/  IMAD.WIDE R12, R149.reuse, 0x4, R6 ;  /* 0x00000004950c7825 */ /* 0x040fe200078e0206 */
[----:B------:R1:W-:Y:S03]  /*59b50*/  @P6 STG.E desc[UR8][R10.64], R223 ;  /* 0x000000df0a006986 */ /* 0x0003e6000c101908 */
[----:B------:R-:W-:Y:S01]  /*59b60*/  VIADD R0, R22, 0xd8 ;  /* 0x000000d816007836 */ /* 0x000fe20000000000 */
[----:B------:R-:W-:Y:S01]  /*59b70*/  ISETP.LT.AND P5, PT, R152, UR4, !P2 ;  /* 0x0000000498007c0c */ /* 0x000fe2000d7a1270 */
[----:B------:R3:W-:Y:S01]  /*59b80*/  @P1 STG.E desc[UR8][R12.64], R219 ;  /* 0x000000db0c001986 */ /* 0x0007e2000c101908 */
[----:B------:R-:W-:Y:S01]  /*59b90*/  ISETP.LT.AND P1, PT, R154, UR4, !P2 ;  /* 0x000000049a007c0c */ /* 0x000fe2000d721270 */
[----:B-1----:R-:W-:-:S02]  /*59ba0*/  IMAD.WIDE R10, R149, 0x4, R8 ;  /* 0x00000004950a7825 */ /* 0x002fc400078e0208 */
[----:B------:R-:W4:Y:S01]  /*59bb0*/  LDL.LU R149, [R1+0x13cc] ;  /* 0x0013cc0001957983 */ /* 0x000f220000300800 */
[----:B------:R-:W-:Y:S02]  /*59bc0*/  ISETP.GE.AND P3, PT, R0, UR5, PT ;  /* 0x0000000500007c0c */ /* 0x000fe4000bf66270 */
[----:B------:R-:W-:Y:S01]  /*59bd0*/  ISETP.LT.AND P2, PT, R153, UR4, !P2 ;  /* 0x0000000499007c0c */ /* 0x000fe2000d741270 */
[----:B------:R1:W-:Y:S01]  /*59be0*/  @P0 STG.E desc[UR8][R10.64], R215 ;  /* 0x000000d70a000986 */ /* 0x0003e2000c101908 */
[----:B------:R-:W-:Y:S01]  /*59bf0*/  ISETP.LT.AND P0, PT, R23, UR4, !P3 ;  /* 0x0000000417007c0c */ /* 0x000fe2000df01270 */
[----:B---3--:R-:W-:Y:S01]  /*59c00*/  IMAD.WIDE R12, R150, 0x4, R2 ;  /* 0x00000004960c7825 */ /* 0x008fe200078e0202 */
[----:B------:R-:W-:-:S04]  /*59c10*/  ULDC UR5, c[0x0][0x22c] ;  /* 0x00008b0000057ab9 */ /* 0x000fc80000000800 */
[----:B------:R3:W-:Y:S01]  /*59c20*/  @P4 STG.E desc[UR8][R12.64], R211 ;  /* 0x000000d30c004986 */ /* 0x0007e2000c101908 */
[----:B------:R-:W-:Y:S01]  /*59c30*/  ISETP.LT.AND P4, PT, R152, UR4, !P3 ;  /* 0x0000000498007c0c */ /* 0x000fe2000df81270 */
[----:B------:R-:W-:-:S04]  /*59c40*/  IMAD.WIDE R14, R150, 0x4, R4 ;  /* 0x00000004960e7825 */ /* 0x000fc800078e0204 */
[C---:B-1----:R-:W-:Y:S01]  /*59c50*/  IMAD.WIDE R10, R150.reuse, 0x4, R6 ;  /* 0x00000004960a7825 */ /* 0x042fe200078e0206 */
[----:B------:R2:W-:Y:S03]  /*59c60*/  @P5 STG.E desc[UR8][R14.64], R207 ;  /* 0x000000cf0e005986 */ /* 0x0005e6000c101908 */
[----:B---3--:R-:W-:Y:S02]  /*59c70*/  IMAD.WIDE R12, R150, 0x4, R8 ;  /* 0x00000004960c7825 */ /* 0x008fe400078e0208 */
[----:B------:R-:W3:Y:S04]  /*59c80*/  LDL.LU R150, [R1+0x13d8] ;  /* 0x0013d80001967983 */ /* 0x000ee80000300800 */
[----:B------:R1:W-:Y:S01]  /*59c90*/  @P1 STG.E desc[UR8][R10.64], R203 ;  /* 0x000000cb0a001986 */ /* 0x0003e2000c101908 */
[----:B--2---:R-:W-:-:S03]  /*59ca0*/  IMAD.WIDE R14, R148, 0x4, R2 ;  /* 0x00000004940e7825 */ /* 0x004fc600078e0202 */
        /* <DEDUP_REMOVED lines=13> */
[C---:B------:R-:W-:Y:S01]  /*59d80*/  IMAD.WIDE R14, R151.reuse, 0x4, R4 ;  /* 0x00000004970e7825 */ /* 0x040fe200078e0204 */
[----:B------:R-:W-:Y:S01]  /*59d90*/  ISETP.LT.AND P0, PT, R152, UR4, !P6 ;  /* 0x0000000498007c0c */ /* 0x000fe2000f701270 */
[----:B------:R-:W-:Y:S01]  /*59da0*/  ULDC UR5, c[0x0][0x22c] ;  /* 0x00008b0000057ab9 */ /* 0x000fe20000000800 */
[----:B------:R-:W-:Y:S01]  /*59db0*/  ISETP.LT.AND P4, PT, R154, UR4, !P6 ;  /* 0x000000049a007c0c */ /* 0x000fe2000f781270 */
[----:B------:R1:W-:Y:S01]  /*59dc0*/  @P5 STG.E desc[UR8][R12.64], R184 ;  /* 0x000000b80c005986 */ /* 0x0003e2000c101908 */
[----:B------:R-:W-:Y:S01]  /*59dd0*/  IMAD.WIDE R16, R151, 0x4, R6 ;  /* 0x0000000497107825 */ /* 0x000fe200078e0206 */
[----:B------:R-:W-:-:S02]  /*59de0*/  ISETP.LT.AND P6, PT, R153, UR4, !P6 ;  /* 0x0000000499007c0c */ /* 0x000fc4000f7c1270 */
[----:B------:R-:W-:Y:S02]  /*59df0*/  ISETP.GE.AND P1, PT, R0, UR5, PT ;  /* 0x0000000500007c0c */ /* 0x000fe4000bf26270 */
[----:B------:R4:W-:Y:S01]  /*59e00*/  @P3 STG.E desc[UR8][R10.64], R180 ;  /* 0x000000b40a003986 */ /* 0x0009e2000c101908 */
[----:B-1----:R-:W-:Y:S01]  /*59e10*/  IMAD.WIDE R12, R151, 0x4, R2 ;  /* 0x00000004970c7825 */ /* 0x002fe200078e0202 */
[----:B------:R-:W-:Y:S01]  /*59e20*/  ISETP.LT.AND P3, PT, R152, UR4, !P1 ;  /* 0x0000000498007c0c */ /* 0x000fe2000cf61270 */
[----:B------:R-:W-:-:S03]  /*59e30*/  ULDC UR5, c[0x0][0x22c] ;  /* 0x00008b0000057ab9 */ /* 0x000fc60000000800 */
[----:B------:R1:W-:Y:S04]  /*59e40*/  @P2 STG.E desc[UR8][R12.64], R176 ;  /* 0x000000b00c002986 */ /* 0x0003e8000c101908 */
[----:B------:R1:W-:Y:S01]  /*59e50*/  @P0 STG.E desc[UR8][R14.64], R172 ;  /* 0x000000ac0e000986 */ /* 0x0003e2000c101908 */
[----:B------:R-:W-:-:S03]  /*59e60*/  ISETP.LT.AND P2, PT, R154, UR4, !P1 ;  /* 0x000000049a007c0c */ /* 0x000fc6000cf41270 */
[----:B------:R1:W-:Y:S01]  /*59e70*/  @P4 STG.E desc[UR8][R16.64], R168 ;  /* 0x000000a810004986 */ /* 0x0003e2000c101908 */
[----:B------:R-:W-:Y:S01]  /*59e80*/  ISETP.LT.AND P4, PT, R23, UR4, !P1 ;  /* 0x0000000417007c0c */ /* 0x000fe2000cf81270 */
[----:B----4-:R-:W-:Y:S01]  /*59e90*/  IMAD.WIDE R10, R151, 0x4, R8 ;  /* 0x00000004970a7825 */ /* 0x010fe200078e0208 */
[----:B------:R-:W-:-:S03]  /*59ea0*/  ISETP.LT.AND P1, PT, R153, UR4, !P1 ;  /* 0x0000000499007c0c */ /* 0x000fc6000cf21270 */
[----:B------:R-:W-:Y:S01]  /*59eb0*/  VIADD R0, R22, 0xdb ;  /* 0x000000db16007836 */ /* 0x000fe20000000000 */
[----:B------:R4:W-:Y:S01]  /*59ec0*/  @P6 STG.E desc[UR8][R10.64], R164 ;  /* 0x000000a40a006986 */ /* 0x0009e2000c101908 */
[----:B-1----:R-:W-:-:S04]  /*59ed0*/  IMAD.WIDE R12, R149, 0x4, R2 ;  /* 0x00000004950c7825 */ /* 0x002fc800078e0202 */
[----:B------:R-:W-:Y:S01]  /*59ee0*/  IMAD.WIDE R14, R149, 0x4, R4 ;  /* 0x00000004950e7825 */ /* 0x000fe200078e0204 */
[----:B------:R-:W-:-:S03]  /*59ef0*/  ISETP.GE.AND P5, PT, R0, UR5, PT ;  /* 0x0000000500007c0c */ /* 0x000fc6000bfa6270 */
[----:B------:R-:W-:-:S04]  /*59f00*/  IMAD.WIDE R16, R149, 0x4, R6 ;  /* 0x0000000495107825 */ /* 0x000fc800078e0206 */
[----:B----4-:R-:W-:Y:S01]  /*59f10*/  IMAD.WIDE R10, R149, 0x4, R8 ;  /* 0x00000004950a7825 */ /* 0x010fe200078e0208 */
[----:B------:R-:W-:Y:S01]  /*59f20*/  @P4 STG.E desc[UR8][R12.64], R193 ;  /* 0x000000c10c004986 */ /* 0x000fe2000c101908 */
[----:B------:R-:W-:-:S03]  /*59f30*/  ULDC UR5, c[0x0][0x22c] ;  /* 0x00008b0000057ab9 */ /* 0x000fc60000000800 */
[----:B------:R-:W4:Y:S01]  /*59f40*/  LDL.LU R149, [R1+0x13d0] ;  /* 0x0013d00001957983 */ /* 0x000f220000300800 */
[----:B------:R-:W-:-:S03]  /*59f50*/  ISETP.LT.AND P4, PT, R152, UR4, !P5 ;  /* 0x0000000498007c0c */ /* 0x000fc6000ef81270 */
[----:B------:R1:W-:Y:S01]  /*59f60*/  @P3 STG.E desc[UR8][R14.64], R189 ;  /* 0x000000bd0e003986 */ /* 0x0003e2000c101908 */
[----:B------:R-:W-:-:S03]  /*59f70*/  ISETP.LT.AND P3, PT, R154, UR4, !P5 ;  /* 0x000000049a007c0c */ /* 0x000fc6000ef61270 */
[----:B------:R-:W-:Y:S01]  /*59f80*/  @P2 STG.E desc[UR8][R16.64], R185 ;  /* 0x000000b910002986 */ /* 0x000fe2000c101908 */
[----:B------:R-:W-:-:S03]  /*59f90*/  ISETP.LT.AND P2, PT, R23, UR4, !P5 ;  /* 0x0000000417007c0c */ /* 0x000fc6000ef41270 */
[----:B------:R1:W-:Y:S01]  /*59fa0*/  @P1 STG.E desc[UR8][R10.64], R181 ;  /* 0x000000b50a001986 */ /* 0x0003e2000c101908 */
[----:B------:R-:W-:Y:S01]  /*59fb0*/  ISETP.LT.AND P1, PT, R153, UR4, !P5 ;  /* 0x0000000499007c0c */ /* 0x000fe2000ef21270 */
[----:B---3--:R-:W-:-:S04]  /*59fc0*/  IMAD.WIDE R18, R150, 0x4, R2 ;  /* 0x0000000496127825 */ /* 0x008fc800078e0202 */
[----:B-1----:R-:W-:-:S04]  /*59fd0*/  IMAD.WIDE R14, R150, 0x4, R4 ;  /* 0x00000004960e7825 */ /* 0x002fc800078e0204 */
[----:B------:R-:W-:-:S04]  /*59fe0*/  IMAD.WIDE R12, R150, 0x4, R6 ;  /* 0x00000004960c7825 */ /* 0x000fc800078e0206 */
[----:B------:R-:W-:Y:S02]  /*59ff0*/  IMAD.WIDE R10, R150, 0x4, R8 ;  /* 0x00000004960a7825 */ /* 0x000fe400078e0208 */
[----:B------:R-:W3:Y:S04]  /*5a000*/  LDL.LU R150, [R1+0x13c0] ;  /* 0x0013c00001967983 */ /* 0x000ee80000300800 */
[----:B------:R-:W-:Y:S04]  /*5a010*/  @P2 STG.E desc[UR8][R18.64], R177 ;  /* 0x000000b112002986 */ /* 0x000fe8000c101908 */
[----:B------:R1:W-:Y:S04]  /*5a020*/  @P4 STG.E desc[UR8][R14.64], R173 ;  /* 0x000000ad0e004986 */ /* 0x0003e8000c101908 */
[----:B------:R-:W-:Y:S04]  /*5a030*/  @P3 STG.E desc[UR8][R12.64], R169 ;  /* 0x000000a90c003986 */ /* 0x000fe8000c101908 */
[----:B------:R1:W-:Y:S01]  /*5a040*/  @P1 STG.E desc[UR8][R10.64], R165 ;  /* 0x000000a50a001986 */ /* 0x0003e2000c101908 */
[----:B--2---:R-:W-:-:S04]  /*5a050*/  IMAD.WIDE R16, R148, 0x4, R2 ;  /* 0x0000000494107825 */ /* 0x004fc800078e0202 */
[----:B-1----:R-:W-:-:S04]  /*5a060*/  IMAD.WIDE R14, R148, 0x4, R4 ;  /* 0x00000004940e7825 */ /* 0x002fc800078e0204 */
[----:B------:R-:W-:-:S04]  /*5a070*/  IMAD.WIDE R10, R148, 0x4, R6 ;  /* 0x00000004940a7825 */ /* 0x000fc800078e0206 */
[----:B------:R-:W-:Y:S02]  /*5a080*/  IMAD.WIDE R12, R148, 0x4, R8 ;  /* 0x00000004940c7825 */ /* 0x000fe400078e0208 */
[----:B------:R-:W2:Y:S02]  /*5a090*/  LDL.LU R148, [R1+0x13b8] ;  /* 0x0013b80001947983 */ /* 0x000ea40000300800 */
[----:B------:R-:W-:-:S05]  /*5a0a0*/  VIADD R0, R22, 0xdc ;  /* 0x000000dc16007836 */ /* 0x000fca0000000000 */
[----:B------:R-:W-:Y:S01]  /*5a0b0*/  ISETP.GE.AND P0, PT, R0, UR5, PT ;  /* 0x0000000500007c0c */ /* 0x000fe2000bf06270 */
[----:B------:R-:W-:Y:S01]  /*5a0c0*/  VIADD R0, R22, 0xdd ;  /* 0x000000dd16007836 */ /* 0x000fe20000000000 */
[----:B------:R-:W-:Y:S02]  /*5a0d0*/  ULDC UR5, c[0x0][0x22c] ;  /* 0x00008b0000057ab9 */ /* 0x000fe40000000800 */
[----:B------:R-:W-:Y:S02]  /*5a0e0*/  ISETP.LT.AND P6, PT, R23, UR4, !P0 ;  /* 0x0000000417007c0c */ /* 0x000fe4000c7c1270 */
[----:B------:R-:W-:Y:S02]  /*5a0f0*/  ISETP.GE.AND P5, PT, R0, UR5, PT ;  /* 0x0000000500007c0c */ /* 0x000fe4000bfa6270 */
[----:B------:R-:W-:Y:S02]  /*5a100*/  ISETP.LT.AND P1, PT, R152, UR4, !P0 ;  /* 0x0000000498007c0c */ /* 0x000fe4000c721270 */
[----:B------:R-:W-:Y:S01]  /*5a110*/  ISETP.LT.AND P3, PT, R154, UR4, !P0 ;  /* 0x000000049a007c0c */ /* 0x000fe2000c761270 */
[----:B------:R-:W-:Y:S01]  /*5a120*/  VIADD R0, R22, 0xde ;  /* 0x000000de16007836 */ /* 0x000fe20000000000 */
[----:B------:R-:W-:Y:S01]  /*5a130*/  ISETP.LT.AND P0, PT, R153, UR4, !P0 ;  /* 0x0000000499007c0c */ /* 0x000fe2000c701270 */
[----:B------:R-:W-:Y:S01]  /*5a140*/  ULDC UR5, c[0x0][0x22c] ;  /* 0x00008b0000057ab9 */ /* 0x000fe20000000800 */
[----:B------:R-:W-:-:S03]  /*5a150*/  ISETP.LT.AND P4, PT, R23, UR4, !P5 ;  /* 0x0000000417007c0c */ /* 0x000fc6000ef81270 */
[----:B------:R4:W-:Y:S01]  /*5a160*/  @P6 STG.E desc[UR8][R16.64], R194 ;  /* 0x000000c210006986 */ /* 0x0009e2000c101908 */
[----:B------:R-:W-:-:S03]  /*5a170*/  ISETP.LT.AND P6, PT, R152, UR4, !P5 ;  /* 0x0000000498007c0c */ /* 0x000fc6000efc1270 */
[----:B------:R1:W-:Y:S01]  /*5a180*/  @P1 STG.E desc[UR8][R14.64], R190 ;  /* 0x000000be0e001986 */ /* 0x0003e2000c101908 */
[----:B------:R-:W-:Y:S01]  /*5a190*/  ISETP.GE.AND P2, PT, R0, UR5, PT ;  /* 0x0000000500007c0c */ /* 0x000fe2000bf46270 */
[----:B------:R-:W-:Y:S01]  /*5a1a0*/  VIADD R25, R22, 0xdf ;  /* 0x000000df16197836 */ /* 0x000fe20000000000 */
[----:B------:R-:W-:Y:S01]  /*5a1b0*/  ULDC UR5, c[0x0][0x22c] ;  /* 0x00008b0000057ab9 */ /* 0x000fe20000000800 */
[----:B------:R3:W-:Y:S04]  /*5a1c0*/  @P3 STG.E desc[UR8][R10.64], R186 ;  /* 0x000000ba0a003986 */ /* 0x0007e8000c101908 */
[----:B------:R3:W-:Y:S01]  /*5a1d0*/  @P0 STG.E desc[UR8][R12.64], R182 ;  /* 0x000000b60c000986 */ /* 0x0007e2000c101908 */
[----:B------:R-:W-:Y:S02]  /*5a1e0*/  ISETP.LT.AND P0, PT, R23, UR4, !P2 ;  /* 0x0000000417007c0c */ /* 0x000fe4000d701270 */
[----:B------:R-:W-:Y:S01]  /*5a1f0*/  ISETP.LT.AND P1, PT, R152, UR4, !P2 ;  /* 0x0000000498007c0c */ /* 0x000fe2000d721270 */
[----:B----4-:R-:W-:-:S04]  /*5a200*/  IMAD.WIDE R16, R149, 0x4, R2 ;  /* 0x0000000495107825 */ /* 0x010fc800078e0202 */
[C---:B------:R-:W-:Y:S01]  /*5a210*/  IMAD.WIDE R18, R149.reuse, 0x4, R4 ;  /* 0x0000000495127825 */ /* 0x040fe200078e0204 */
[----:B------:R4:W-:Y:S03]  /*5a220*/  @P4 STG.E desc[UR8][R16.64], R178 ;  /* 0x000000b210004986 */ /* 0x0009e6000c101908 */
[----:B------:R-:W-:-:S04]  /*5a230*/  IMAD.WIDE R20, R149, 0x4, R6 ;  /* 0x0000000495147825 */ /* 0x000fc800078e0206 */
[----:B-1----:R-:W-:Y:S02]  /*5a240*/  IMAD.WIDE R14, R149, 0x4, R8 ;  /* 0x00000004950e7825 */ /* 0x002fe400078e0208 */
[----:B------:R-:W2:Y:S01]  /*5a250*/  LDL.LU R149, [R1+0x13b4] ;  /* 0x0013b40001957983 */ /* 0x000ea20000300800 */
[C---:B------:R-:W-:Y:S02]  /*5a260*/  ISETP.LT.AND P4, PT, R154.reuse, UR4, !P5 ;  /* 0x000000049a007c0c */ /* 0x040fe4000ef81270 */
[----:B------:R-:W-:Y:S01]  /*5a270*/  ISETP.LT.AND P5, PT, R153, UR4, !P5 ;  /* 0x0000000499007c0c */ /* 0x000fe2000efa1270 */
[----:B------:R1:W-:Y:S01]  /*5a280*/  @P6 STG.E desc[UR8][R18.64], R174 ;  /* 0x000000ae12006986 */ /* 0x0003e2000c101908 */
[----:B------:R-:W-:-:S09]  /*5a290*/  ISETP.LT.AND P6, PT, R154, UR4, !P2 ;  /* 0x000000049a007c0c */ /* 0x000fd2000d7c1270 */
[----:B------:R-:W-:Y:S04]  /*5a2a0*/  @P4 STG.E desc[UR8][R20.64], R170 ;  /* 0x000000aa14004986 */ /* 0x000fe8000c101908 */
[----:B------:R2:W-:Y:S01]  /*5a2b0*/  @P5 STG.E desc[UR8][R14.64], R166 ;  /* 0x000000a60e005986 */ /* 0x0005e2000c101908 */
[----:B---3--:R-:W-:-:S04]  /*5a2c0*/  IMAD.WIDE R10, R150, 0x4, R2 ;  /* 0x00000004960a7825 */ /* 0x008fc800078e0202 */
[----:B------:R-:W-:-:S04]  /*5a2d0*/  IMAD.WIDE R12, R150, 0x4, R4 ;  /* 0x00000004960c7825 */ /* 0x000fc800078e0204 */
[----:B----4-:R-:W-:-:S04]  /*5a2e0*/  IMAD.WIDE R16, R150, 0x4, R6 ;  /* 0x0000000496107825 */ /* 0x010fc800078e0206 */
[----:B-1----:R-:W-:Y:S02]  /*5a2f0*/  IMAD.WIDE R18, R150, 0x4, R8 ;  /* 0x0000000496127825 */ /* 0x002fe400078e0208 */
[----:B------:R-:W3:Y:S04]  /*5a300*/  LDL.LU R150, [R1+0x13b0] ;  /* 0x0013b00001967983 */ /* 0x000ee80000300800 */
[----:B------:R1:W-:Y:S04]  /*5a310*/  @P0 STG.E desc[UR8][R10.64], R195 ;  /* 0x000000c30a000986 */ /* 0x0003e8000c101908 */
[----:B------:R4:W-:Y:S04]  /*5a320*/  @P1 STG.E desc[UR8][R12.64], R191 ;  /* 0x000000bf0c001986 */ /* 0x0009e8000c101908 */
[----:B------:R4:W-:Y:S01]  /*5a330*/  @P6 STG.E desc[UR8][R16.64], R187 ;  /* 0x000000bb10006986 */ /* 0x0009e2000c101908 */
[----:B--2---:R-:W-:-:S04]  /*5a340*/  IMAD.WIDE R14, R148, 0x4, R2 ;  /* 0x00000004940e7825 */ /* 0x004fc800078e0202 */
[----:B-1----:R-:W-:-:S04]  /*5a350*/  IMAD.WIDE R10, R148, 0x4, R4 ;  /* 0x00000004940a7825 */ /* 0x002fc800078e0204 */
[----:B----4-:R-:W-:-:S04]  /*5a360*/  IMAD.WIDE R12, R148, 0x4, R6 ;  /* 0x00000004940c7825 */ /* 0x010fc800078e0206 */
[----:B------:R-:W-:Y:S02]  /*5a370*/  IMAD.WIDE R16, R148, 0x4, R8 ;  /* 0x0000000494107825 */ /* 0x000fe400078e0208 */
[----:B------:R-:W2:Y:S01]  /*5a380*/  LDL.LU R148, [R1+0x13a8] ;  /* 0x0013a80001947983 */ /* 0x000ea20000300800 */
[----:B------:R-:W-:Y:S01]  /*5a390*/  ISETP.GE.AND P3, PT, R25, UR5, PT ;  /* 0x0000000519007c0c */ /* 0x000fe2000bf66270 */
[----:B------:R-:W-:Y:S01]  /*5a3a0*/  VIADD R0, R22, 0xe0 ;  /* 0x000000e016007836 */ /* 0x000fe20000000000 */
[----:B------:R-:W-:Y:S01]  /*5a3b0*/  ISETP.LT.AND P2, PT, R153, UR4, !P2 ;  /* 0x0000000499007c0c */ /* 0x000fe2000d741270 */
[----:B------:R-:W-:Y:S01]  /*5a3c0*/  ULDC UR5, c[0x0][0x22c] ;  /* 0x00008b0000057ab9 */ /* 0x000fe20000000800 */
[----:B------:R-:W-:Y:S01]  /*5a3d0*/  ISETP.LT.AND P5, PT, R23, UR4, !P3 ;  /* 0x0000000417007c0c */ /* 0x000fe2000dfa1270 */
[----:B------:R-:W4:Y:S01]  /*5a3e0*/  LDL.LU R151, [R1+0x13a4] ;  /* 0x0013a40001977983 */ /* 0x000f220000300800 */
[----:B------:R-:W-:Y:S02]  /*5a3f0*/  ISETP.LT.AND P1, PT, R152, UR4, !P3 ;  /* 0x0000000498007c0c */ /* 0x000fe4000df21270 */
[----:B------:R-:W-:-:S02]  /*5a400*/  ISETP.LT.AND P6, PT, R154, UR4, !P3 ;  /* 0x000000049a007c0c */ /* 0x000fc4000dfc1270 */
[----:B------:R-:W-:Y:S02]  /*5a410*/  ISETP.GE.AND P4, PT, R0, UR5, PT ;  /* 0x0000000500007c0c */ /* 0x000fe4000bf86270 */
[----:B------:R-:W-:-:S03]  /*5a420*/  ISETP.LT.AND P3, PT, R153, UR4, !P3 ;  /* 0x0000000499007c0c */ /* 0x000fc6000df61270 */
[----:B------:R-:W-:Y:S01]  /*5a430*/  @P2 STG.E desc[UR8][R18.64], R183 ;  /* 0x000000b712002986 */ /* 0x000fe2000c101908 */
[----:B------:R-:W-:Y:S01]  /*5a440*/  VIADD R0, R22, 0xe1 ;  /* 0x000000e116007836 */ /* 0x000fe20000000000 */
[----:B------:R-:W-:Y:S02]  /*5a450*/  ULDC UR5, c[0x0][0x22c] ;  /* 0x00008b0000057ab9 */ /* 0x000fe40000000800 */
[----:B------:R1:W-:Y:S01]  /*5a460*/  @P5 STG.E desc[UR8][R14.64], R179 ;  /* 0x000000b30e005986 */ /* 0x0003e2000c101908 */
[----:B------:R-:W-:-:S03]  /*5a470*/  ISETP.LT.AND P5, PT, R23, UR4, !P4 ;  /* 0x0000000417007c0c */ /* 0x000fc6000e7a1270 */
[----:B------:R1:W-:Y:S01]  /*5a480*/  @P1 STG.E desc[UR8][R10.64], R175 ;  /* 0x000000af0a001986 */ /* 0x0003e2000c101908 */
[----:B------:R-:W-:-:S03]  /*5a490*/  ISETP.LT.AND P1, PT, R152, UR4, !P4 ;  /* 0x0000000498007c0c */ /* 0x000fc6000e721270 */
[----:B------:R1:W-:Y:S01]  /*5a4a0*/  @P6 STG.E desc[UR8][R12.64], R171 ;  /* 0x000000ab0c006986 */ /* 0x0003e2000c101908 */
[----:B------:R-:W-:Y:S02]  /*5a4b0*/  ISETP.GE.AND P0, PT, R0, UR5, PT ;  /* 0x0000000500007c0c */ /* 0x000fe4000bf06270 */
[----:B------:R-:W-:Y:S01]  /*5a4c0*/  ISETP.LT.AND P6, PT, R154, UR4, !P4 ;  /* 0x000000049a007c0c */ /* 0x000fe2000e7c1270 */
[----:B------:R3:W-:Y:S01]  /*5a4d0*/  @P3 STG.E desc[UR8][R16.64], R167 ;  /* 0x000000a710003986 */ /* 0x0007e2000c101908 */
[----:B------:R-:W-:Y:S01]  /*5a4e0*/  ISETP.LT.AND P4, PT, R153, UR4, !P4 ;  /* 0x0000000499007c0c */ /* 0x000fe2000e781270 */
[----:B-1----:R-:W-:-:S04]  /*5a4f0*/  IMAD.WIDE R14, R149, 0x4, R2 ;  /* 0x00000004950e7825 */ /* 0x002fc800078e0202 */
[----:B------:R-:W-:-:S04]  /*5a500*/  IMAD.WIDE R18, R149, 0x4, R4 ;  /* 0x0000000495127825 */ /* 0x000fc800078e0204 */
[----:B------:R-:W-:-:S04]  /*5a510*/  IMAD.WIDE R10, R149, 0x4, R6 ;  /* 0x00000004950a7825 */ /* 0x000fc800078e0206 */
[----:B------:R-:W-:Y:S01]  /*5a520*/  IMAD.WIDE R12, R149, 0x4, R8 ;  /* 0x00000004950c7825 */ /* 0x000fe200078e0208 */
[----:B------:R-:W-:Y:S01]  /*5a530*/  ULDC UR5, c[0x0][0x22c] ;  /* 0x00008b0000057ab9 */ /* 0x000fe20000000800 */
[----:B------:R-:W4:Y:S01]  /*5a540*/  LDL.LU R149, [R1+0x13a0] ;  /* 0x0013a00001957983 */ /* 0x000f220000300800 */
[----:B------:R-:W-:-:S03]  /*5a550*/  ISETP.LT.AND P3, PT, R23, UR4, !P0 ;  /* 0x0000000417007c0c */ /* 0x000fc6000c761270 */
[----:B------:R1:W-:Y:S04]  /*5a560*/  @P5 STG.E desc[UR8][R14.64], R160 ;  /* 0x000000a00e005986 */ /* 0x0003e8000c101908 */
[----:B------:R1:W-:Y:S01]  /*5a570*/  @P1 STG.E desc[UR8][R18.64], R156 ;  /* 0x0000009c12001986 */ /* 0x0003e2000c101908 */
[----:B------:R-:W-:-:S03]  /*5a580*/  ISETP.LT.AND P1, PT, R152, UR4, !P0 ;  /* 0x0000000498007c0c */ /* 0x000fc6000c721270 */
[----:B------:R2:W-:Y:S04]  /*5a590*/  @P6 STG.E desc[UR8][R10.64], R132 ;  /* 0x000000840a006986 */ /* 0x0005e8000c101908 */
[----:B------:R2:W-:Y:S01]  /*5a5a0*/  @P4 STG.E desc[UR8][R12.64], R28 ;  /* 0x0000001c0c004986 */ /* 0x0005e2000c101908 */
[----:B---3--:R-:W-:-:S04]  /*5a5b0*/  IMAD.WIDE R16, R150, 0x4, R2 ;  /* 0x0000000496107825 */ /* 0x008fc800078e0202 */
[----:B-1----:R-:W-:-:S04]  /*5a5c0*/  IMAD.WIDE R14, R150, 0x4, R4 ;  /* 0x00000004960e7825 */ /* 0x002fc800078e0204 */
[----:B------:R-:W-:-:S04]  /*5a5d0*/  IMAD.WIDE R18, R150, 0x4, R6 ;  /* 0x0000000496127825 */ /* 0x000fc800078e0206 */
[----:B------:R-:W-:Y:S02]  /*5a5e0*/  IMAD.WIDE R20, R150, 0x4, R8 ;  /* 0x0000000496147825 */ /* 0x000fe400078e0208 */
[----:B------:R-:W3:Y:S04]  /*5a5f0*/  LDL.LU R150, [R1+0x1394] ;  /* 0x0013940001967983 */ /* 0x000ee80000300800 */
[----:B------:R-:W-:Y:S04]  /*5a600*/  @P3 STG.E desc[UR8][R16.64], R32 ;  /* 0x0000002010003986 */ /* 0x000fe8000c101908 */
[----:B------:R1:W-:Y:S01]  /*5a610*/  @P1 STG.E desc[UR8][R14.64], R36 ;  /* 0x000000240e001986 */ /* 0x0003e2000c101908 */
[----:B--2---:R-:W-:-:S04]  /*5a620*/  IMAD.WIDE R10, R148, 0x4, R2 ;  /* 0x00000004940a7825 */ /* 0x004fc800078e0202 */
[----:B------:R-:W-:-:S04]  /*5a630*/  IMAD.WIDE R12, R148, 0x4, R4 ;  /* 0x00000004940c7825 */ /* 0x000fc800078e0204 */
[----:B-1----:R-:W-:-:S04]  /*5a640*/  IMAD.WIDE R14, R148, 0x4, R6 ;  /* 0x00000004940e7825 */ /* 0x002fc800078e0206 */
[----:B------:R-:W-:Y:S02]  /*5a650*/  IMAD.WIDE R16, R148, 0x4, R8 ;  /* 0x0000000494107825 */ /* 0x000fe400078e0208 */
[----:B------:R-:W2:Y:S02]  /*5a660*/  LDL.LU R148, [R1+0x1390] ;  /* 0x0013900001947983 */ /* 0x000ea40000300800 */
        /* <DEDUP_REMOVED lines=9> */
[----:B------:R4:W-:Y:S01]  /*5a700*/  @P4 STG.E desc[UR8][R18.64], R56 ;  /* 0x0000003812004986 */ /* 0x0009e2000c101908 */
[----:B------:R-:W-:Y:S01]  /*5a710*/  VIADD R0, R22, 0xe4 ;  /* 0x000000e416007836 */ /* 0x000fe20000000000 */
[----:B------:R-:W-:Y:S02]  /*5a720*/  ULDC UR5, c[0x0][0x22c] ;  /* 0x00008b0000057ab9 */ /* 0x000fe40000000800 */
[----:B------:R1:W-:Y:S01]  /*5a730*/  @P0 STG.E desc[UR8][R20.64], R52 ;  /* 0x0000003414000986 */ /* 0x0003e2000c101908 */
[----:B------:R-:W-:-:S02]  /*5a740*/  ISETP.LT.AND P0, PT, R154, UR4, !P2 ;  /* 0x000000049a007c0c */ /* 0x000fc4000d701270 */
[----:B------:R-:W-:Y:S01]  /*5a750*/  ISETP.LT.AND P2, PT, R153, UR4, !P2 ;  /* 0x0000000499007c0c */ /* 0x000fe2000d741270 */
[----:B------:R1:W-:Y:S01]  /*5a760*/  @P3 STG.E desc[UR8][R10.64], R161 ;  /* 0x000000a10a003986 */ /* 0x0003e2000c101908 */
[----:B------:R-:W-:Y:S02]  /*5a770*/  ISETP.LT.AND P3, PT, R23, UR4, !P5 ;  /* 0x0000000417007c0c */ /* 0x000fe4000ef61270 */
[----:B------:R-:W-:Y:S01]  /*5a780*/  ISETP.LT.AND P4, PT, R152, UR4, !P5 ;  /* 0x0000000498007c0c */ /* 0x000fe2000ef81270 */
[----:B------:R1:W-:Y:S01]  /*5a790*/  @P6 STG.E desc[UR8][R12.64], R157 ;  /* 0x0000009d0c006986 */ /* 0x0003e2000c101908 */
[C---:B----4-:R-:W-:Y:S01]  /*5a7a0*/  IMAD.WIDE R18, R151.reuse, 0x4, R2 ;  /* 0x0000000497127825 */ /* 0x050fe200078e0202 */
[----:B------:R-:W-:Y:S01]  /*5a7b0*/  ISETP.GE.AND P1, PT, R0, UR5, PT ;  /* 0x0000000500007c0c */ /* 0x000fe2000bf26270 */
[----:B------:R-:W-:Y:S01]  /*5a7c0*/  ULDC UR5, c[0x0][0x22c] ;  /* 0x00008b0000057ab9 */ /* 0x000fe20000000800 */
[----:B------:R-:W-:Y:S01]  /*5a7d0*/  ISETP.LT.AND P6, PT, R154, UR4, !P5 ;  /* 0x000000049a007c0c */ /* 0x000fe2000efc1270 */
[----:B-1----:R-:W-:Y:S01]  /*5a7e0*/  IMAD.WIDE R20, R151, 0x4, R4 ;  /* 0x0000000497147825 */ /* 0x002fe200078e0204 */
[----:B------:R1:W-:Y:S01]  /*5a7f0*/  @P0 STG.E desc[UR8][R14.64], R133 ;  /* 0x000000850e000986 */ /* 0x0003e2000c101908 */
[----:B------:R-:W-:-:S03]  /*5a800*/  ISETP.LT.AND P5, PT, R153, UR4, !P5 ;  /* 0x0000000499007c0c */ /* 0x000fc6000efa1270 */
[----:B------:R4:W-:Y:S01]  /*5a810*/  @P2 STG.E desc[UR8][R16.64], R29 ;  /* 0x0000001d10002986 */ /* 0x0009e2000c101908 */
[----:B------:R-:W-:-:S03]  /*5a820*/  ISETP.LT.AND P2, PT, R23, UR4, !P1 ;  /* 0x0000000417007c0c */ /* 0x000fc6000cf41270 */
[----:B------:R4:W-:Y:S01]  /*5a830*/  @P3 STG.E desc[UR8][R18.64], R33 ;  /* 0x0000002112003986 */ /* 0x0009e2000c101908 */
[----:B------:R-:W-:-:S03]  /*5a840*/  ISETP.LT.AND P3, PT, R152, UR4, !P1 ;  /* 0x0000000498007c0c */ /* 0x000fc6000cf61270 */
[----:B------:R-:W-:Y:S01]  /*5a850*/  @P4 STG.E desc[UR8][R20.64], R37 ;  /* 0x0000002514004986 */ /* 0x000fe2000c101908 */
[----:B------:R-:W-:Y:S01]  /*5a860*/  ISETP.LT.AND P4, PT, R154, UR4, !P1 ;  /* 0x000000049a007c0c */ /* 0x000fe2000cf81270 */
[----:B------:R-:W-:-:S04]  /*5a870*/  IMAD.WIDE R10, R151, 0x4, R6 ;  /* 0x00000004970a7825 */ /* 0x000fc800078e0206 */
[----:B------:R-:W-:Y:S02]  /*5a880*/  VIADD R0, R22, 0xe5 ;  /* 0x000000e516007836 */ /* 0x000fe40000000000 */
[----:B------:R-:W-:Y:S01]  /*5a890*/  IMAD.WIDE R12, R151, 0x4, R8 ;  /* 0x00000004970c7825 */ /* 0x000fe200078e0208 */
[----:B------:R4:W-:Y:S03]  /*5a8a0*/  @P6 STG.E desc[UR8][R10.64], R57 ;  /* 0x000000390a006986 */ /* 0x0009e6000c101908 */
[----:B-1----:R-:W-:Y:S01]  /*5a8b0*/  IMAD.WIDE R14, R149, 0x4, R2 ;  /* 0x00000004950e7825 */ /* 0x002fe200078e0202 */
[----:B------:R-:W-:-:S03]  /*5a8c0*/  ISETP.GE.AND P0, PT, R0, UR5, PT ;  /* 0x0000000500007c0c */ /* 0x000fc6000bf06270 */
[C---:B----4-:R-:W-:Y:S01]  /*5a8d0*/  IMAD.WIDE R16, R149.reuse, 0x4, R4 ;  /* 0x0000000495107825 */ /* 0x050fe200078e0204 */
[----:B------:R1:W-:Y:S03]  /*5a8e0*/  @P5 STG.E desc[UR8][R12.64], R53 ;  /* 0x000000350c005986 */ /* 0x0003e6000c101908 */
[C---:B------:R-:W-:Y:S01]  /*5a8f0*/  IMAD.WIDE R18, R149.reuse, 0x4, R6 ;  /* 0x0000000495127825 */ /* 0x040fe200078e0206 */
[----:B------:R4:W-:Y:S03]  /*5a900*/  @P2 STG.E desc[UR8][R14.64], R162 ;  /* 0x000000a20e002986 */ /* 0x0009e6000c101908 */
[----:B------:R-:W-:Y:S01]  /*5a910*/  IMAD.WIDE R10, R149, 0x4, R8 ;  /* 0x00000004950a7825 */ /* 0x000fe200078e0208 */
[----:B------:R-:W-:Y:S01]  /*5a920*/  ISETP.LT.AND P1, PT, R153, UR4, !P1 ;  /* 0x0000000499007c0c */ /* 0x000fe2000cf21270 */
[----:B------:R-:W2:Y:S01]  /*5a930*/  LDL.LU R149, [R1+0x1388] ;  /* 0x0013880001957983 */ /* 0x000ea20000300800 */
[----:B------:R-:W-:Y:S01]  /*5a940*/  ISETP.LT.AND P2, PT, R23, UR4, !P0 ;  /* 0x0000000417007c0c */ /* 0x000fe2000c741270 */
[----:B---3--:R-:W-:-:S02]  /*5a950*/  IMAD.WIDE R20, R150, 0x4, R2 ;  /* 0x0000000496147825 */ /* 0x008fc400078e0202 */
[----:B------:R3:W-:Y:S01]  /*5a960*/  @P3 STG.E desc[UR8][R16.64], R158 ;  /* 0x0000009e10003986 */ /* 0x0007e2000c101908 */
[----:B------:R-:W-:-:S03]  /*5a970*/  ULDC UR5, c[0x0][0x22c] ;  /* 0x00008b0000057ab9 */ /* 0x000fc60000000800 */
[----:B------:R2:W-:Y:S01]  /*5a980*/  @P4 STG.E desc[UR8][R18.64], R134 ;  /* 0x0000008612004986 */ /* 0x0005e2000c101908 */
[----:B------:R-:W-:Y:S01]  /*5a990*/  ISETP.LT.AND P4, PT, R152, UR4, !P0 ;  /* 0x0000000498007c0c */ /* 0x000fe2000c781270 */
[----:B-1----:R-:W-:-:S04]  /*5a9a0*/  IMAD.WIDE R12, R150, 0x4, R4 ;  /* 0x00000004960c7825 */ /* 0x002fc800078e0204 */
[----:B----4-:R-:W-:-:S04]  /*5a9b0*/  IMAD.WIDE R14, R150, 0x4, R6 ;  /* 0x00000004960e7825 */ /* 0x010fc800078e0206 */
[----:B---3--:R-:W-:Y:S02]  /*5a9c0*/  IMAD.WIDE R16, R150, 0x4, R8 ;  /* 0x0000000496107825 */ /* 0x008fe400078e0208 */
        /* <DEDUP_REMOVED lines=9> */
[----:B------:R-:W-:Y:S02]  /*5aa60*/  ISETP.LT.AND P5, PT, R154, UR4, !P0 ;  /* 0x000000049a007c0c */ /* 0x000fe4000c7a1270 */
[----:B------:R-:W-:Y:S01]  /*5aa70*/  ISETP.LT.AND P0, PT, R153, UR4, !P0 ;  /* 0x0000000499007c0c */ /* 0x000fe2000c701270 */
[----:B------:R-:W-:Y:S01]  /*5aa80*/  VIADD R0, R22, 0xe6 ;  /* 0x000000e616007836 */ /* 0x000fe20000000000 */
[----:B------:R-:W4:Y:S04]  /*5aa90*/  LDL.LU R151, [R1+0x1378] ;  /* 0x0013780001977983 */ /* 0x000f280000300800 */
[----:B------:R-:W-:Y:S01]  /*5aaa0*/  ISETP.GE.AND P6, PT, R0, UR5, PT ;  /* 0x0000000500007c0c */ /* 0x000fe2000bfc6270 */
[----:B------:R-:W-:Y:S01]  /*5aab0*/  VIADD R0, R22, 0xe7 ;  /* 0x000000e716007836 */ /* 0x000fe20000000000 */
[----:B------:R-:W-:-:S02]  /*5aac0*/  ULDC UR5, c[0x0][0x22c] ;  /* 0x00008b0000057ab9 */ /* 0x000fc40000000800 */
[----:B------:R-:W-:Y:S01]  /*5aad0*/  ISETP.LT.AND P3, PT, R23, UR4, !P6 ;  /* 0x0000000417007c0c */ /* 0x000fe2000f761270 */
[----:B------:R1:W-:Y:S01]  /*5aae0*/  @P5 STG.E desc[UR8][R14.64], R58 ;  /* 0x0000003a0e005986 */ /* 0x0003e2000c101908 */
[----:B------:R-:W-:Y:S02]  /*5aaf0*/  ISETP.GE.AND P1, PT, R0, UR5, PT ;  /* 0x0000000500007c0c */ /* 0x000fe4000bf26270 */
[----:B------:R-:W-:Y:S01]  /*5ab00*/  ISETP.LT.AND P2, PT, R152, UR4, !P6 ;  /* 0x0000000498007c0c */ /* 0x000fe2000f741270 */
[----:B------:R1:W-:Y:S01]  /*5ab10*/  @P0 STG.E desc[UR8][R16.64], R54 ;  /* 0x0000003610000986 */ /* 0x0003e2000c101908 */
[----:B------:R-:W-:Y:S01]  /*5ab20*/  ISETP.LT.AND P0, PT, R154, UR4, !P6 ;  /* 0x000000049a007c0c */ /* 0x000fe2000f701270 */
[----:B------:R-:W-:Y:S01]  /*5ab30*/  VIADD R0, R22, 0xe8 ;  /* 0x000000e816007836 */ /* 0x000fe20000000000 */
[----:B------:R-:W-:Y:S01]  /*5ab40*/  ISETP.LT.AND P6, PT, R153, UR4, !P6 ;  /* 0x0000000499007c0c */ /* 0x000fe2000f7c1270 */
[----:B------:R-:W-:Y:S01]  /*5ab50*/  ULDC UR5, c[0x0][0x22c] ;  /* 0x00008b0000057ab9 */ /* 0x000fe20000000800 */
[----:B------:R-:W-:-:S02]  /*5ab60*/  ISETP.LT.AND P5, PT, R23, UR4, !P1 ;  /* 0x0000000417007c0c */ /* 0x000fc4000cfa1270 */
[----:B------:R-:W-:Y:S01]  /*5ab70*/  ISETP.LT.AND P4, PT, R152, UR4, !P1 ;  /* 0x0000000498007c0c */ /* 0x000fe2000cf81270 */
[----:B------:R-:W-:Y:S01]  /*5ab80*/  @P3 STG.E desc[UR8][R18.64], R163 ;  /* 0x000000a312003986 */ /* 0x000fe2000c101908 */
[----:B------:R-:W-:-:S03]  /*5ab90*/  ISETP.GE.AND P3, PT, R0, UR5, PT ;  /* 0x0000000500007c0c */ /* 0x000fc6000bf66270 */
[----:B------:R1:W-:Y:S04]  /*5aba0*/  @P2 STG.E desc[UR8][R10.64], R159 ;  /* 0x0000009f0a002986 */ /* 0x0003e8000c101908 */
[----:B------:R-:W-:Y:S01]  /*5abb0*/  @P0 STG.E desc[UR8][R20.64], R135 ;  /* 0x0000008714000986 */ /* 0x000fe2000c101908 */
[----:B------:R-:W-:Y:S02]  /*5abc0*/  ISETP.LT.AND P0, PT, R154, UR4, !P1 ;  /* 0x000000049a007c0c */ /* 0x000fe4000cf01270 */
[----:B------:R-:W-:Y:S01]  /*5abd0*/  ISETP.LT.AND P1, PT, R153, UR4, !P1 ;  /* 0x0000000499007c0c */ /* 0x000fe2000cf21270 */
[----:B------:R3:W-:Y:S01]  /*5abe0*/  @P6 STG.E desc[UR8][R12.64], R31 ;  /* 0x0000001f0c006986 */ /* 0x0007e2000c101908 */
[----:B------:R-:W-:Y:S01]  /*5abf0*/  ISETP.LT.AND P6, PT, R23, UR4, !P3 ;  /* 0x0000000417007c0c */ /* 0x000fe2000dfc1270 */
[----:B-1----:R-:W-:-:S04]  /*5ac00*/  IMAD.WIDE R14, R149, 0x4, R2 ;  /* 0x00000004950e7825 */ /* 0x002fc800078e0202 */
[----:B------:R-:W-:Y:S01]  /*5ac10*/  IMAD.WIDE R16, R149, 0x4, R4 ;  /* 0x0000000495107825 */ /* 0x000fe200078e0204 */
[----:B------:R1:W-:Y:S01]  /*5ac20*/  @P5 STG.E desc[UR8][R14.64], R35 ;  /* 0x000000230e005986 */ /* 0x0003e2000c101908 */
[----:B------:R-:W-:-:S03]  /*5ac30*/  ISETP.LT.AND P5, PT, R152, UR4, !P3 ;  /* 0x0000000498007c0c */ /* 0x000fc6000dfa1270 */
[----:B------:R1:W-:Y:S01]  /*5ac40*/  @P4 STG.E desc[UR8][R16.64], R39 ;  /* 0x0000002710004986 */ /* 0x0003e2000c101908 */
[----:B------:R-:W-:-:S04]  /*5ac50*/  IMAD.WIDE R10, R149, 0x4, R6 ;  /* 0x00000004950a7825 */ /* 0x000fc800078e0206 */
[----:B------:R-:W-:Y:S01]  /*5ac60*/  IMAD.WIDE R18, R149, 0x4, R8 ;  /* 0x0000000495127825 */ /* 0x000fe200078e0208 */
[----:B------:R2:W-:Y:S04]  /*5ac70*/  @P0 STG.E desc[UR8][R10.64], R59 ;  /* 0x0000003b0a000986 */ /* 0x0005e8000c101908 */
[----:B------:R2:W-:Y:S01]  /*5ac80*/  @P1 STG.E desc[UR8][R18.64], R55 ;  /* 0x0000003712001986 */ /* 0x0005e2000c101908 */
[----:B---3--:R-:W-:-:S04]  /*5ac90*/  IMAD.WIDE R12, R150, 0x4, R2 ;  /* 0x00000004960c7825 */ /* 0x008fc800078e0202 */
[----:B-1----:R-:W-:-:S04]  /*5aca0*/  IMAD.WIDE R14, R150, 0x4, R4 ;  /* 0x00000004960e7825 */ /* 0x002fc800078e0204 */
[----:B------:R-:W-:-:S04]  /*5acb0*/  IMAD.WIDE R16, R150, 0x4, R6 ;  /* 0x0000000496107825 */ /* 0x000fc800078e0206 */
[----:B------:R-:W-:Y:S02]  /*5acc0*/  IMAD.WIDE R20, R150, 0x4, R8 ;  /* 0x0000000496147825 */ /* 0x000fe400078e0208 */
[----:B------:R-:W3:Y:S04]  /*5acd0*/  LDL.LU R150, [R1+0x1374] ;  /* 0x0013740001967983 */ /* 0x000ee80000300800 */
[----:B------:R1:W-:Y:S04]  /*5ace0*/  @P6 STG.E desc[UR8][R12.64], R48 ;  /* 0x000000300c006986 */ /* 0x0003e8000c101908 */
[----:B------:R4:W-:Y:S01]  /*5acf0*/  @P5 STG.E desc[UR8][R14.64], R44 ;  /* 0x0000002c0e005986 */ /* 0x0009e2000c101908 */
[----:B--2---:R-:W-:-:S04]  /*5ad00*/  IMAD.WIDE R10, R148, 0x4, R2 ;  /* 0x00000004940a7825 */ /* 0x004fc800078e0202 */
[----:B------:R-:W-:-:S04]  /*5ad10*/  IMAD.WIDE R18, R148, 0x4, R4 ;  /* 0x0000000494127825 */ /* 0x000fc800078e0204 */
[----:B-1----:R-:W-:-:S04]  /*5ad20*/  IMAD.WIDE R12, R148, 0x4, R6 ;  /* 0x00000004940c7825 */ /* 0x002fc800078e0206 */
[----:B----4-:R-:W-:Y:S02]  /*5ad30*/  IMAD.WIDE R14, R148, 0x4, R8 ;  /* 0x00000004940e7825 */ /* 0x010fe400078e0208 */
[----:B------:R-:W2:Y:S02]  /*5ad40*/  LDL.LU R148, [R1+0x1370] ;  /* 0x0013700001947983 */ /* 0x000ea40000300800 */
[----:B------:R-:W-:Y:S01]  /*5ad50*/  VIADD R25, R22, 0xe9 ;  /* 0x000000e916197836 */ /* 0x000fe20000000000 */
[----:B------:R-:W-:Y:S01]  /*5ad60*/  ISETP.LT.AND P4, PT, R154, UR4, !P3 ;  /* 0x000000049a007c0c */ /* 0x000fe2000df81270 */
[----:B------:R-:W-:Y:S01]  /*5ad70*/  VIADD R0, R22, 0xea ;  /* 0x000000ea16007836 */ /* 0x000fe20000000000 */
[----:B------:R-:W-:Y:S01]  /*5ad80*/  ISETP.LT.AND P3, PT, R153, UR4, !P3 ;  /* 0x0000000499007c0c */ /* 0x000fe2000df61270 */
[----:B------:R-:W4:Y:S01]  /*5ad90*/  LDL.LU R149, [R1+0x1364] ;  /* 0x0013640001957983 */ /* 0x000f220000300800 */
[----:B------:R-:W-:-:S04]  /*5ada0*/  ISETP.GE.AND P2, PT, R25, UR5, PT ;  /* 0x0000000519007c0c */ /* 0x000fc8000bf46270 */
[----:B------:R-:W-:Y:S02]  /*5adb0*/  ISETP.LT.AND P1, PT, R23, UR4, !P2 ;  /* 0x0000000417007c0c */ /* 0x000fe4000d721270 */
[----:B------:R-:W-:Y:S02]  /*5adc0*/  ISETP.LT.AND P6, PT, R152, UR4, !P2 ;  /* 0x0000000498007c0c */ /* 0x000fe4000d7c1270 */
[----:B------:R-:W-:Y:S01]  /*5add0*/  ISETP.GE.AND P0, PT, R0, UR5, PT ;  /* 0x0000000500007c0c */ /* 0x000fe2000bf06270 */
[----:B------:R1:W-:Y:S04]  /*5ade0*/  @P4 STG.E desc[UR8][R16.64], R60 ;  /* 0x0000003c10004986 */ /* 0x0003e8000c101908 */
[----:B------:R1:W-:Y:S01]  /*5adf0*/  @P3 STG.E desc[UR8][R20.64], R40 ;  /* 0x0000002814003986 */ /* 0x0003e2000c101908 */
[----:B------:R-:W-:-:S02]  /*5ae00*/  ISETP.LT.AND P3, PT, R154, UR4, !P2 ;  /* 0x000000049a007c0c */ /* 0x000fc4000d761270 */
[----:B------:R-:W-:Y:S02]  /*5ae10*/  ISETP.LT.AND P2, PT, R153, UR4, !P2 ;  /* 0x0000000499007c0c */ /* 0x000fe4000d741270 */
[----:B------:R-:W-:Y:S01]  /*5ae20*/  ISETP.LT.AND P4, PT, R23, UR4, !P0 ;  /* 0x0000000417007c0c */ /* 0x000fe2000c781270 */
[----:B------:R1:W-:Y:S01]  /*5ae30*/  @P1 STG.E desc[UR8][R10.64], R64 ;  /* 0x000000400a001986 */ /* 0x0003e2000c101908 */
[----:B------:R-:W-:-:S03]  /*5ae40*/  ISETP.LT.AND P5, PT, R152, UR4, !P0 ;  /* 0x0000000498007c0c */ /* 0x000fc6000c7a1270 */
[----:B------:R-:W-:Y:S01]  /*5ae50*/  @P6 STG.E desc[UR8][R18.64], R68 ;  /* 0x0000004412006986 */ /* 0x000fe2000c101908 */
[----:B------:R-:W-:Y:S01]  /*5ae60*/  ISETP.LT.AND P6, PT, R154, UR4, !P0 ;  /* 0x000000049a007c0c */ /* 0x000fe2000c7c1270 */
[----:B------:R-:W-:Y:S02]  /*5ae70*/  VIADD R0, R22, 0xeb ;  /* 0x000000eb16007836 */ /* 0x000fe40000000000 */
[C---:B-1----:R-:W-:Y:S01]  /*5ae80*/  IMAD.WIDE R16, R151.reuse, 0x4, R2 ;  /* 0x0000000497107825 */ /* 0x042fe200078e0202 */
[----:B------:R1:W-:Y:S03]  /*5ae90*/  @P3 STG.E desc[UR8][R12.64], R84 ;  /* 0x000000540c003986 */ /* 0x0003e6000c101908 */
[C---:B------:R-:W-:Y:S01]  /*5aea0*/  IMAD.WIDE R20, R151.reuse, 0x4, R4 ;  /* 0x0000000497147825 */ /* 0x040fe200078e0204 */
[----:B------:R-:W-:Y:S01]  /*5aeb0*/  ISETP.GE.AND P1, PT, R0, UR5, PT ;  /* 0x0000000500007c0c */ /* 0x000fe2000bf26270 */
[----:B------:R3:W-:Y:S02]  /*5aec0*/  @P2 STG.E desc[UR8][R14.64], R88 ;  /* 0x000000580e002986 */ /* 0x0007e4000c101908 */
[----:B------:R-:W-:Y:S01]  /*5aed0*/  IMAD.WIDE R10, R151, 0x4, R6 ;  /* 0x00000004970a7825 */ /* 0x000fe200078e0206 */
[----:B------:R-:W-:Y:S01]  /*5aee0*/  ISETP.LT.AND P0, PT, R153, UR4, !P0 ;  /* 0x0000000499007c0c */ /* 0x000fe2000c701270 */
[----:B------:R3:W-:Y:S01]  /*5aef0*/  @P4 STG.E desc[UR8][R16.64], R49 ;  /* 0x0000003110004986 */ /* 0x0007e2000c101908 */
[----:B------:R-:W-:-:S03]  /*5af00*/  ISETP.LT.AND P3, PT, R152, UR4, !P1 ;  /* 0x0000000498007c0c */ /* 0x000fc6000cf61270 */
[----:B------:R-:W-:Y:S01]  /*5af10*/  @P5 STG.E desc[UR8][R20.64], R45 ;  /* 0x0000002d14005986 */ /* 0x000fe2000c101908 */
[----:B------:R-:W-:-:S03]  /*5af20*/  ISETP.LT.AND P5, PT, R23, UR4, !P1 ;  /* 0x0000000417007c0c */ /* 0x000fc6000cfa1270 */
[----:B------:R3:W-:Y:S01]  /*5af30*/  @P6 STG.E desc[UR8][R10.64], R61 ;  /* 0x0000003d0a006986 */ /* 0x0007e2000c101908 */
[----:B-1----:R-:W-:-:S05]  /*5af40*/  IMAD.WIDE R12, R151, 0x4, R8 ;  /* 0x00000004970c7825 */ /* 0x002fca00078e0208 */
[----:B------:R1:W-:Y:S01]  /*5af50*/  @P0 STG.E desc[UR8][R12.64], R41 ;  /* 0x000000290c000986 */ /* 0x0003e2000c101908 */
[----:B---3--:R-:W-:-:S04]  /*5af60*/  IMAD.WIDE R14, R150, 0x4, R2 ;  /* 0x00000004960e7825 */ /* 0x008fc800078e0202 */
[----:B------:R-:W-:-:S04]  /*5af70*/  IMAD.WIDE R16, R150, 0x4, R4 ;  /* 0x0000000496107825 */ /* 0x000fc800078e0204 */
[----:B------:R-:W-:-:S04]  /*5af80*/  IMAD.WIDE R18, R150, 0x4, R6 ;  /* 0x0000000496127825 */ /* 0x000fc800078e0206 */
[----:B------:R-:W-:Y:S02]  /*5af90*/  IMAD.WIDE R10, R150, 0x4, R8 ;  /* 0x00000004960a7825 */ /* 0x000fe400078e0208 */
[----:B------:R-:W3:Y:S04]  /*5afa0*/  LDL.LU R150, [R1+0x1360] ;  /* 0x0013600001967983 */ /* 0x000ee80000300800 */
[----:B------:R1:W-:Y:S04]  /*5afb0*/  @P5 STG.E desc[UR8][R14.64], R65 ;  /* 0x000000410e005986 */ /* 0x0003e8000c101908 */
[----:B------:R4:W-:Y:S01]  /*5afc0*/  @P3 STG.E desc[UR8][R16.64], R69 ;  /* 0x0000004510003986 */ /* 0x0009e2000c101908 */
[----:B--2---:R-:W-:-:S04]  /*5afd0*/  IMAD.WIDE R20, R148, 0x4, R2 ;  /* 0x0000000494147825 */ /* 0x004fc800078e0202 */
[----:B-1----:R-:W-:-:S04]  /*5afe0*/  IMAD.WIDE R12, R148, 0x4, R4 ;  /* 0x00000004940c7825 */ /* 0x002fc800078e0204 */
[----:B------:R-:W-:-:S04]  /*5aff0*/  IMAD.WIDE R14, R148, 0x4, R6 ;  /* 0x00000004940e7825 */ /* 0x000fc800078e0206 */
[----:B----4-:R-:W-:Y:S02]  /*5b000*/  IMAD.WIDE R16, R148, 0x4, R8 ;  /* 0x0000000494107825 */ /* 0x010fe400078e0208 */
[----:B------:R-:W2:Y:S01]  /*5b010*/  LDL.LU R148, [R1+0x1358] ;  /* 0x0013580001947983 */ /* 0x000ea20000300800 */
[----:B------:R-:W-:Y:S01]  /*5b020*/  ISETP.LT.AND P4, PT, R154, UR4, !P1 ;  /* 0x000000049a007c0c */ /* 0x000fe2000cf81270 */
[----:B------:R-:W-:Y:S01]  /*5b030*/  VIADD R25, R22, 0xec ;  /* 0x000000ec16197836 */ /* 0x000fe20000000000 */
[----:B------:R-:W-:-:S04]  /*5b040*/  ISETP.LT.AND P1, PT, R153, UR4, !P1 ;  /* 0x0000000499007c0c */ /* 0x000fc8000cf21270 */
[----:B------:R-:W-:Y:S01]  /*5b050*/  ISETP.GE.AND P2, PT, R25, UR5, PT ;  /* 0x0000000519007c0c */ /* 0x000fe2000bf46270 */
[----:B------:R-:W-:Y:S01]  /*5b060*/  VIADD R0, R22, 0xed ;  /* 0x000000ed16007836 */ /* 0x000fe20000000000 */
[----:B------:R-:W1:Y:S02]  /*5b070*/  LDS.128 R24, [R24] ;  /* 0x0000000018187984 */ /* 0x000e640000000c00 */
[----:B------:R-:W-:Y:S02]  /*5b080*/  ISETP.LT.AND P0, PT, R23, UR4, !P2 ;  /* 0x0000000417007c0c */ /* 0x000fe4000d701270 */
[----:B------:R-:W-:Y:S01]  /*5b090*/  ISETP.LT.AND P5, PT, R152, UR4, !P2 ;  /* 0x0000000498007c0c */ /* 0x000fe2000d7a1270 */
[----:B------:R4:W-:Y:S01]  /*5b0a0*/  @P4 STG.E desc[UR8][R18.64], R85 ;  /* 0x0000005512004986 */ /* 0x0009e2000c101908 */
[----:B------:R-:W-:Y:S02]  /*5b0b0*/  ISETP.LT.AND P4, PT, R154, UR4, !P2 ;  /* 0x000000049a007c0c */ /* 0x000fe4000d781270 */
[----:B------:R-:W-:Y:S01]  /*5b0c0*/  ISETP.LT.AND P2, PT, R153, UR4, !P2 ;  /* 0x0000000499007c0c */ /* 0x000fe2000d741270 */
[----:B------:R4:W-:Y:S01]  /*5b0d0*/  @P1 STG.E desc[UR8][R10.64], R89 ;  /* 0x000000590a001986 */ /* 0x0009e2000c101908 */
[----:B------:R-:W-:-:S05]  /*5b0e0*/  ISETP.GE.AND P6, PT, R0, UR5, PT ;  /* 0x0000000500007c0c */ /* 0x000fca000bfc6270 */
[----:B------:R-:W-:Y:S01]  /*5b0f0*/  @P0 STG.E desc[UR8][R20.64], R50 ;  /* 0x0000003214000986 */ /* 0x000fe2000c101908 */
[----:B------:R-:W-:-:S03]  /*5b100*/  ISETP.LT.AND P3, PT, R23, UR4, !P6 ;  /* 0x0000000417007c0c */ /* 0x000fc6000f761270 */
[----:B------:R1:W-:Y:S01]  /*5b110*/  @P5 STG.E desc[UR8][R12.64], R46 ;  /* 0x0000002e0c005986 */ /* 0x0003e2000c101908 */
[----:B------:R-:W-:-:S03]  /*5b120*/  ISETP.LT.AND P0, PT, R152, UR4, !P6 ;  /* 0x0000000498007c0c */ /* 0x000fc6000f701270 */
[----:B------:R1:W-:Y:S01]  /*5b130*/  @P4 STG.E desc[UR8][R14.64], R62 ;  /* 0x0000003e0e004986 */ /* 0x0003e2000c101908 */
[----:B----4-:R-:W-:-:S03]  /*5b140*/  IMAD.WIDE R18, R149, 0x4, R2 ;  /* 0x0000000495127825 */ /* 0x010fc600078e0202 */
[----:B------:R3:W-:Y:S01]  /*5b150*/  @P2 STG.E desc[UR8][R16.64], R42 ;  /* 0x0000002a10002986 */ /* 0x0007e2000c101908 */
[----:B------:R-:W-:Y:S01]  /*5b160*/  ISETP.LT.AND P2, PT, R154, UR4, !P6 ;  /* 0x000000049a007c0c */ /* 0x000fe2000f741270 */
[----:B------:R-:W-:-:S04]  /*5b170*/  IMAD.WIDE R10, R149, 0x4, R4 ;  /* 0x00000004950a7825 */ /* 0x000fc800078e0204 */
[----:B-1----:R-:W-:-:S04]  /*5b180*/  IMAD.WIDE R12, R149, 0x4, R6 ;  /* 0x00000004950c7825 */ /* 0x002fc800078e0206 */
[----:B------:R-:W-:Y:S02]  /*5b190*/  IMAD.WIDE R14, R149, 0x4, R8 ;  /* 0x00000004950e7825 */ /* 0x000fe400078e0208 */
[----:B------:R-:W4:Y:S02]  /*5b1a0*/  LDL.LU R149, [R1+0x1354] ;  /* 0x0013540001957983 */ /* 0x000f240000300800 */
[----:B------:R-:W-:Y:S01]  /*5b1b0*/  VIADD R0, R22, 0xee ;  /* 0x000000ee16007836 */ /* 0x000fe20000000000 */
[----:B------:R-:W-:-:S04]  /*5b1c0*/  ISETP.LT.AND P6, PT, R153, UR4, !P6 ;  /* 0x0000000499007c0c */ /* 0x000fc8000f7c1270 */
[----:B------:R-:W-:Y:S01]  /*5b1d0*/  ISETP.GE.AND P1, PT, R0, UR5, PT ;  /* 0x0000000500007c0c */ /* 0x000fe2000bf26270 */
[----:B------:R1:W-:Y:S03]  /*5b1e0*/  @P3 STG.E desc[UR8][R18.64], R66 ;  /* 0x0000004212003986 */ /* 0x0003e6000c101908 */
[----:B------:R-:W-:Y:S01]  /*5b1f0*/  ISETP.LT.AND P5, PT, R23, UR4, !P1 ;  /* 0x0000000417007c0c */ /* 0x000fe2000cfa1270 */
[----:B------:R1:W-:Y:S01]  /*5b200*/  @P0 STG.E desc[UR8][R10.64], R70 ;  /* 0x000000460a000986 */ /* 0x0003e2000c101908 */
[----:B------:R-:W-:-:S03]  /*5b210*/  ISETP.LT.AND P4, PT, R152, UR4, !P1 ;  /* 0x0000000498007c0c */ /* 0x000fc6000cf81270 */
[----:B------:R1:W-:Y:S01]  /*5b220*/  @P2 STG.E desc[UR8][R12.64], R86 ;  /* 0x000000560c002986 */ /* 0x0003e2000c101908 */
[----:B------:R-:W-:-:S03]  /*5b230*/  VIADD R20, R22, 0xef ;  /* 0x000000ef16147836 */ /* 0x000fc60000000000 */
[----:B------:R2:W-:Y:S02]  /*5b240*/  @P6 STG.E desc[UR8][R14.64], R90 ;  /* 0x0000005a0e006986 */ /* 0x0005e4000c101908 */
[----:B------:R-:W-:Y:S01]  /*5b250*/  ISETP.GE.AND P3, PT, R20, UR5, PT ;  /* 0x0000000514007c0c */ /* 0x000fe2000bf66270 */
        /* <DEDUP_REMOVED lines=10> */
[----:B------:R-:W-:Y:S02]  /*5b300*/  IMAD.WIDE R18, R148, 0x4, R8 ;  /* 0x0000000494127825 */ /* 0x000fe400078e0208 */
[----:B------:R-:W2:Y:S01]  /*5b310*/  LDL.LU R148, [R1+0x1348] ;  /* 0x0013480001947983 */ /* 0x000ea20000300800 */
[----:B------:R-:W-:Y:S02]  /*5b320*/  ISETP.LT.AND P2, PT, R154, UR4, !P1 ;  /* 0x000000049a007c0c */ /* 0x000fe4000cf41270 */
[----:B------:R-:W-:Y:S02]  /*5b330*/  ISETP.LT.AND P1, PT, R153, UR4, !P1 ;  /* 0x0000000499007c0c */ /* 0x000fe4000cf21270 */
[----:B------:R-:W-:Y:S02]  /*5b340*/  ISETP.LT.AND P6, PT, R23, UR4, !P3 ;  /* 0x0000000417007c0c */ /* 0x000fe4000dfc1270 */
[----:B------:R-:W-:Y:S01]  /*5b350*/  ISETP.LT.AND P5, PT, R152, UR4, !P3 ;  /* 0x0000000498007c0c */ /* 0x000fe2000dfa1270 */
[----:B------:R-:W-:Y:S01]  /*5b360*/  VIADD R0, R22, 0xf0 ;  /* 0x000000f016007836 */ /* 0x000fe20000000000 */
[----:B------:R-:W-:-:S04]  /*5b370*/  ISETP.LT.AND P4, PT, R154, UR4, !P3 ;  /* 0x000000049a007c0c */ /* 0x000fc8000df81270 */
[----:B------:R-:W-:Y:S01]  /*5b380*/  ISETP.GE.AND P0, PT, R0, UR5, PT ;  /* 0x0000000500007c0c */ /* 0x000fe2000bf06270 */
[----:B------:R4:W-:Y:S01]  /*5b390*/  @P2 STG.E desc[UR8][R10.64], R63 ;  /* 0x0000003f0a002986 */ /* 0x0009e2000c101908 */
[----:B------:R-:W-:-:S03]  /*5b3a0*/  ISETP.LT.AND P3, PT, R153, UR4, !P3 ;  /* 0x0000000499007c0c */ /* 0x000fc6000df61270 */
[----:B------:R1:W-:Y:S01]  /*5b3b0*/  @P1 STG.E desc[UR8][R12.64], R43 ;  /* 0x0000002b0c001986 */ /* 0x0003e2000c101908 */
[----:B------:R-:W-:-:S03]  /*5b3c0*/  ISETP.LT.AND P1, PT, R23, UR4, !P0 ;  /* 0x0000000417007c0c */ /* 0x000fc6000c721270 */
[----:B------:R1:W-:Y:S04]  /*5b3d0*/  @P6 STG.E desc[UR8][R20.64], R67 ;  /* 0x0000004314006986 */ /* 0x0003e8000c101908 */
[----:B------:R1:W-:Y:S01]  /*5b3e0*/  @P5 STG.E desc[UR8][R14.64], R71 ;  /* 0x000000470e005986 */ /* 0x0003e2000c101908 */
[----:B------:R-:W-:Y:S01]  /*5b3f0*/  ISETP.LT.AND P5, PT, R152, UR4, !P0 ;  /* 0x0000000498007c0c */ /* 0x000fe2000c7a1270 */
[----:B------:R-:W-:Y:S02]  /*5b400*/  VIADD R0, R22, 0xf1 ;  /* 0x000000f116007836 */ /* 0x000fe40000000000 */
[----:B----4-:R-:W-:-:S04]  /*5b410*/  IMAD.WIDE R10, R149, 0x4, R2 ;  /* 0x00000004950a7825 */ /* 0x010fc800078e0202 */
[----:B-1----:R-:W-:-:S04]  /*5b420*/  IMAD.WIDE R12, R149, 0x4, R4 ;  /* 0x00000004950c7825 */ /* 0x002fc800078e0204 */
[----:B------:R-:W-:-:S04]  /*5b430*/  IMAD.WIDE R20, R149, 0x4, R6 ;  /* 0x0000000495147825 */ /* 0x000fc800078e0206 */
[----:B------:R-:W-:Y:S02]  /*5b440*/  IMAD.WIDE R14, R149, 0x4, R8 ;  /* 0x00000004950e7825 */ /* 0x000fe400078e0208 */
[----:B------:R-:W4:Y:S01]  /*5b450*/  LDL.LU R149, [R1+0x1344] ;  /* 0x0013440001957983 */ /* 0x000f220000300800 */
[----:B------:R-:W-:Y:S02]  /*5b460*/  ISETP.GE.AND P2, PT, R0, UR5, PT ;  /* 0x0000000500007c0c */ /* 0x000fe4000bf46270 */
[----:B------:R-:W-:Y:S01]  /*5b470*/  ISETP.LT.AND P6, PT, R154, UR4, !P0 ;  /* 0x000000049a007c0c */ /* 0x000fe2000c7c1270 */
[----:B------:R3:W-:Y:S01]  /*5b480*/  @P4 STG.E desc[UR8][R16.64], R87 ;  /* 0x0000005710004986 */ /* 0x0007e2000c101908 */
[----:B------:R-:W-:-:S03]  /*5b490*/  ISETP.LT.AND P0, PT, R153, UR4, !P0 ;  /* 0x0000000499007c0c */ /* 0x000fc6000c701270 */
[----:B------:R1:W-:Y:S01]  /*5b4a0*/  @P3 STG.E desc[UR8][R18.64], R91 ;  /* 0x0000005b12003986 */ /* 0x0003e2000c101908 */
[----:B------:R-:W-:Y:S02]  /*5b4b0*/  ISETP.LT.AND P3, PT, R23, UR4, !P2 ;  /* 0x0000000417007c0c */ /* 0x000fe4000d761270 */
[----:B------:R-:W-:Y:S01]  /*5b4c0*/  ISETP.LT.AND P4, PT, R152, UR4, !P2 ;  /* 0x0000000498007c0c */ /* 0x000fe2000d781270 */
        /* <DEDUP_REMOVED lines=19> */
[----:B------:R-:W-:-:S04]  /*5b600*/  ISETP.LT.AND P2, PT, R153, UR4, !P2 ;  /* 0x0000000499007c0c */ /* 0x000fc8000d741270 */
[----:B------:R-:W-:-:S04]  /*5b610*/  ISETP.GE.AND P1, PT, R0, UR5, PT ;  /* 0x0000000500007c0c */ /* 0x000fc8000bf26270 */
[----:B------:R-:W-:Y:S01]  /*5b620*/  ISETP.LT.AND P6, PT, R23, UR4, !P1 ;  /* 0x0000000417007c0c */ /* 0x000fe2000cfc1270 */
[----:B------:R-:W-:Y:S01]  /*5b630*/  VIADD R0, R22, 0xf3 ;  /* 0x000000f316007836 */ /* 0x000fe20000000000 */
[----:B------:R-:W-:Y:S02]  /*5b640*/  ISETP.LT.AND P4, PT, R152, UR4, !P1 ;  /* 0x0000000498007c0c */ /* 0x000fe4000cf81270 */
[----:B------:R-:W-:Y:S02]  /*5b650*/  ISETP.LT.AND P3, PT, R154, UR4, !P1 ;  /* 0x000000049a007c0c */ /* 0x000fe4000cf61270 */
[----:B------:R-:W-:Y:S01]  /*5b660*/  ISETP.GE.AND P0, PT, R0, UR5, PT ;  /* 0x0000000500007c0c */ /* 0x000fe2000bf06270 */
[----:B------:R4:W-:Y:S01]  /*5b670*/  @P2 STG.E desc[UR8][R12.64], R108 ;  /* 0x0000006c0c002986 */ /* 0x0009e2000c101908 */
[----:B------:R-:W-:Y:S02]  /*5b680*/  ISETP.LT.AND P2, PT, R153, UR4, !P1 ;  /* 0x0000000499007c0c */ /* 0x000fe4000cf41270 */
[----:B------:R-:W-:-:S03]  /*5b690*/  ISETP.LT.AND P5, PT, R23, UR4, !P0 ;  /* 0x0000000417007c0c */ /* 0x000fc6000c7a1270 */
[----:B------:R-:W-:Y:S01]  /*5b6a0*/  @P6 STG.E desc[UR8][R20.64], R77 ;  /* 0x0000004d14006986 */ /* 0x000fe2000c101908 */
[----:B------:R-:W-:Y:S01]  /*5b6b0*/  ISETP.LT.AND P6, PT, R152, UR4, !P0 ;  /* 0x0000000498007c0c */ /* 0x000fe2000c7c1270 */
[----:B------:R-:W-:Y:S02]  /*5b6c0*/  VIADD R0, R22, 0xf4 ;  /* 0x000000f416007836 */ /* 0x000fe40000000000 */
[----:B------:R1:W-:Y:S01]  /*5b6d0*/  @P4 STG.E desc[UR8][R14.64], R81 ;  /* 0x000000510e004986 */ /* 0x0003e2000c101908 */
[----:B------:R-:W-:Y:S02]  /*5b6e0*/  ISETP.LT.AND P4, PT, R154, UR4, !P0 ;  /* 0x000000049a007c0c */ /* 0x000fe4000c781270 */
[----:B------:R-:W-:Y:S01]  /*5b6f0*/  ISETP.GE.AND P1, PT, R0, UR5, PT ;  /* 0x0000000500007c0c */ /* 0x000fe2000bf26270 */
[----:B------:R1:W-:Y:S01]  /*5b700*/  @P3 STG.E desc[UR8][R16.64], R93 ;  /* 0x0000005d10003986 */ /* 0x0003e2000c101908 */
[----:B----4-:R-:W-:-:S04]  /*5b710*/  IMAD.WIDE R12, R149, 0x4, R2 ;  /* 0x00000004950c7825 */ /* 0x010fc800078e0202 */
[----:B------:R-:W-:Y:S01]  /*5b720*/  IMAD.WIDE R18, R149, 0x4, R4 ;  /* 0x0000000495127825 */ /* 0x000fe200078e0204 */
[----:B------:R-:W-:Y:S01]  /*5b730*/  @P2 STG.E desc[UR8][R10.64], R73 ;  /* 0x000000490a002986 */ /* 0x000fe2000c101908 */
[----:B------:R-:W-:Y:S02]  /*5b740*/  ISETP.LT.AND P0, PT, R153, UR4, !P0 ;  /* 0x0000000499007c0c */ /* 0x000fe4000c701270 */
[C---:B-1----:R-:W-:Y:S01]  /*5b750*/  IMAD.WIDE R14, R149.reuse, 0x4, R6 ;  /* 0x00000004950e7825 */ /* 0x042fe200078e0206 */
[----:B------:R-:W-:Y:S03]  /*5b760*/  @P5 STG.E desc[UR8][R12.64], R97 ;  /* 0x000000610c005986 */ /* 0x000fe6000c101908 */
[----:B------:R-:W-:Y:S02]  /*5b770*/  IMAD.WIDE R16, R149, 0x4, R8 ;  /* 0x0000000495107825 */ /* 0x000fe400078e0208 */
[----:B------:R-:W4:Y:S01]  /*5b780*/  LDL.LU R149, [R1+0x1330] ;  /* 0x0013300001957983 */ /* 0x000f220000300800 */
[----:B------:R-:W-:-:S03]  /*5b790*/  ISETP.LT.AND P2, PT, R152, UR4, !P1 ;  /* 0x0000000498007c0c */ /* 0x000fc6000cf41270 */
[----:B------:R-:W-:Y:S01]  /*5b7a0*/  @P6 STG.E desc[UR8][R18.64], R101 ;  /* 0x0000006512006986 */ /* 0x000fe2000c101908 */
[----:B------:R-:W-:Y:S02]  /*5b7b0*/  ISETP.LT.AND P6, PT, R23, UR4, !P1 ;  /* 0x0000000417007c0c */ /* 0x000fe4000cfc1270 */
[----:B------:R-:W-:Y:S02]  /*5b7c0*/  ISETP.LT.AND P5, PT, R154, UR4, !P1 ;  /* 0x000000049a007c0c */ /* 0x000fe4000cfa1270 */
[----:B------:R-:W-:Y:S01]  /*5b7d0*/  ISETP.LT.AND P1, PT, R153, UR4, !P1 ;  /* 0x0000000499007c0c */ /* 0x000fe2000cf21270 */
[----:B------:R-:W-:Y:S04]  /*5b7e0*/  @P4 STG.E desc[UR8][R14.64], R105 ;  /* 0x000000690e004986 */ /* 0x000fe8000c101908 */
[----:B------:R1:W-:Y:S02]  /*5b7f0*/  @P0 STG.E desc[UR8][R16.64], R109 ;  /* 0x0000006d10000986 */ /* 0x0003e4000c101908 */
[----:B-1----:R-:W-:-:S02]  /*5b800*/  VIADD R16, R22, 0xf7 ;  /* 0x000000f716107836 */ /* 0x002fc40000000000 */
[----:B---3--:R-:W-:-:S04]  /*5b810*/  IMAD.WIDE R10, R150, 0x4, R2 ;  /* 0x00000004960a7825 */ /* 0x008fc800078e0202 */
[----:B------:R-:W-:-:S04]  /*5b820*/  IMAD.WIDE R12, R150, 0x4, R4 ;  /* 0x00000004960c7825 */ /* 0x000fc800078e0204 */
[----:B------:R-:W-:-:S04]  /*5b830*/  IMAD.WIDE R18, R150, 0x4, R6 ;  /* 0x0000000496127825 */ /* 0x000fc800078e0206 */
[----:B------:R-:W-:Y:S02]  /*5b840*/  IMAD.WIDE R20, R150, 0x4, R8 ;  /* 0x0000000496147825 */ /* 0x000fe400078e0208 */
[----:B------:R-:W3:Y:S04]  /*5b850*/  LDL.LU R150, [R1+0x1328] ;  /* 0x0013280001967983 */ /* 0x000ee80000300800 */
[----:B------:R1:W-:Y:S04]  /*5b860*/  @P6 STG.E desc[UR8][R10.64], R78 ;  /* 0x0000004e0a006986 */ /* 0x0003e8000c101908 */
[----:B------:R1:W-:Y:S04]  /*5b870*/  @P2 STG.E desc[UR8][R12.64], R82 ;  /* 0x000000520c002986 */ /* 0x0003e8000c101908 */
[----:B------:R4:W-:Y:S04]  /*5b880*/  @P5 STG.E desc[UR8][R18.64], R94 ;  /* 0x0000005e12005986 */ /* 0x0009e8000c101908 */
[----:B------:R-:W-:Y:S01]  /*5b890*/  @P1 STG.E desc[UR8][R20.64], R74 ;  /* 0x0000004a14001986 */ /* 0x000fe2000c101908 */
[----:B------:R-:W-:Y:S01]  /*5b8a0*/  ISETP.GE.AND P1, PT, R16, UR5, PT ;  /* 0x0000000510007c0c */ /* 0x000fe2000bf26270 */
[----:B--2---:R-:W-:-:S04]  /*5b8b0*/  IMAD.WIDE R14, R148, 0x4, R2 ;  /* 0x00000004940e7825 */ /* 0x004fc800078e0202 */
[----:B-1----:R-:W-:-:S04]  /*5b8c0*/  IMAD.WIDE R10, R148, 0x4, R4 ;  /* 0x00000004940a7825 */ /* 0x002fc800078e0204 */
[----:B------:R-:W-:-:S04]  /*5b8d0*/  IMAD.WIDE R12, R148, 0x4, R6 ;  /* 0x00000004940c7825 */ /* 0x000fc800078e0206 */
[----:B------:R-:W-:Y:S02]  /*5b8e0*/  IMAD.WIDE R16, R148, 0x4, R8 ;  /* 0x0000000494107825 */ /* 0x000fe400078e0208 */
[----:B------:R-:W2:Y:S02]  /*5b8f0*/  LDL.LU R148, [R1+0x1324] ;  /* 0x0013240001947983 */ /* 0x000ea40000300800 */
[----:B------:R-:W-:-:S05]  /*5b900*/  VIADD R0, R22, 0xf5 ;  /* 0x000000f516007836 */ /* 0x000fca0000000000 */
[----:B------:R-:W-:-:S04]  /*5b910*/  ISETP.GE.AND P3, PT, R0, UR5, PT ;  /* 0x0000000500007c0c */ /* 0x000fc8000bf66270 */
[----:B------:R-:W-:Y:S02]  /*5b920*/  ISETP.LT.AND P0, PT, R23, UR4, !P3 ;  /* 0x0000000417007c0c */ /* 0x000fe4000df01270 */
[----:B------:R-:W-:Y:S02]  /*5b930*/  ISETP.LT.AND P2, PT, R152, UR4, !P3 ;  /* 0x0000000498007c0c */ /* 0x000fe4000df41270 */
[----:B------:R-:W-:Y:S01]  /*5b940*/  ISETP.LT.AND P5, PT, R154, UR4, !P3 ;  /* 0x000000049a007c0c */ /* 0x000fe2000dfa1270 */
[----:B------:R-:W-:Y:S01]  /*5b950*/  VIADD R0, R22, 0xf6 ;  /* 0x000000f616007836 */ /* 0x000fe20000000000 */
[----:B------:R-:W-:-:S04]  /*5b960*/  ISETP.LT.AND P3, PT, R153, UR4, !P3 ;  /* 0x0000000499007c0c */ /* 0x000fc8000df61270 */
[----:B------:R-:W-:-:S03]  /*5b970*/  ISETP.GE.AND P4, PT, R0, UR5, PT ;  /* 0x0000000500007c0c */ /* 0x000fc6000bf86270 */
[----:B------:R1:W-:Y:S01]  /*5b980*/  @P0 STG.E desc[UR8][R14.64], R98 ;  /* 0x000000620e000986 */ /* 0x0003e2000c101908 */
[----:B------:R-:W-:-:S03]  /*5b990*/  ISETP.LT.AND P6, PT, R23, UR4, !P4 ;  /* 0x0000000417007c0c */ /* 0x000fc6000e7c1270 */
[----:B------:R1:W-:Y:S01]  /*5b9a0*/  @P2 STG.E desc[UR8][R10.64], R102 ;  /* 0x000000660a002986 */ /* 0x0003e2000c101908 */
[----:B------:R-:W-:-:S03]  /*5b9b0*/  ISETP.LT.AND P2, PT, R152, UR4, !P4 ;  /* 0x0000000498007c0c */ /* 0x000fc6000e741270 */
[----:B------:R3:W-:Y:S01]  /*5b9c0*/  @P5 STG.E desc[UR8][R12.64], R106 ;  /* 0x0000006a0c005986 */ /* 0x0007e2000c101908 */
[----:B------:R-:W-:Y:S01]  /*5b9d0*/  ISETP.LT.AND P5, PT, R154, UR4, !P4 ;  /* 0x000000049a007c0c */ /* 0x000fe2000e7a1270 */
[----:B----4-:R-:W-:-:S04]  /*5b9e0*/  IMAD.WIDE R18, R149, 0x4, R2 ;  /* 0x0000000495127825 */ /* 0x010fc800078e0202 */
[----:B-1----:R-:W-:-:S04]  /*5b9f0*/  IMAD.WIDE R14, R149, 0x4, R4 ;  /* 0x00000004950e7825 */ /* 0x002fc800078e0204 */
[----:B------:R-:W-:-:S04]  /*5ba00*/  IMAD.WIDE R10, R149, 0x4, R6 ;  /* 0x00000004950a7825 */ /* 0x000fc800078e0206 */
[----:B------:R-:W-:Y:S02]  /*5ba10*/  IMAD.WIDE R20, R149, 0x4, R8 ;  /* 0x0000000495147825 */ /* 0x000fe400078e0208 */
[----:B------:R-:W4:Y:S01]  /*5ba20*/  LDL.LU R149, [R1+0x1320] ;  /* 0x0013200001957983 */ /* 0x000f220000300800 */
[----:B------:R-:W-:-:S03]  /*5ba30*/  ISETP.LT.AND P4, PT, R153, UR4, !P4 ;  /* 0x0000000499007c0c */ /* 0x000fc6000e781270 */
[----:B------:R1:W-:Y:S01]  /*5ba40*/  @P3 STG.E desc[UR8][R16.64], R110 ;  /* 0x0000006e10003986 */ /* 0x0003e2000c101908 */
[----:B------:R-:W-:-:S03]  /*5ba50*/  ISETP.LT.AND P3, PT, R152, UR4, !P1 ;  /* 0x0000000498007c0c */ /* 0x000fc6000cf61270 */
[----:B------:R-:W-:Y:S01]  /*5ba60*/  @P6 STG.E desc[UR8][R18.64], R79 ;  /* 0x0000004f12006986 */ /* 0x000fe2000c101908 */
[----:B------:R-:W-:-:S03]  /*5ba70*/  ISETP.LT.AND P6, PT, R23, UR4, !P1 ;  /* 0x0000000417007c0c */ /* 0x000fc6000cfc1270 */
[----:B------:R1:W-:Y:S04]  /*5ba80*/  @P2 STG.E desc[UR8][R14.64], R83 ;  /* 0x000000530e002986 */ /* 0x0003e8000c101908 */
[----:B------:R1:W-:Y:S04]  /*5ba90*/  @P5 STG.E desc[UR8][R10.64], R95 ;  /* 0x0000005f0a005986 */ /* 0x0003e8000c101908 */
[----:B------:R-:W-:Y:S01]  /*5baa0*/  @P4 STG.E desc[UR8][R20.64], R75 ;  /* 0x0000004b14004986 */ /* 0x000fe2000c101908 */
        /* <DEDUP_REMOVED lines=10> */
[----:B------:R-:W-:Y:S02]  /*5bb50*/  IMAD.WIDE R20, R148, 0x4, R8 ;  /* 0x0000000494147825 */ /* 0x000fe400078e0208 */
[----:B------:R-:W2:Y:S02]  /*5bb60*/  LDL.LU R148, [R1+0x1314] ;  /* 0x0013140001947983 */ /* 0x000ea40000300800 */
[----:B------:R-:W-:Y:S01]  /*5bb70*/  VIADD R0, R22, 0xf8 ;  /* 0x000000f816007836 */ /* 0x000fe20000000000 */
[----:B------:R-:W-:Y:S01]  /*5bb80*/  ISETP.LT.AND P4, PT, R154, UR4, !P1 ;  /* 0x000000049a007c0c */ /* 0x000fe2000cf81270 */
[----:B------:R-:W2:Y:S03]  /*5bb90*/  LDL.LU R151, [R1+0x1310] ;  /* 0x0013100001977983 */ /* 0x000ea60000300800 */
[----:B------:R-:W-:Y:S02]  /*5bba0*/  ISETP.GE.AND P0, PT, R0, UR5, PT ;  /* 0x0000000500007c0c */ /* 0x000fe4000bf06270 */
[----:B------:R-:W-:-:S02]  /*5bbb0*/  ISETP.LT.AND P1, PT, R153, UR4, !P1 ;  /* 0x0000000499007c0c */ /* 0x000fc4000cf21270 */
[----:B------:R-:W-:Y:S02]  /*5bbc0*/  ISETP.LT.AND P5, PT, R23, UR4, !P0 ;  /* 0x0000000417007c0c */ /* 0x000fe4000c7a1270 */
[----:B------:R-:W-:Y:S01]  /*5bbd0*/  ISETP.LT.AND P6, PT, R152, UR4, !P0 ;  /* 0x0000000498007c0c */ /* 0x000fe2000c7c1270 */
[----:B------:R-:W-:Y:S01]  /*5bbe0*/  VIADD R0, R22, 0xf9 ;  /* 0x000000f916007836 */ /* 0x000fe20000000000 */
[----:B------:R-:W-:Y:S01]  /*5bbf0*/  ISETP.LT.AND P3, PT, R154, UR4, !P0 ;  /* 0x000000049a007c0c */ /* 0x000fe2000c761270 */
[----:B------:R-:W-:Y:S03]  /*5bc00*/  @P4 STG.E desc[UR8][R14.64], R107 ;  /* 0x0000006b0e004986 */ /* 0x000fe6000c101908 */
[----:B------:R-:W-:Y:S02]  /*5bc10*/  ISETP.GE.AND P2, PT, R0, UR5, PT ;  /* 0x0000000500007c0c */ /* 0x000fe4000bf46270 */
[----:B------:R-:W-:Y:S01]  /*5bc20*/  ISETP.LT.AND P0, PT, R153, UR4, !P0 ;  /* 0x0000000499007c0c */ /* 0x000fe2000c701270 */
[----:B------:R4:W-:Y:S01]  /*5bc30*/  @P1 STG.E desc[UR8][R10.64], R111 ;  /* 0x0000006f0a001986 */ /* 0x0009e2000c101908 */
[----:B------:R-:W-:-:S03]  /*5bc40*/  ISETP.LT.AND P1, PT, R23, UR4, !P2 ;  /* 0x0000000417007c0c */ /* 0x000fc6000d721270 */
[----:B------:R1:W-:Y:S01]  /*5bc50*/  @P5 STG.E desc[UR8][R18.64], R112 ;  /* 0x0000007012005986 */ /* 0x0003e2000c101908 */
[----:B------:R-:W-:-:S03]  /*5bc60*/  ISETP.LT.AND P5, PT, R154, UR4, !P2 ;  /* 0x000000049a007c0c */ /* 0x000fc6000d7a1270 */
[----:B------:R1:W-:Y:S01]  /*5bc70*/  @P6 STG.E desc[UR8][R12.64], R120 ;  /* 0x000000780c006986 */ /* 0x0003e2000c101908 */
[----:B------:R-:W-:Y:S01]  /*5bc80*/  ISETP.LT.AND P6, PT, R152, UR4, !P2 ;  /* 0x0000000498007c0c */ /* 0x000fe2000d7c1270 */
[----:B------:R-:W-:Y:S02]  /*5bc90*/  VIADD R0, R22, 0xfa ;  /* 0x000000fa16007836 */ /* 0x000fe40000000000 */
[C---:B----4-:R-:W-:Y:S01]  /*5bca0*/  IMAD.WIDE R10, R149.reuse, 0x4, R2 ;  /* 0x00000004950a7825 */ /* 0x050fe200078e0202 */
[----:B------:R3:W-:Y:S02]  /*5bcb0*/  @P3 STG.E desc[UR8][R16.64], R124 ;  /* 0x0000007c10003986 */ /* 0x0007e4000c101908 */
[----:B------:R-:W-:Y:S01]  /*5bcc0*/  ISETP.GE.AND P4, PT, R0, UR5, PT ;  /* 0x0000000500007c0c */ /* 0x000fe2000bf86270 */
[C---:B------:R-:W-:Y:S01]  /*5bcd0*/  IMAD.WIDE R14, R149.reuse, 0x4, R4 ;  /* 0x00000004950e7825 */ /* 0x040fe200078e0204 */
[----:B------:R4:W-:Y:S03]  /*5bce0*/  @P0 STG.E desc[UR8][R20.64], R116 ;  /* 0x0000007414000986 */ /* 0x0009e6000c101908 */
[----:B-1----:R-:W-:Y:S01]  /*5bcf0*/  IMAD.WIDE R18, R149, 0x4, R6 ;  /* 0x0000000495127825 */ /* 0x002fe200078e0206 */
[----:B------:R-:W-:Y:S01]  /*5bd00*/  ISETP.LT.AND P2, PT, R153, UR4, !P2 ;  /* 0x0000000499007c0c */ /* 0x000fe2000d741270 */
[----:B------:R1:W-:Y:S02]  /*5bd10*/  @P1 STG.E desc[UR8][R10.64], R128 ;  /* 0x000000800a001986 */ /* 0x0003e4000c101908 */
[----:B------:R-:W-:-:S02]  /*5bd20*/  IMAD.WIDE R12, R149, 0x4, R8 ;  /* 0x00000004950c7825 */ /* 0x000fc400078e0208 */
[----:B------:R-:W2:Y:S01]  /*5bd30*/  LDL.LU R149, [R1+0x1304] ;  /* 0x0013040001957983 */ /* 0x000ea20000300800 */
[----:B------:R-:W-:Y:S02]  /*5bd40*/  ISETP.LT.AND P0, PT, R23, UR4, !P4 ;  /* 0x0000000417007c0c */ /* 0x000fe4000e701270 */
[----:B------:R-:W-:Y:S01]  /*5bd50*/  ISETP.LT.AND P3, PT, R152, UR4, !P4 ;  /* 0x0000000498007c0c */ /* 0x000fe2000e761270 */
[----:B------:R1:W-:Y:S04]  /*5bd60*/  @P6 STG.E desc[UR8][R14.64], R136 ;  /* 0x000000880e006986 */ /* 0x0003e8000c101908 */
[----:B------:R2:W-:Y:S01]  /*5bd70*/  @P5 STG.E desc[UR8][R18.64], R144 ;  /* 0x0000009012005986 */ /* 0x0005e2000c101908 */
[----:B------:R-:W-:-:S03]  /*5bd80*/  ISETP.LT.AND P5, PT, R154, UR4, !P4 ;  /* 0x000000049a007c0c */ /* 0x000fc6000e7a1270 */
[----:B------:R2:W-:Y:S01]  /*5bd90*/  @P2 STG.E desc[UR8][R12.64], R24 ;  /* 0x000000180c002986 */ /* 0x0005e2000c101908 */
[----:B---3--:R-:W-:-:S04]  /*5bda0*/  IMAD.WIDE R16, R150, 0x4, R2 ;  /* 0x0000000496107825 */ /* 0x008fc800078e0202 */
[----:B----4-:R-:W-:-:S04]  /*5bdb0*/  IMAD.WIDE R20, R150, 0x4, R4 ;  /* 0x0000000496147825 */ /* 0x010fc800078e0204 */
[----:B-1----:R-:W-:-:S04]  /*5bdc0*/  IMAD.WIDE R10, R150, 0x4, R6 ;  /* 0x00000004960a7825 */ /* 0x002fc800078e0206 */
        /* <DEDUP_REMOVED lines=8> */
[----:B----4-:R-:W-:Y:S02]  /*5be50*/  IMAD.WIDE R10, R148, 0x4, R8 ;  /* 0x00000004940a7825 */ /* 0x010fe400078e0208 */
[----:B------:R-:W2:Y:S02]  /*5be60*/  LDL.LU R148, [R1+0x13e0] ;  /* 0x0013e00001947983 */ /* 0x000ea40000300800 */
[----:B------:R-:W-:Y:S01]  /*5be70*/  VIADD R0, R22, 0xfb ;  /* 0x000000fb16007836 */ /* 0x000fe20000000000 */
[----:B------:R-:W-:-:S04]  /*5be80*/  ISETP.LT.AND P4, PT, R153, UR4, !P4 ;  /* 0x0000000499007c0c */ /* 0x000fc8000e781270 */
[----:B------:R-:W-:Y:S01]  /*5be90*/  ISETP.GE.AND P1, PT, R0, UR5, PT ;  /* 0x0000000500007c0c */ /* 0x000fe2000bf26270 */
[----:B------:R-:W-:-:S03]  /*5bea0*/  VIADD R0, R22, 0xfc ;  /* 0x000000fc16007836 */ /* 0x000fc60000000000 */
[----:B------:R-:W-:Y:S02]  /*5beb0*/  ISETP.LT.AND P6, PT, R23, UR4, !P1 ;  /* 0x0000000417007c0c */ /* 0x000fe4000cfc1270 */
[----:B------:R-:W-:Y:S02]  /*5bec0*/  ISETP.LT.AND P3, PT, R152, UR4, !P1 ;  /* 0x0000000498007c0c */ /* 0x000fe4000cf61270 */
[----:B------:R-:W-:Y:S01]  /*5bed0*/  ISETP.GE.AND P0, PT, R0, UR5, PT ;  /* 0x0000000500007c0c */ /* 0x000fe2000bf06270 */
[----:B------:R1:W-:Y:S01]  /*5bee0*/  @P4 STG.E desc[UR8][R14.64], R117 ;  /* 0x000000750e004986 */ /* 0x0003e2000c101908 */
[----:B------:R-:W-:Y:S02]  /*5bef0*/  ISETP.LT.AND P2, PT, R154, UR4, !P1 ;  /* 0x000000049a007c0c */ /* 0x000fe4000cf41270 */
[----:B------:R-:W-:Y:S02]  /*5bf00*/  ISETP.LT.AND P4, PT, R153, UR4, !P1 ;  /* 0x0000000499007c0c */ /* 0x000fe4000cf81270 */
[----:B------:R-:W-:-:S03]  /*5bf10*/  ISETP.LT.AND P5, PT, R23, UR4, !P0 ;  /* 0x0000000417007c0c */ /* 0x000fc6000c7a1270 */
[----:B------:R4:W-:Y:S01]  /*5bf20*/  @P6 STG.E desc[UR8][R18.64], R129 ;  /* 0x0000008112006986 */ /* 0x0009e2000c101908 */
[----:B------:R-:W-:Y:S01]  /*5bf30*/  ISETP.LT.AND P6, PT, R152, UR4, !P0 ;  /* 0x0000000498007c0c */ /* 0x000fe2000c7c1270 */
[----:B------:R-:W-:Y:S02]  /*5bf40*/  VIADD R0, R22, 0xfd ;  /* 0x000000fd16007836 */ /* 0x000fe40000000000 */
[----:B------:R4:W-:Y:S01]  /*5bf50*/  @P3 STG.E desc[UR8][R12.64], R137 ;  /* 0x000000890c003986 */ /* 0x0009e2000c101908 */
[----:B------:R-:W-:Y:S01]  /*5bf60*/  ISETP.LT.AND P3, PT, R154, UR4, !P0 ;  /* 0x000000049a007c0c */ /* 0x000fe2000c761270 */
[----:B-1----:R-:W-:Y:S01]  /*5bf70*/  IMAD.WIDE R14, R151, 0x4, R2 ;  /* 0x00000004970e7825 */ /* 0x002fe200078e0202 */
[----:B------:R-:W-:Y:S01]  /*5bf80*/  ISETP.LT.AND P0, PT, R153, UR4, !P0 ;  /* 0x0000000499007c0c */ /* 0x000fe2000c701270 */
[----:B------:R1:W-:Y:S01]  /*5bf90*/  @P2 STG.E desc[UR8][R16.64], R145 ;  /* 0x0000009110002986 */ /* 0x0003e2000c101908 */
[----:B------:R-:W-:Y:S01]  /*5bfa0*/  ISETP.GE.AND P1, PT, R0, UR5, PT ;  /* 0x0000000500007c0c */ /* 0x000fe2000bf26270 */
[----:B------:R-:W-:-:S02]  /*5bfb0*/  VIADD R0, R22, 0xfe ;  /* 0x000000fe16007836 */ /* 0x000fc40000000000 */
[C---:B----4-:R-:W-:Y:S01]  /*5bfc0*/  IMAD.WIDE R18, R151.reuse, 0x4, R4 ;  /* 0x0000000497127825 */ /* 0x050fe200078e0204 */
[----:B------:R4:W-:Y:S01]  /*5bfd0*/  @P4 STG.E desc[UR8][R10.64], R25 ;  /* 0x000000190a004986 */ /* 0x0009e2000c101908 */
[----:B------:R-:W-:Y:S02]  /*5bfe0*/  ISETP.LT.AND P4, PT, R152, UR4, !P1 ;  /* 0x0000000498007c0c */ /* 0x000fe4000cf81270 */
[----:B------:R-:W-:Y:S01]  /*5bff0*/  IMAD.WIDE R12, R151, 0x4, R6 ;  /* 0x00000004970c7825 */ /* 0x000fe200078e0206 */
[----:B------:R4:W-:Y:S01]  /*5c000*/  @P5 STG.E desc[UR8][R14.64], R114 ;  /* 0x000000720e005986 */ /* 0x0009e2000c101908 */
[----:B------:R-:W-:Y:S02]  /*5c010*/  ISETP.LT.AND P5, PT, R23, UR4, !P1 ;  /* 0x0000000417007c0c */ /* 0x000fe4000cfa1270 */
[----:B-1----:R-:W-:Y:S01]  /*5c020*/  IMAD.WIDE R16, R151, 0x4, R8 ;  /* 0x0000000497107825 */ /* 0x002fe200078e0208 */
[----:B------:R1:W-:Y:S01]  /*5c030*/  @P6 STG.E desc[UR8][R18.64], R122 ;  /* 0x0000007a12006986 */ /* 0x0003e2000c101908 */
[----:B------:R-:W-:-:S02]  /*5c040*/  ISETP.LT.AND P6, PT, R154, UR4, !P1 ;  /* 0x000000049a007c0c */ /* 0x000fc4000cfc1270 */
[----:B------:R-:W-:Y:S02]  /*5c050*/  ISETP.GE.AND P2, PT, R0, UR5, PT ;  /* 0x0000000500007c0c */ /* 0x000fe4000bf46270 */
[----:B------:R-:W-:Y:S01]  /*5c060*/  ISETP.LT.AND P1, PT, R153, UR4, !P1 ;  /* 0x0000000499007c0c */ /* 0x000fe2000cf21270 */
[----:B------:R1:W-:Y:S01]  /*5c070*/  @P3 STG.E desc[UR8][R12.64], R126 ;  /* 0x0000007e0c003986 */ /* 0x0003e2000c101908 */
[----:B----4-:R-:W-:-:S03]  /*5c080*/  IMAD.WIDE R10, R149, 0x4, R2 ;  /* 0x00000004950a7825 */ /* 0x010fc600078e0202 */
[----:B------:R-:W-:Y:S01]  /*5c090*/  @P0 STG.E desc[UR8][R16.64], R118 ;  /* 0x0000007610000986 */ /* 0x000fe2000c101908 */
[----:B------:R-:W-:Y:S01]  /*5c0a0*/  ISETP.LT.AND P0, PT, R23, UR4, !P2 ;  /* 0x0000000417007c0c */ /* 0x000fe2000d701270 */
[----:B------:R-:W-:-:S04]  /*5c0b0*/  IMAD.WIDE R14, R149, 0x4, R4 ;  /* 0x00000004950e7825 */ /* 0x000fc800078e0204 */
[----:B------:R-:W-:Y:S02]  /*5c0c0*/  VIADD R22, R22, 0xff ;  /* 0x000000ff16167836 */ /* 0x000fe40000000000 */
[C---:B-1----:R-:W-:Y:S01]  /*5c0d0*/  IMAD.WIDE R18, R149.reuse, 0x4, R6 ;  /* 0x0000000495127825 */ /* 0x042fe200078e0206 */
[----:B------:R1:W-:Y:S03]  /*5c0e0*/  @P5 STG.E desc[UR8][R10.64], R130 ;  /* 0x000000820a005986 */ /* 0x0003e6000c101908 */
[----:B------:R-:W-:Y:S01]  /*5c0f0*/  IMAD.WIDE R12, R149, 0x4, R8 ;  /* 0x00000004950c7825 */ /* 0x000fe200078e0208 */
[----:B------:R4:W-:Y:S01]  /*5c100*/  @P4 STG.E desc[UR8][R14.64], R138 ;  /* 0x0000008a0e004986 */ /* 0x0009e2000c101908 */
[----:B------:R-:W-:Y:S02]  /*5c110*/  ISETP.GE.AND P3, PT, R22, UR5, PT ;  /* 0x0000000516007c0c */ /* 0x000fe4000bf66270 */
[----:B------:R-:W-:Y:S01]  /*5c120*/  ISETP.LT.AND P4, PT, R152, UR4, !P2 ;  /* 0x0000000498007c0c */ /* 0x000fe2000d781270 */
[----:B------:R1:W-:Y:S01]  /*5c130*/  @P6 STG.E desc[UR8][R18.64], R146 ;  /* 0x0000009212006986 */ /* 0x0003e2000c101908 */
[----:B------:R-:W-:-:S03]  /*5c140*/  ISETP.LT.AND P5, PT, R23, UR4, !P3 ;  /* 0x0000000417007c0c */ /* 0x000fc6000dfa1270 */
[----:B------:R1:W-:Y:S01]  /*5c150*/  @P1 STG.E desc[UR8][R12.64], R26 ;  /* 0x0000001a0c001986 */ /* 0x0003e2000c101908 */
[----:B------:R-:W-:Y:S02]  /*5c160*/  ISETP.LT.AND P1, PT, R154, UR4, !P2 ;  /* 0x000000049a007c0c */ /* 0x000fe4000d721270 */
[----:B------:R-:W-:Y:S02]  /*5c170*/  ISETP.LT.AND P2, PT, R153, UR4, !P2 ;  /* 0x0000000499007c0c */ /* 0x000fe4000d741270 */
[----:B------:R-:W-:Y:S01]  /*5c180*/  ISETP.LT.AND P6, PT, R152, UR4, !P3 ;  /* 0x0000000498007c0c */ /* 0x000fe2000dfc1270 */
[----:B---3--:R-:W-:-:S05]  /*5c190*/  IMAD.WIDE R20, R150, 0x4, R2 ;  /* 0x0000000496147825 */ /* 0x008fca00078e0202 */
[----:B------:R3:W-:Y:S01]  /*5c1a0*/  @P0 STG.E desc[UR8][R20.64], R115 ;  /* 0x0000007314000986 */ /* 0x0007e2000c101908 */
[----:B------:R-:W-:Y:S02]  /*5c1b0*/  ISETP.LT.AND P0, PT, R154, UR4, !P3 ;  /* 0x000000049a007c0c */ /* 0x000fe4000df01270 */
[----:B------:R-:W-:Y:S01]  /*5c1c0*/  ISETP.LT.AND P3, PT, R153, UR4, !P3 ;  /* 0x0000000499007c0c */ /* 0x000fe2000df61270 */
[----:B-1----:R-:W-:-:S04]  /*5c1d0*/  IMAD.WIDE R10, R150, 0x4, R4 ;  /* 0x00000004960a7825 */ /* 0x002fc800078e0204 */
[C---:B----4-:R-:W-:Y:S01]  /*5c1e0*/  IMAD.WIDE R14, R150.reuse, 0x4, R6 ;  /* 0x00000004960e7825 */ /* 0x050fe200078e0206 */
[----:B------:R3:W-:Y:S03]  /*5c1f0*/  @P4 STG.E desc[UR8][R10.64], R123 ;  /* 0x0000007b0a004986 */ /* 0x0007e6000c101908 */
[----:B------:R-:W-:Y:S01]  /*5c200*/  IMAD.WIDE R16, R150, 0x4, R8 ;  /* 0x0000000496107825 */ /* 0x000fe200078e0208 */
[----:B------:R3:W-:Y:S04]  /*5c210*/  @P1 STG.E desc[UR8][R14.64], R127 ;  /* 0x0000007f0e001986 */ /* 0x0007e8000c101908 */
[----:B------:R3:W-:Y:S01]  /*5c220*/  @P2 STG.E desc[UR8][R16.64], R119 ;  /* 0x0000007710002986 */ /* 0x0007e2000c101908 */
[----:B--2---:R-:W-:-:S04]  /*5c230*/  IMAD.WIDE R2, R148, 0x4, R2 ;  /* 0x0000000494027825 */ /* 0x004fc800078e0202 */
[C---:B------:R-:W-:Y:S01]  /*5c240*/  IMAD.WIDE R4, R148.reuse, 0x4, R4 ;  /* 0x0000000494047825 */ /* 0x040fe200078e0204 */
[----:B------:R3:W-:Y:S03]  /*5c250*/  @P5 STG.E desc[UR8][R2.64], R131 ;  /* 0x0000008302005986 */ /* 0x0007e6000c101908 */
[C---:B------:R-:W-:Y:S01]  /*5c260*/  IMAD.WIDE R6, R148.reuse, 0x4, R6 ;  /* 0x0000000494067825 */ /* 0x040fe200078e0206 */
[----:B------:R3:W-:Y:S04]  /*5c270*/  @P6 STG.E desc[UR8][R4.64], R139 ;  /* 0x0000008b04006986 */ /* 0x0007e8000c101908 */
[----:B------:R3:W-:Y:S01]  /*5c280*/  @P0 STG.E desc[UR8][R6.64], R147 ;  /* 0x0000009306000986 */ /* 0x0007e2000c101908 */
[----:B------:R-:W-:Y:S01]  /*5c290*/  IMAD.WIDE R8, R148, 0x4, R8 ;  /* 0x0000000494087825 */ /* 0x000fe200078e0208 */
[----:B------:R-:W-:Y:S06]  /*5c2a0*/  @!P3 EXIT ;  /* 0x000000000000b94d */ /* 0x000fec0003800000 */
[----:B------:R-:W-:Y:S01]  /*5c2b0*/  STG.E desc[UR8][R8.64], R27 ;  /* 0x0000001b08007986 */ /* 0x000fe2000c101908 */
[----:B------:R-:W-:Y:S05]  /*5c2c0*/  EXIT ;  /* 0x000000000000794d */ /* 0x000fea0003800000 */
.L_x_2:
[----:B------:R-:W-:-:S00]  /*5c2d0*/  BRA `(.L_x_2) ;  /* 0xfffffffc00fc7947 */ /* 0x000fc0000383ffff */
[----:B------:R-:W-:-:S00]  /*5c2e0*/  NOP ;  /* 0x0000000000007918 */ /* 0x000fc00000000000 */
        /* <DEDUP_REMOVED lines=9> */
.L_x_3:


//--------------------- .nv.shared.matmul_kernel  --------------------------
	.section	.nv.shared.matmul_kernel,"aw",@nobits
	.sectionflags	@""
	.align	16
	.zero		1024


//--------------------- .nv.shared.reserved.0     --------------------------
	.section	.nv.shared.reserved.0,"aw",@nobits
	.weak		__nv_reservedSMEM_offset_0_alias
	.size		__nv_reservedSMEM_offset_0_alias, 0, 0
	.other		__nv_reservedSMEM_offset_0_alias,@"STO_CUDA_RESERVED_SHARED STV_DEFAULT"
__nv_reservedSMEM_offset_0_alias:
	.zero		0


//--------------------- .nv.constant0.matmul_kernel --------------------------
	.section	.nv.constant0.matmul_kernel,"a",@progbits
	.sectionflags	@""
	.align	4
.nv.constant0.matmul_kernel:
	.zero		608


//--------------------- SYMBOLS --------------------------

	.type		.nv.reservedSmem.offset0,@object
	.size		.nv.reservedSmem.offset0,0x4
